	.target	sm_90a

	.elftype	@"ET_EXEC"


//--------------------- .note.nv.tkinfo           --------------------------
	.section	.note.nv.tkinfo,"",@"SHT_NOTE"
	.sectionflags	@"SHF_NOTE_NV_TKINFO"
	.tkinfo
        /*0018*/ 	.word	0x00000002
        /*0030*/ 	.string	""
        /*0030*/ 	.string	"ptxas"
        /*0030*/ 	.string	"Cuda compilation tools, release 13.0, V13.0.88"
        /*0030*/ 	.string	"Build cuda_13.0.r13.0/compiler.36424714_0"
        /*0030*/ 	.string	"-arch sm_90a -m 64 "



//--------------------- .note.nv.cuinfo           --------------------------
	.section	.note.nv.cuinfo,"",@"SHT_NOTE"
	.sectionflags	@"SHF_NOTE_NV_CUINFO"
        /*0018*/ 	.short	0x0002
        /*001a*/ 	.short	0x005a
        /*001c*/ 	.short	0x0082
	.zero		2


//--------------------- .nv.info                  --------------------------
	.section	.nv.info,"",@"SHT_CUDA_INFO"
	.align	4


	//----- nvinfo : EIATTR_REGCOUNT
	.align		4
        /*0000*/ 	.byte	0x04, 0x2f
        /*0002*/ 	.short	(.L_12 - .L_11)
	.align		4
.L_11:
        /*0004*/ 	.word	index@(_ZN7cutlass6KernelINS_4gemm6kernel15Rank2KUniversalINS1_11threadblock13MmaMultistageINS1_9GemmShapeILi64ELi64ELi16EEENS_9transform11threadblock28PredicatedTileAccessIteratorINS_11MatrixShapeILi64ELi16EEEdNS_6layout11ColumnMajorELi1ENS8_31PitchLinearWarpStripedThreadMapINS_16PitchLinearShapeILi64ELi16EEELi128ENSG_ILi16ELi2EEELi1EEENS_5ArrayIdLi1ELb1EEELb0ENSD_9NoPermuteEEENS9_25RegularTileAccessIteratorISC_dNSD_43ColumnMajorTensorOpMultiplicandCongruous64bELi1ESJ_Li8EEELNS_4arch14CacheOperation4KindE0ENSA_INSB_ILi16ELi64EEEdNSD_8RowMajorELi0ESJ_SL_Lb0ESM_EENSO_ISU_dNSD_40RowMajorTensorOpMultiplicandCongruous64bELi0ESJ_Li8EEELST_0EdSV_NS4_9MmaPolicyINS1_4warp11MmaTensorOpINS6_ILi32ELi32ELi16EEEdSP_dSX_dSV_NS10_17MmaTensorOpPolicyINSR_3MmaINS6_ILi8ELi8ELi4EEELi32EdSV_dSE_dSV_NSR_13OpMultiplyAddEEENSB_ILi1ELi1EEEEELi1ELb0EbEENSB_ILi0ELi0EEES1B_Li1EEELi3ELNS1_23SharedMemoryClearOptionE0EbEES1E_NS_8epilogue11threadblock8EpilogueIS7_S1A_Li1ENS1G_27PredicatedTileIteratorBlas3INS1G_26OutputTileOptimalThreadMapINS1G_15OutputTileShapeILi64ELi8ELi2ELi1ELi1EEENS1K_ILi1ELi4ELi1ELi1ELi4EEELi128ELi1ELi64EEEdLNS_8BlasModeE1EEENS1F_4warp24FragmentIteratorTensorOpIS12_S15_dNSK_IdLi2ELb1EEESV_EENS1Q_20TileIteratorTensorOpIS12_S15_dSV_EENS1G_18SharedLoadIteratorINS1N_18CompactedThreadMapEdLi8EEENS1F_6thread17LinearCombinationIdLi1EddLNS1Z_9ScaleType4KindE0ELNS_15FloatRoundStyleE2EdEENSB_ILi0ELi4EEELi1ELi1EEENS4_30GemmIdentityThreadblockSwizzleILi1EEELNS_8FillModeE1ELS1O_1EEEEEvNT_6ParamsE)
        /*0008*/ 	.word	0x00000094


	//----- nvinfo : EIATTR_FRAME_SIZE
	.align		4
.L_12:
        /*000c*/ 	.byte	0x04, 0x11
        /*000e*/ 	.short	(.L_14 - .L_13)
	.align		4
.L_13:
        /*0010*/ 	.word	index@($__internal_1_$__cuda_sm20_rem_u64)
        /*0014*/ 	.word	0x00000000


	//----- nvinfo : EIATTR_FRAME_SIZE
	.align		4
.L_14:
        /*0018*/ 	.byte	0x04, 0x11
        /*001a*/ 	.short	(.L_16 - .L_15)
	.align		4
.L_15:
        /*001c*/ 	.word	index@($__internal_0_$__cuda_sm20_div_u64)
        /*0020*/ 	.word	0x00000000


	//----- nvinfo : EIATTR_FRAME_SIZE
	.align		4
.L_16:
        /*0024*/ 	.byte	0x04, 0x11
        /*0026*/ 	.short	(.L_18 - .L_17)
	.align		4
.L_17:
        /*0028*/ 	.word	index@(_ZN7cutlass6KernelINS_4gemm6kernel15Rank2KUniversalINS1_11threadblock13MmaMultistageINS1_9GemmShapeILi64ELi64ELi16EEENS_9transform11threadblock28PredicatedTileAccessIteratorINS_11MatrixShapeILi64ELi16EEEdNS_6layout11ColumnMajorELi1ENS8_31PitchLinearWarpStripedThreadMapINS_16PitchLinearShapeILi64ELi16EEELi128ENSG_ILi16ELi2EEELi1EEENS_5ArrayIdLi1ELb1EEELb0ENSD_9NoPermuteEEENS9_25RegularTileAccessIteratorISC_dNSD_43ColumnMajorTensorOpMultiplicandCongruous64bELi1ESJ_Li8EEELNS_4arch14CacheOperation4KindE0ENSA_INSB_ILi16ELi64EEEdNSD_8RowMajorELi0ESJ_SL_Lb0ESM_EENSO_ISU_dNSD_40RowMajorTensorOpMultiplicandCongruous64bELi0ESJ_Li8EEELST_0EdSV_NS4_9MmaPolicyINS1_4warp11MmaTensorOpINS6_ILi32ELi32ELi16EEEdSP_dSX_dSV_NS10_17MmaTensorOpPolicyINSR_3MmaINS6_ILi8ELi8ELi4EEELi32EdSV_dSE_dSV_NSR_13OpMultiplyAddEEENSB_ILi1ELi1EEEEELi1ELb0EbEENSB_ILi0ELi0EEES1B_Li1EEELi3ELNS1_23SharedMemoryClearOptionE0EbEES1E_NS_8epilogue11threadblock8EpilogueIS7_S1A_Li1ENS1G_27PredicatedTileIteratorBlas3INS1G_26OutputTileOptimalThreadMapINS1G_15OutputTileShapeILi64ELi8ELi2ELi1ELi1EEENS1K_ILi1ELi4ELi1ELi1ELi4EEELi128ELi1ELi64EEEdLNS_8BlasModeE1EEENS1F_4warp24FragmentIteratorTensorOpIS12_S15_dNSK_IdLi2ELb1EEESV_EENS1Q_20TileIteratorTensorOpIS12_S15_dSV_EENS1G_18SharedLoadIteratorINS1N_18CompactedThreadMapEdLi8EEENS1F_6thread17LinearCombinationIdLi1EddLNS1Z_9ScaleType4KindE0ELNS_15FloatRoundStyleE2EdEENSB_ILi0ELi4EEELi1ELi1EEENS4_30GemmIdentityThreadblockSwizzleILi1EEELNS_8FillModeE1ELS1O_1EEEEEvNT_6ParamsE)
        /*002c*/ 	.word	0x00000000


	//----- nvinfo : EIATTR_MIN_STACK_SIZE
	.align		4
.L_18:
        /*0030*/ 	.byte	0x04, 0x12
        /*0032*/ 	.short	(.L_20 - .L_19)
	.align		4
.L_19:
        /*0034*/ 	.word	index@(_ZN7cutlass6KernelINS_4gemm6kernel15Rank2KUniversalINS1_11threadblock13MmaMultistageINS1_9GemmShapeILi64ELi64ELi16EEENS_9transform11threadblock28PredicatedTileAccessIteratorINS_11MatrixShapeILi64ELi16EEEdNS_6layout11ColumnMajorELi1ENS8_31PitchLinearWarpStripedThreadMapINS_16PitchLinearShapeILi64ELi16EEELi128ENSG_ILi16ELi2EEELi1EEENS_5ArrayIdLi1ELb1EEELb0ENSD_9NoPermuteEEENS9_25RegularTileAccessIteratorISC_dNSD_43ColumnMajorTensorOpMultiplicandCongruous64bELi1ESJ_Li8EEELNS_4arch14CacheOperation4KindE0ENSA_INSB_ILi16ELi64EEEdNSD_8RowMajorELi0ESJ_SL_Lb0ESM_EENSO_ISU_dNSD_40RowMajorTensorOpMultiplicandCongruous64bELi0ESJ_Li8EEELST_0EdSV_NS4_9MmaPolicyINS1_4warp11MmaTensorOpINS6_ILi32ELi32ELi16EEEdSP_dSX_dSV_NS10_17MmaTensorOpPolicyINSR_3MmaINS6_ILi8ELi8ELi4EEELi32EdSV_dSE_dSV_NSR_13OpMultiplyAddEEENSB_ILi1ELi1EEEEELi1ELb0EbEENSB_ILi0ELi0EEES1B_Li1EEELi3ELNS1_23SharedMemoryClearOptionE0EbEES1E_NS_8epilogue11threadblock8EpilogueIS7_S1A_Li1ENS1G_27PredicatedTileIteratorBlas3INS1G_26OutputTileOptimalThreadMapINS1G_15OutputTileShapeILi64ELi8ELi2ELi1ELi1EEENS1K_ILi1ELi4ELi1ELi1ELi4EEELi128ELi1ELi64EEEdLNS_8BlasModeE1EEENS1F_4warp24FragmentIteratorTensorOpIS12_S15_dNSK_IdLi2ELb1EEESV_EENS1Q_20TileIteratorTensorOpIS12_S15_dSV_EENS1G_18SharedLoadIteratorINS1N_18CompactedThreadMapEdLi8EEENS1F_6thread17LinearCombinationIdLi1EddLNS1Z_9ScaleType4KindE0ELNS_15FloatRoundStyleE2EdEENSB_ILi0ELi4EEELi1ELi1EEENS4_30GemmIdentityThreadblockSwizzleILi1EEELNS_8FillModeE1ELS1O_1EEEEEvNT_6ParamsE)
        /*0038*/ 	.word	0x00000000
.L_20:


//--------------------- .nv.compat                --------------------------
	.section	.nv.compat,"",@"SHT_CUDA_COMPAT_INFO"
	.align	4
        /*0000*/ 	.byte	0x02, 0x09, 0x01, 0x00, 0x02, 0x02, 0x01, 0x00, 0x02, 0x05, 0x05, 0x00, 0x03, 0x07, 0x01, 0x01
        /*0010*/ 	.byte	0x02, 0x03, 0x00, 0x00, 0x02, 0x06, 0x01, 0x00, 0x04, 0x0b, 0x08, 0x00, 0x00, 0x00, 0x00, 0x00
        /*0020*/ 	.byte	0x00, 0x00, 0x00, 0x00


//--------------------- .nv.info._ZN7cutlass6KernelINS_4gemm6kernel15Rank2KUniversalINS1_11threadblock13MmaMultistageINS1_9GemmShapeILi64ELi64ELi16EEENS_9transform11threadblock28PredicatedTileAccessIteratorINS_11MatrixShapeILi64ELi16EEEdNS_6layout11ColumnMajorELi1ENS8_31PitchLinearWarpStripedThreadMapINS_16PitchLinearShapeILi64ELi16EEELi128ENSG_ILi16ELi2EEELi1EEENS_5ArrayIdLi1ELb1EEELb0ENSD_9NoPermuteEEENS9_25RegularTileAccessIteratorISC_dNSD_43ColumnMajorTensorOpMultiplicandCongruous64bELi1ESJ_Li8EEELNS_4arch14CacheOperation4KindE0ENSA_INSB_ILi16ELi64EEEdNSD_8RowMajorELi0ESJ_SL_Lb0ESM_EENSO_ISU_dNSD_40RowMajorTensorOpMultiplicandCongruous64bELi0ESJ_Li8EEELST_0EdSV_NS4_9MmaPolicyINS1_4warp11MmaTensorOpINS6_ILi32ELi32ELi16EEEdSP_dSX_dSV_NS10_17MmaTensorOpPolicyINSR_3MmaINS6_ILi8ELi8ELi4EEELi32EdSV_dSE_dSV_NSR_13OpMultiplyAddEEENSB_ILi1ELi1EEEEELi1ELb0EbEENSB_ILi0ELi0EEES1B_Li1EEELi3ELNS1_23SharedMemoryClearOptionE0EbEES1E_NS_8epilogue11threadblock8EpilogueIS7_S1A_Li1ENS1G_27PredicatedTileIteratorBlas3INS1G_26OutputTileOptimalThreadMapINS1G_15OutputTileShapeILi64ELi8ELi2ELi1ELi1EEENS1K_ILi1ELi4ELi1ELi1ELi4EEELi128ELi1ELi64EEEdLNS_8BlasModeE1EEENS1F_4warp24FragmentIteratorTensorOpIS12_S15_dNSK_IdLi2ELb1EEESV_EENS1Q_20TileIteratorTensorOpIS12_S15_dSV_EENS1G_18SharedLoadIteratorINS1N_18CompactedThreadMapEdLi8EEENS1F_6thread17LinearCombinationIdLi1EddLNS1Z_9ScaleType4KindE0ELNS_15FloatRoundStyleE2EdEENSB_ILi0ELi4EEELi1ELi1EEENS4_30GemmIdentityThreadblockSwizzleILi1EEELNS_8FillModeE1ELS1O_1EEEEEvNT_6ParamsE --------------------------
	.section	.nv.info._ZN7cutlass6KernelINS_4gemm6kernel15Rank2KUniversalINS1_11threadblock13MmaMultistageINS1_9GemmShapeILi64ELi64ELi16EEENS_9transform11threadblock28PredicatedTileAccessIteratorINS_11MatrixShapeILi64ELi16EEEdNS_6layout11ColumnMajorELi1ENS8_31PitchLinearWarpStripedThreadMapINS_16PitchLinearShapeILi64ELi16EEELi128ENSG_ILi16ELi2EEELi1EEENS_5ArrayIdLi1ELb1EEELb0ENSD_9NoPermuteEEENS9_25RegularTileAccessIteratorISC_dNSD_43ColumnMajorTensorOpMultiplicandCongruous64bELi1ESJ_Li8EEELNS_4arch14CacheOperation4KindE0ENSA_INSB_ILi16ELi64EEEdNSD_8RowMajorELi0ESJ_SL_Lb0ESM_EENSO_ISU_dNSD_40RowMajorTensorOpMultiplicandCongruous64bELi0ESJ_Li8EEELST_0EdSV_NS4_9MmaPolicyINS1_4warp11MmaTensorOpINS6_ILi32ELi32ELi16EEEdSP_dSX_dSV_NS10_17MmaTensorOpPolicyINSR_3MmaINS6_ILi8ELi8ELi4EEELi32EdSV_dSE_dSV_NSR_13OpMultiplyAddEEENSB_ILi1ELi1EEEEELi1ELb0EbEENSB_ILi0ELi0EEES1B_Li1EEELi3ELNS1_23SharedMemoryClearOptionE0EbEES1E_NS_8epilogue11threadblock8EpilogueIS7_S1A_Li1ENS1G_27PredicatedTileIteratorBlas3INS1G_26OutputTileOptimalThreadMapINS1G_15OutputTileShapeILi64ELi8ELi2ELi1ELi1EEENS1K_ILi1ELi4ELi1ELi1ELi4EEELi128ELi1ELi64EEEdLNS_8BlasModeE1EEENS1F_4warp24FragmentIteratorTensorOpIS12_S15_dNSK_IdLi2ELb1EEESV_EENS1Q_20TileIteratorTensorOpIS12_S15_dSV_EENS1G_18SharedLoadIteratorINS1N_18CompactedThreadMapEdLi8EEENS1F_6thread17LinearCombinationIdLi1EddLNS1Z_9ScaleType4KindE0ELNS_15FloatRoundStyleE2EdEENSB_ILi0ELi4EEELi1ELi1EEENS4_30GemmIdentityThreadblockSwizzleILi1EEELNS_8FillModeE1ELS1O_1EEEEEvNT_6ParamsE,"",@"SHT_CUDA_INFO"
	.sectionflags	@""
	.align	4


	//----- nvinfo : EIATTR_CUDA_API_VERSION
	.align		4
        /*0000*/ 	.byte	0x04, 0x37
        /*0002*/ 	.short	(.L_22 - .L_21)
.L_21:
        /*0004*/ 	.word	0x00000082


	//----- nvinfo : EIATTR_KPARAM_INFO
	.align		4
.L_22:
        /*0008*/ 	.byte	0x04, 0x17
        /*000a*/ 	.short	(.L_24 - .L_23)
.L_23:
        /*000c*/ 	.word	0x00000000
        /*0010*/ 	.short	0x0000
        /*0012*/ 	.short	0x0000
        /*0014*/ 	.byte	0x00, 0xf0, 0xc1, 0x06


	//----- nvinfo : EIATTR_SPARSE_MMA_MASK
	.align		4
.L_24:
        /*0018*/ 	.byte	0x03, 0x50
        /*001a*/ 	.short	0x0000


	//----- nvinfo : EIATTR_MAXREG_COUNT
	.align		4
        /*001c*/ 	.byte	0x03, 0x1b
        /*001e*/ 	.short	0x00ff


	//----- nvinfo : EIATTR_NUM_BARRIERS
	.align		4
        /*0020*/ 	.byte	0x02, 0x4c
        /*0022*/ 	.byte	0x01
	.zero		1


	//----- nvinfo : EIATTR_MERCURY_ISA_VERSION
	.align		4
        /*0024*/ 	.byte	0x03, 0x5f
        /*0026*/ 	.short	0x0101


	//----- nvinfo : EIATTR_COOP_GROUP_MASK_REGIDS
	.align		4
        /*0028*/ 	.byte	0x04, 0x29
        /*002a*/ 	.short	(.L_26 - .L_25)


	//   ....[0]....
.L_25:
        /*002c*/ 	.word	0xffffffff


	//----- nvinfo : EIATTR_COOP_GROUP_INSTR_OFFSETS
	.align		4
.L_26:
        /*0030*/ 	.byte	0x04, 0x28
        /*0032*/ 	.short	(.L_28 - .L_27)


	//   ....[0]....
.L_27:
        /*0034*/ 	.word	0x00001480


	//----- nvinfo : EIATTR_EXIT_INSTR_OFFSETS
	.align		4
.L_28:
        /*0038*/ 	.byte	0x04, 0x1c
        /*003a*/ 	.short	(.L_30 - .L_29)


	//   ....[0]....
.L_29:
        /*003c*/ 	.word	0x00000070


	//   ....[1]....
        /*0040*/ 	.word	0x00000150


	//   ....[2]....
        /*0044*/ 	.word	0x000001a0


	//   ....[3]....
        /*0048*/ 	.word	0x0001b800


	//   ....[4]....
        /*004c*/ 	.word	0x0001b830


	//   ....[5]....
        /*0050*/ 	.word	0x0001b910


	//----- nvinfo : EIATTR_INDIRECT_BRANCH_TARGETS
	.align		4
.L_30:
        /*0054*/ 	.byte	0x04, 0x34
        /*0056*/ 	.short	(.L_32 - .L_31)


	//   ....[0]....
.L_31:
        /*0058*/ 	.word	.L_x_339@srel
        /*005c*/ 	.short	0x0
        /*005e*/ 	.short	0x0
        /*0060*/ 	.word	0x3
        /*0064*/ 	.word	.L_x_340@srel
        /*0068*/ 	.word	.L_x_341@srel
        /*006c*/ 	.word	.L_x_342@srel


	//----- nvinfo : EIATTR_CRS_STACK_SIZE
	.align		4
.L_32:
        /*0070*/ 	.byte	0x04, 0x1e
        /*0072*/ 	.short	(.L_34 - .L_33)
.L_33:
        /*0074*/ 	.word	0x00000000


	//----- nvinfo : EIATTR_CBANK_PARAM_SIZE
	.align		4
.L_34:
        /*0078*/ 	.byte	0x03, 0x19
        /*007a*/ 	.short	0x01b0


	//----- nvinfo : EIATTR_PARAM_CBANK
	.align		4
        /*007c*/ 	.byte	0x04, 0x0a
        /*007e*/ 	.short	(.L_36 - .L_35)
	.align		4
.L_35:
        /*0080*/ 	.word	index@(.nv.constant0._ZN7cutlass6KernelINS_4gemm6kernel15Rank2KUniversalINS1_11threadblock13MmaMultistageINS1_9GemmShapeILi64ELi64ELi16EEENS_9transform11threadblock28PredicatedTileAccessIteratorINS_11MatrixShapeILi64ELi16EEEdNS_6layout11ColumnMajorELi1ENS8_31PitchLinearWarpStripedThreadMapINS_16PitchLinearShapeILi64ELi16EEELi128ENSG_ILi16ELi2EEELi1EEENS_5ArrayIdLi1ELb1EEELb0ENSD_9NoPermuteEEENS9_25RegularTileAccessIteratorISC_dNSD_43ColumnMajorTensorOpMultiplicandCongruous64bELi1ESJ_Li8EEELNS_4arch14CacheOperation4KindE0ENSA_INSB_ILi16ELi64EEEdNSD_8RowMajorELi0ESJ_SL_Lb0ESM_EENSO_ISU_dNSD_40RowMajorTensorOpMultiplicandCongruous64bELi0ESJ_Li8EEELST_0EdSV_NS4_9MmaPolicyINS1_4warp11MmaTensorOpINS6_ILi32ELi32ELi16EEEdSP_dSX_dSV_NS10_17MmaTensorOpPolicyINSR_3MmaINS6_ILi8ELi8ELi4EEELi32EdSV_dSE_dSV_NSR_13OpMultiplyAddEEENSB_ILi1ELi1EEEEELi1ELb0EbEENSB_ILi0ELi0EEES1B_Li1EEELi3ELNS1_23SharedMemoryClearOptionE0EbEES1E_NS_8epilogue11threadblock8EpilogueIS7_S1A_Li1ENS1G_27PredicatedTileIteratorBlas3INS1G_26OutputTileOptimalThreadMapINS1G_15OutputTileShapeILi64ELi8ELi2ELi1ELi1EEENS1K_ILi1ELi4ELi1ELi1ELi4EEELi128ELi1ELi64EEEdLNS_8BlasModeE1EEENS1F_4warp24FragmentIteratorTensorOpIS12_S15_dNSK_IdLi2ELb1EEESV_EENS1Q_20TileIteratorTensorOpIS12_S15_dSV_EENS1G_18SharedLoadIteratorINS1N_18CompactedThreadMapEdLi8EEENS1F_6thread17LinearCombinationIdLi1EddLNS1Z_9ScaleType4KindE0ELNS_15FloatRoundStyleE2EdEENSB_ILi0ELi4EEELi1ELi1EEENS4_30GemmIdentityThreadblockSwizzleILi1EEELNS_8FillModeE1ELS1O_1EEEEEvNT_6ParamsE)
        /*0084*/ 	.short	0x0210
        /*0086*/ 	.short	0x01b0


	//----- nvinfo : EIATTR_SW_WAR
	.align		4
.L_36:
        /*0088*/ 	.byte	0x04, 0x36
        /*008a*/ 	.short	(.L_38 - .L_37)
.L_37:
        /*008c*/ 	.word	0x00000008
.L_38:


//--------------------- .nv.callgraph             --------------------------
	.section	.nv.callgraph,"",@"SHT_CUDA_CALLGRAPH"
	.align	4
	.sectionentsize	8
	.align		4
        /*0000*/ 	.word	0x00000000
	.align		4
        /*0004*/ 	.word	0xffffffff
	.align		4
        /*0008*/ 	.word	0x00000000
	.align		4
        /*000c*/ 	.word	0xfffffffe
	.align		4
        /*0010*/ 	.word	0x00000000
	.align		4
        /*0014*/ 	.word	0xfffffffd
	.align		4
        /*0018*/ 	.word	0x00000000
	.align		4
        /*001c*/ 	.word	0xfffffffc


//--------------------- .nv.constant4             --------------------------
	.section	.nv.constant4,"a",@progbits
	.align	8
	.align		8
.nv.constant4:
        /*0000*/ 	.dword	_ZN39_INTERNAL_754af5c8_4_k_cu_6d0c70ad_32704cuda3std3__45__cpo5beginE
	.align		8
        /*0008*/ 	.dword	_ZN39_INTERNAL_754af5c8_4_k_cu_6d0c70ad_32704cuda3std3__45__cpo3endE
	.align		8
        /*0010*/ 	.dword	_ZN39_INTERNAL_754af5c8_4_k_cu_6d0c70ad_32704cuda3std3__45__cpo6cbeginE
	.align		8
        /*0018*/ 	.dword	_ZN39_INTERNAL_754af5c8_4_k_cu_6d0c70ad_32704cuda3std3__45__cpo4cendE
	.align		8
        /*0020*/ 	.dword	_ZN39_INTERNAL_754af5c8_4_k_cu_6d0c70ad_32704cuda3std3__441_GLOBAL__N__754af5c8_4_k_cu_6d0c70ad_32706ignoreE
	.align		8
        /*0028*/ 	.dword	_ZN39_INTERNAL_754af5c8_4_k_cu_6d0c70ad_32704cuda3std3__419piecewise_constructE
	.align		8
        /*0030*/ 	.dword	_ZN39_INTERNAL_754af5c8_4_k_cu_6d0c70ad_32704cuda3std3__48in_placeE
	.align		8
        /*0038*/ 	.dword	_ZN39_INTERNAL_754af5c8_4_k_cu_6d0c70ad_32704cuda3std6ranges3__45__cpo4swapE
	.align		8
        /*0040*/ 	.dword	_ZN39_INTERNAL_754af5c8_4_k_cu_6d0c70ad_32704cuda3std6ranges3__45__cpo9iter_moveE
	.align		8
        /*0048*/ 	.dword	_ZN39_INTERNAL_754af5c8_4_k_cu_6d0c70ad_32704cute7productE
	.align		8
        /*0050*/ 	.dword	_ZN39_INTERNAL_754af5c8_4_k_cu_6d0c70ad_32704cute1_E


//--------------------- .nv.constant2._ZN7cutlass6KernelINS_4gemm6kernel15Rank2KUniversalINS1_11threadblock13MmaMultistageINS1_9GemmShapeILi64ELi64ELi16EEENS_9transform11threadblock28PredicatedTileAccessIteratorINS_11MatrixShapeILi64ELi16EEEdNS_6layout11ColumnMajorELi1ENS8_31PitchLinearWarpStripedThreadMapINS_16PitchLinearShapeILi64ELi16EEELi128ENSG_ILi16ELi2EEELi1EEENS_5ArrayIdLi1ELb1EEELb0ENSD_9NoPermuteEEENS9_25RegularTileAccessIteratorISC_dNSD_43ColumnMajorTensorOpMultiplicandCongruous64bELi1ESJ_Li8EEELNS_4arch14CacheOperation4KindE0ENSA_INSB_ILi16ELi64EEEdNSD_8RowMajorELi0ESJ_SL_Lb0ESM_EENSO_ISU_dNSD_40RowMajorTensorOpMultiplicandCongruous64bELi0ESJ_Li8EEELST_0EdSV_NS4_9MmaPolicyINS1_4warp11MmaTensorOpINS6_ILi32ELi32ELi16EEEdSP_dSX_dSV_NS10_17MmaTensorOpPolicyINSR_3MmaINS6_ILi8ELi8ELi4EEELi32EdSV_dSE_dSV_NSR_13OpMultiplyAddEEENSB_ILi1ELi1EEEEELi1ELb0EbEENSB_ILi0ELi0EEES1B_Li1EEELi3ELNS1_23SharedMemoryClearOptionE0EbEES1E_NS_8epilogue11threadblock8EpilogueIS7_S1A_Li1ENS1G_27PredicatedTileIteratorBlas3INS1G_26OutputTileOptimalThreadMapINS1G_15OutputTileShapeILi64ELi8ELi2ELi1ELi1EEENS1K_ILi1ELi4ELi1ELi1ELi4EEELi128ELi1ELi64EEEdLNS_8BlasModeE1EEENS1F_4warp24FragmentIteratorTensorOpIS12_S15_dNSK_IdLi2ELb1EEESV_EENS1Q_20TileIteratorTensorOpIS12_S15_dSV_EENS1G_18SharedLoadIteratorINS1N_18CompactedThreadMapEdLi8EEENS1F_6thread17LinearCombinationIdLi1EddLNS1Z_9ScaleType4KindE0ELNS_15FloatRoundStyleE2EdEENSB_ILi0ELi4EEELi1ELi1EEENS4_30GemmIdentityThreadblockSwizzleILi1EEELNS_8FillModeE1ELS1O_1EEEEEvNT_6ParamsE --------------------------
	.section	.nv.constant2._ZN7cutlass6KernelINS_4gemm6kernel15Rank2KUniversalINS1_11threadblock13MmaMultistageINS1_9GemmShapeILi64ELi64ELi16EEENS_9transform11threadblock28PredicatedTileAccessIteratorINS_11MatrixShapeILi64ELi16EEEdNS_6layout11ColumnMajorELi1ENS8_31PitchLinearWarpStripedThreadMapINS_16PitchLinearShapeILi64ELi16EEELi128ENSG_ILi16ELi2EEELi1EEENS_5ArrayIdLi1ELb1EEELb0ENSD_9NoPermuteEEENS9_25RegularTileAccessIteratorISC_dNSD_43ColumnMajorTensorOpMultiplicandCongruous64bELi1ESJ_Li8EEELNS_4arch14CacheOperation4KindE0ENSA_INSB_ILi16ELi64EEEdNSD_8RowMajorELi0ESJ_SL_Lb0ESM_EENSO_ISU_dNSD_40RowMajorTensorOpMultiplicandCongruous64bELi0ESJ_Li8EEELST_0EdSV_NS4_9MmaPolicyINS1_4warp11MmaTensorOpINS6_ILi32ELi32ELi16EEEdSP_dSX_dSV_NS10_17MmaTensorOpPolicyINSR_3MmaINS6_ILi8ELi8ELi4EEELi32EdSV_dSE_dSV_NSR_13OpMultiplyAddEEENSB_ILi1ELi1EEEEELi1ELb0EbEENSB_ILi0ELi0EEES1B_Li1EEELi3ELNS1_23SharedMemoryClearOptionE0EbEES1E_NS_8epilogue11threadblock8EpilogueIS7_S1A_Li1ENS1G_27PredicatedTileIteratorBlas3INS1G_26OutputTileOptimalThreadMapINS1G_15OutputTileShapeILi64ELi8ELi2ELi1ELi1EEENS1K_ILi1ELi4ELi1ELi1ELi4EEELi128ELi1ELi64EEEdLNS_8BlasModeE1EEENS1F_4warp24FragmentIteratorTensorOpIS12_S15_dNSK_IdLi2ELb1EEESV_EENS1Q_20TileIteratorTensorOpIS12_S15_dSV_EENS1G_18SharedLoadIteratorINS1N_18CompactedThreadMapEdLi8EEENS1F_6thread17LinearCombinationIdLi1EddLNS1Z_9ScaleType4KindE0ELNS_15FloatRoundStyleE2EdEENSB_ILi0ELi4EEELi1ELi1EEENS4_30GemmIdentityThreadblockSwizzleILi1EEELNS_8FillModeE1ELS1O_1EEEEEvNT_6ParamsE,"a",@progbits
	.sectionflags	@""
	.align	4
.nv.constant2._ZN7cutlass6KernelINS_4gemm6kernel15Rank2KUniversalINS1_11threadblock13MmaMultistageINS1_9GemmShapeILi64ELi64ELi16EEENS_9transform11threadblock28PredicatedTileAccessIteratorINS_11MatrixShapeILi64ELi16EEEdNS_6layout11ColumnMajorELi1ENS8_31PitchLinearWarpStripedThreadMapINS_16PitchLinearShapeILi64ELi16EEELi128ENSG_ILi16ELi2EEELi1EEENS_5ArrayIdLi1ELb1EEELb0ENSD_9NoPermuteEEENS9_25RegularTileAccessIteratorISC_dNSD_43ColumnMajorTensorOpMultiplicandCongruous64bELi1ESJ_Li8EEELNS_4arch14CacheOperation4KindE0ENSA_INSB_ILi16ELi64EEEdNSD_8RowMajorELi0ESJ_SL_Lb0ESM_EENSO_ISU_dNSD_40RowMajorTensorOpMultiplicandCongruous64bELi0ESJ_Li8EEELST_0EdSV_NS4_9MmaPolicyINS1_4warp11MmaTensorOpINS6_ILi32ELi32ELi16EEEdSP_dSX_dSV_NS10_17MmaTensorOpPolicyINSR_3MmaINS6_ILi8ELi8ELi4EEELi32EdSV_dSE_dSV_NSR_13OpMultiplyAddEEENSB_ILi1ELi1EEEEELi1ELb0EbEENSB_ILi0ELi0EEES1B_Li1EEELi3ELNS1_23SharedMemoryClearOptionE0EbEES1E_NS_8epilogue11threadblock8EpilogueIS7_S1A_Li1ENS1G_27PredicatedTileIteratorBlas3INS1G_26OutputTileOptimalThreadMapINS1G_15OutputTileShapeILi64ELi8ELi2ELi1ELi1EEENS1K_ILi1ELi4ELi1ELi1ELi4EEELi128ELi1ELi64EEEdLNS_8BlasModeE1EEENS1F_4warp24FragmentIteratorTensorOpIS12_S15_dNSK_IdLi2ELb1EEESV_EENS1Q_20TileIteratorTensorOpIS12_S15_dSV_EENS1G_18SharedLoadIteratorINS1N_18CompactedThreadMapEdLi8EEENS1F_6thread17LinearCombinationIdLi1EddLNS1Z_9ScaleType4KindE0ELNS_15FloatRoundStyleE2EdEENSB_ILi0ELi4EEELi1ELi1EEENS4_30GemmIdentityThreadblockSwizzleILi1EEELNS_8FillModeE1ELS1O_1EEEEEvNT_6ParamsE:
        /*0000*/ 	.byte	0xc0, 0x4d, 0x00, 0x00, 0x70, 0x4e, 0x00, 0x00, 0x20, 0x4d, 0x00, 0x00


//--------------------- .text._ZN7cutlass6KernelINS_4gemm6kernel15Rank2KUniversalINS1_11threadblock13MmaMultistageINS1_9GemmShapeILi64ELi64ELi16EEENS_9transform11threadblock28PredicatedTileAccessIteratorINS_11MatrixShapeILi64ELi16EEEdNS_6layout11ColumnMajorELi1ENS8_31PitchLinearWarpStripedThreadMapINS_16PitchLinearShapeILi64ELi16EEELi128ENSG_ILi16ELi2EEELi1EEENS_5ArrayIdLi1ELb1EEELb0ENSD_9NoPermuteEEENS9_25RegularTileAccessIteratorISC_dNSD_43ColumnMajorTensorOpMultiplicandCongruous64bELi1ESJ_Li8EEELNS_4arch14CacheOperation4KindE0ENSA_INSB_ILi16ELi64EEEdNSD_8RowMajorELi0ESJ_SL_Lb0ESM_EENSO_ISU_dNSD_40RowMajorTensorOpMultiplicandCongruous64bELi0ESJ_Li8EEELST_0EdSV_NS4_9MmaPolicyINS1_4warp11MmaTensorOpINS6_ILi32ELi32ELi16EEEdSP_dSX_dSV_NS10_17MmaTensorOpPolicyINSR_3MmaINS6_ILi8ELi8ELi4EEELi32EdSV_dSE_dSV_NSR_13OpMultiplyAddEEENSB_ILi1ELi1EEEEELi1ELb0EbEENSB_ILi0ELi0EEES1B_Li1EEELi3ELNS1_23SharedMemoryClearOptionE0EbEES1E_NS_8epilogue11threadblock8EpilogueIS7_S1A_Li1ENS1G_27PredicatedTileIteratorBlas3INS1G_26OutputTileOptimalThreadMapINS1G_15OutputTileShapeILi64ELi8ELi2ELi1ELi1EEENS1K_ILi1ELi4ELi1ELi1ELi4EEELi128ELi1ELi64EEEdLNS_8BlasModeE1EEENS1F_4warp24FragmentIteratorTensorOpIS12_S15_dNSK_IdLi2ELb1EEESV_EENS1Q_20TileIteratorTensorOpIS12_S15_dSV_EENS1G_18SharedLoadIteratorINS1N_18CompactedThreadMapEdLi8EEENS1F_6thread17LinearCombinationIdLi1EddLNS1Z_9ScaleType4KindE0ELNS_15FloatRoundStyleE2EdEENSB_ILi0ELi4EEELi1ELi1EEENS4_30GemmIdentityThreadblockSwizzleILi1EEELNS_8FillModeE1ELS1O_1EEEEEvNT_6ParamsE --------------------------
	.section	.text._ZN7cutlass6KernelINS_4gemm6kernel15Rank2KUniversalINS1_11threadblock13MmaMultistageINS1_9GemmShapeILi64ELi64ELi16EEENS_9transform11threadblock28PredicatedTileAccessIteratorINS_11MatrixShapeILi64ELi16EEEdNS_6layout11ColumnMajorELi1ENS8_31PitchLinearWarpStripedThreadMapINS_16PitchLinearShapeILi64ELi16EEELi128ENSG_ILi16ELi2EEELi1EEENS_5ArrayIdLi1ELb1EEELb0ENSD_9NoPermuteEEENS9_25RegularTileAccessIteratorISC_dNSD_43ColumnMajorTensorOpMultiplicandCongruous64bELi1ESJ_Li8EEELNS_4arch14CacheOperation4KindE0ENSA_INSB_ILi16ELi64EEEdNSD_8RowMajorELi0ESJ_SL_Lb0ESM_EENSO_ISU_dNSD_40RowMajorTensorOpMultiplicandCongruous64bELi0ESJ_Li8EEELST_0EdSV_NS4_9MmaPolicyINS1_4warp11MmaTensorOpINS6_ILi32ELi32ELi16EEEdSP_dSX_dSV_NS10_17MmaTensorOpPolicyINSR_3MmaINS6_ILi8ELi8ELi4EEELi32EdSV_dSE_dSV_NSR_13OpMultiplyAddEEENSB_ILi1ELi1EEEEELi1ELb0EbEENSB_ILi0ELi0EEES1B_Li1EEELi3ELNS1_23SharedMemoryClearOptionE0EbEES1E_NS_8epilogue11threadblock8EpilogueIS7_S1A_Li1ENS1G_27PredicatedTileIteratorBlas3INS1G_26OutputTileOptimalThreadMapINS1G_15OutputTileShapeILi64ELi8ELi2ELi1ELi1EEENS1K_ILi1ELi4ELi1ELi1ELi4EEELi128ELi1ELi64EEEdLNS_8BlasModeE1EEENS1F_4warp24FragmentIteratorTensorOpIS12_S15_dNSK_IdLi2ELb1EEESV_EENS1Q_20TileIteratorTensorOpIS12_S15_dSV_EENS1G_18SharedLoadIteratorINS1N_18CompactedThreadMapEdLi8EEENS1F_6thread17LinearCombinationIdLi1EddLNS1Z_9ScaleType4KindE0ELNS_15FloatRoundStyleE2EdEENSB_ILi0ELi4EEELi1ELi1EEENS4_30GemmIdentityThreadblockSwizzleILi1EEELNS_8FillModeE1ELS1O_1EEEEEvNT_6ParamsE,"ax",@progbits
	.align	128
.text._ZN7cutlass6KernelINS_4gemm6kernel15Rank2KUniversalINS1_11threadblock13MmaMultistageINS1_9GemmShapeILi64ELi64ELi16EEENS_9transform11threadblock28PredicatedTileAccessIteratorINS_11MatrixShapeILi64ELi16EEEdNS_6layout11ColumnMajorELi1ENS8_31PitchLinearWarpStripedThreadMapINS_16PitchLinearShapeILi64ELi16EEELi128ENSG_ILi16ELi2EEELi1EEENS_5ArrayIdLi1ELb1EEELb0ENSD_9NoPermuteEEENS9_25RegularTileAccessIteratorISC_dNSD_43ColumnMajorTensorOpMultiplicandCongruous64bELi1ESJ_Li8EEELNS_4arch14CacheOperation4KindE0ENSA_INSB_ILi16ELi64EEEdNSD_8RowMajorELi0ESJ_SL_Lb0ESM_EENSO_ISU_dNSD_40RowMajorTensorOpMultiplicandCongruous64bELi0ESJ_Li8EEELST_0EdSV_NS4_9MmaPolicyINS1_4warp11MmaTensorOpINS6_ILi32ELi32ELi16EEEdSP_dSX_dSV_NS10_17MmaTensorOpPolicyINSR_3MmaINS6_ILi8ELi8ELi4EEELi32EdSV_dSE_dSV_NSR_13OpMultiplyAddEEENSB_ILi1ELi1EEEEELi1ELb0EbEENSB_ILi0ELi0EEES1B_Li1EEELi3ELNS1_23SharedMemoryClearOptionE0EbEES1E_NS_8epilogue11threadblock8EpilogueIS7_S1A_Li1ENS1G_27PredicatedTileIteratorBlas3INS1G_26OutputTileOptimalThreadMapINS1G_15OutputTileShapeILi64ELi8ELi2ELi1ELi1EEENS1K_ILi1ELi4ELi1ELi1ELi4EEELi128ELi1ELi64EEEdLNS_8BlasModeE1EEENS1F_4warp24FragmentIteratorTensorOpIS12_S15_dNSK_IdLi2ELb1EEESV_EENS1Q_20TileIteratorTensorOpIS12_S15_dSV_EENS1G_18SharedLoadIteratorINS1N_18CompactedThreadMapEdLi8EEENS1F_6thread17LinearCombinationIdLi1EddLNS1Z_9ScaleType4KindE0ELNS_15FloatRoundStyleE2EdEENSB_ILi0ELi4EEELi1ELi1EEENS4_30GemmIdentityThreadblockSwizzleILi1EEELNS_8FillModeE1ELS1O_1EEEEEvNT_6ParamsE:
        .type           _ZN7cutlass6KernelINS_4gemm6kernel15Rank2KUniversalINS1_11threadblock13MmaMultistageINS1_9GemmShapeILi64ELi64ELi16EEENS_9transform11threadblock28PredicatedTileAccessIteratorINS_11MatrixShapeILi64ELi16EEEdNS_6layout11ColumnMajorELi1ENS8_31PitchLinearWarpStripedThreadMapINS_16PitchLinearShapeILi64ELi16EEELi128ENSG_ILi16ELi2EEELi1EEENS_5ArrayIdLi1ELb1EEELb0ENSD_9NoPermuteEEENS9_25RegularTileAccessIteratorISC_dNSD_43ColumnMajorTensorOpMultiplicandCongruous64bELi1ESJ_Li8EEELNS_4arch14CacheOperation4KindE0ENSA_INSB_ILi16ELi64EEEdNSD_8RowMajorELi0ESJ_SL_Lb0ESM_EENSO_ISU_dNSD_40RowMajorTensorOpMultiplicandCongruous64bELi0ESJ_Li8EEELST_0EdSV_NS4_9MmaPolicyINS1_4warp11MmaTensorOpINS6_ILi32ELi32ELi16EEEdSP_dSX_dSV_NS10_17MmaTensorOpPolicyINSR_3MmaINS6_ILi8ELi8ELi4EEELi32EdSV_dSE_dSV_NSR_13OpMultiplyAddEEENSB_ILi1ELi1EEEEELi1ELb0EbEENSB_ILi0ELi0EEES1B_Li1EEELi3ELNS1_23SharedMemoryClearOptionE0EbEES1E_NS_8epilogue11threadblock8EpilogueIS7_S1A_Li1ENS1G_27PredicatedTileIteratorBlas3INS1G_26OutputTileOptimalThreadMapINS1G_15OutputTileShapeILi64ELi8ELi2ELi1ELi1EEENS1K_ILi1ELi4ELi1ELi1ELi4EEELi128ELi1ELi64EEEdLNS_8BlasModeE1EEENS1F_4warp24FragmentIteratorTensorOpIS12_S15_dNSK_IdLi2ELb1EEESV_EENS1Q_20TileIteratorTensorOpIS12_S15_dSV_EENS1G_18SharedLoadIteratorINS1N_18CompactedThreadMapEdLi8EEENS1F_6thread17LinearCombinationIdLi1EddLNS1Z_9ScaleType4KindE0ELNS_15FloatRoundStyleE2EdEENSB_ILi0ELi4EEELi1ELi1EEENS4_30GemmIdentityThreadblockSwizzleILi1EEELNS_8FillModeE1ELS1O_1EEEEEvNT_6ParamsE,@function
        .size           _ZN7cutlass6KernelINS_4gemm6kernel15Rank2KUniversalINS1_11threadblock13MmaMultistageINS1_9GemmShapeILi64ELi64ELi16EEENS_9transform11threadblock28PredicatedTileAccessIteratorINS_11MatrixShapeILi64ELi16EEEdNS_6layout11ColumnMajorELi1ENS8_31PitchLinearWarpStripedThreadMapINS_16PitchLinearShapeILi64ELi16EEELi128ENSG_ILi16ELi2EEELi1EEENS_5ArrayIdLi1ELb1EEELb0ENSD_9NoPermuteEEENS9_25RegularTileAccessIteratorISC_dNSD_43ColumnMajorTensorOpMultiplicandCongruous64bELi1ESJ_Li8EEELNS_4arch14CacheOperation4KindE0ENSA_INSB_ILi16ELi64EEEdNSD_8RowMajorELi0ESJ_SL_Lb0ESM_EENSO_ISU_dNSD_40RowMajorTensorOpMultiplicandCongruous64bELi0ESJ_Li8EEELST_0EdSV_NS4_9MmaPolicyINS1_4warp11MmaTensorOpINS6_ILi32ELi32ELi16EEEdSP_dSX_dSV_NS10_17MmaTensorOpPolicyINSR_3MmaINS6_ILi8ELi8ELi4EEELi32EdSV_dSE_dSV_NSR_13OpMultiplyAddEEENSB_ILi1ELi1EEEEELi1ELb0EbEENSB_ILi0ELi0EEES1B_Li1EEELi3ELNS1_23SharedMemoryClearOptionE0EbEES1E_NS_8epilogue11threadblock8EpilogueIS7_S1A_Li1ENS1G_27PredicatedTileIteratorBlas3INS1G_26OutputTileOptimalThreadMapINS1G_15OutputTileShapeILi64ELi8ELi2ELi1ELi1EEENS1K_ILi1ELi4ELi1ELi1ELi4EEELi128ELi1ELi64EEEdLNS_8BlasModeE1EEENS1F_4warp24FragmentIteratorTensorOpIS12_S15_dNSK_IdLi2ELb1EEESV_EENS1Q_20TileIteratorTensorOpIS12_S15_dSV_EENS1G_18SharedLoadIteratorINS1N_18CompactedThreadMapEdLi8EEENS1F_6thread17LinearCombinationIdLi1EddLNS1Z_9ScaleType4KindE0ELNS_15FloatRoundStyleE2EdEENSB_ILi0ELi4EEELi1ELi1EEENS4_30GemmIdentityThreadblockSwizzleILi1EEELNS_8FillModeE1ELS1O_1EEEEEvNT_6ParamsE,(.L_x_343 - _ZN7cutlass6KernelINS_4gemm6kernel15Rank2KUniversalINS1_11threadblock13MmaMultistageINS1_9GemmShapeILi64ELi64ELi16EEENS_9transform11threadblock28PredicatedTileAccessIteratorINS_11MatrixShapeILi64ELi16EEEdNS_6layout11ColumnMajorELi1ENS8_31PitchLinearWarpStripedThreadMapINS_16PitchLinearShapeILi64ELi16EEELi128ENSG_ILi16ELi2EEELi1EEENS_5ArrayIdLi1ELb1EEELb0ENSD_9NoPermuteEEENS9_25RegularTileAccessIteratorISC_dNSD_43ColumnMajorTensorOpMultiplicandCongruous64bELi1ESJ_Li8EEELNS_4arch14CacheOperation4KindE0ENSA_INSB_ILi16ELi64EEEdNSD_8RowMajorELi0ESJ_SL_Lb0ESM_EENSO_ISU_dNSD_40RowMajorTensorOpMultiplicandCongruous64bELi0ESJ_Li8EEELST_0EdSV_NS4_9MmaPolicyINS1_4warp11MmaTensorOpINS6_ILi32ELi32ELi16EEEdSP_dSX_dSV_NS10_17MmaTensorOpPolicyINSR_3MmaINS6_ILi8ELi8ELi4EEELi32EdSV_dSE_dSV_NSR_13OpMultiplyAddEEENSB_ILi1ELi1EEEEELi1ELb0EbEENSB_ILi0ELi0EEES1B_Li1EEELi3ELNS1_23SharedMemoryClearOptionE0EbEES1E_NS_8epilogue11threadblock8EpilogueIS7_S1A_Li1ENS1G_27PredicatedTileIteratorBlas3INS1G_26OutputTileOptimalThreadMapINS1G_15OutputTileShapeILi64ELi8ELi2ELi1ELi1EEENS1K_ILi1ELi4ELi1ELi1ELi4EEELi128ELi1ELi64EEEdLNS_8BlasModeE1EEENS1F_4warp24FragmentIteratorTensorOpIS12_S15_dNSK_IdLi2ELb1EEESV_EENS1Q_20TileIteratorTensorOpIS12_S15_dSV_EENS1G_18SharedLoadIteratorINS1N_18CompactedThreadMapEdLi8EEENS1F_6thread17LinearCombinationIdLi1EddLNS1Z_9ScaleType4KindE0ELNS_15FloatRoundStyleE2EdEENSB_ILi0ELi4EEELi1ELi1EEENS4_30GemmIdentityThreadblockSwizzleILi1EEELNS_8FillModeE1ELS1O_1EEEEEvNT_6ParamsE)
        .other          _ZN7cutlass6KernelINS_4gemm6kernel15Rank2KUniversalINS1_11threadblock13MmaMultistageINS1_9GemmShapeILi64ELi64ELi16EEENS_9transform11threadblock28PredicatedTileAccessIteratorINS_11MatrixShapeILi64ELi16EEEdNS_6layout11ColumnMajorELi1ENS8_31PitchLinearWarpStripedThreadMapINS_16PitchLinearShapeILi64ELi16EEELi128ENSG_ILi16ELi2EEELi1EEENS_5ArrayIdLi1ELb1EEELb0ENSD_9NoPermuteEEENS9_25RegularTileAccessIteratorISC_dNSD_43ColumnMajorTensorOpMultiplicandCongruous64bELi1ESJ_Li8EEELNS_4arch14CacheOperation4KindE0ENSA_INSB_ILi16ELi64EEEdNSD_8RowMajorELi0ESJ_SL_Lb0ESM_EENSO_ISU_dNSD_40RowMajorTensorOpMultiplicandCongruous64bELi0ESJ_Li8EEELST_0EdSV_NS4_9MmaPolicyINS1_4warp11MmaTensorOpINS6_ILi32ELi32ELi16EEEdSP_dSX_dSV_NS10_17MmaTensorOpPolicyINSR_3MmaINS6_ILi8ELi8ELi4EEELi32EdSV_dSE_dSV_NSR_13OpMultiplyAddEEENSB_ILi1ELi1EEEEELi1ELb0EbEENSB_ILi0ELi0EEES1B_Li1EEELi3ELNS1_23SharedMemoryClearOptionE0EbEES1E_NS_8epilogue11threadblock8EpilogueIS7_S1A_Li1ENS1G_27PredicatedTileIteratorBlas3INS1G_26OutputTileOptimalThreadMapINS1G_15OutputTileShapeILi64ELi8ELi2ELi1ELi1EEENS1K_ILi1ELi4ELi1ELi1ELi4EEELi128ELi1ELi64EEEdLNS_8BlasModeE1EEENS1F_4warp24FragmentIteratorTensorOpIS12_S15_dNSK_IdLi2ELb1EEESV_EENS1Q_20TileIteratorTensorOpIS12_S15_dSV_EENS1G_18SharedLoadIteratorINS1N_18CompactedThreadMapEdLi8EEENS1F_6thread17LinearCombinationIdLi1EddLNS1Z_9ScaleType4KindE0ELNS_15FloatRoundStyleE2EdEENSB_ILi0ELi4EEELi1ELi1EEENS4_30GemmIdentityThreadblockSwizzleILi1EEELNS_8FillModeE1ELS1O_1EEEEEvNT_6ParamsE,@"STO_CUDA_ENTRY STV_DEFAULT"
_ZN7cutlass6KernelINS_4gemm6kernel15Rank2KUniversalINS1_11threadblock13MmaMultistageINS1_9GemmShapeILi64ELi64ELi16EEENS_9transform11threadblock28PredicatedTileAccessIteratorINS_11MatrixShapeILi64ELi16EEEdNS_6layout11ColumnMajorELi1ENS8_31PitchLinearWarpStripedThreadMapINS_16PitchLinearShapeILi64ELi16EEELi128ENSG_ILi16ELi2EEELi1EEENS_5ArrayIdLi1ELb1EEELb0ENSD_9NoPermuteEEENS9_25RegularTileAccessIteratorISC_dNSD_43ColumnMajorTensorOpMultiplicandCongruous64bELi1ESJ_Li8EEELNS_4arch14CacheOperation4KindE0ENSA_INSB_ILi16ELi64EEEdNSD_8RowMajorELi0ESJ_SL_Lb0ESM_EENSO_ISU_dNSD_40RowMajorTensorOpMultiplicandCongruous64bELi0ESJ_Li8EEELST_0EdSV_NS4_9MmaPolicyINS1_4warp11MmaTensorOpINS6_ILi32ELi32ELi16EEEdSP_dSX_dSV_NS10_17MmaTensorOpPolicyINSR_3MmaINS6_ILi8ELi8ELi4EEELi32EdSV_dSE_dSV_NSR_13OpMultiplyAddEEENSB_ILi1ELi1EEEEELi1ELb0EbEENSB_ILi0ELi0EEES1B_Li1EEELi3ELNS1_23SharedMemoryClearOptionE0EbEES1E_NS_8epilogue11threadblock8EpilogueIS7_S1A_Li1ENS1G_27PredicatedTileIteratorBlas3INS1G_26OutputTileOptimalThreadMapINS1G_15OutputTileShapeILi64ELi8ELi2ELi1ELi1EEENS1K_ILi1ELi4ELi1ELi1ELi4EEELi128ELi1ELi64EEEdLNS_8BlasModeE1EEENS1F_4warp24FragmentIteratorTensorOpIS12_S15_dNSK_IdLi2ELb1EEESV_EENS1Q_20TileIteratorTensorOpIS12_S15_dSV_EENS1G_18SharedLoadIteratorINS1N_18CompactedThreadMapEdLi8EEENS1F_6thread17LinearCombinationIdLi1EddLNS1Z_9ScaleType4KindE0ELNS_15FloatRoundStyleE2EdEENSB_ILi0ELi4EEELi1ELi1EEENS4_30GemmIdentityThreadblockSwizzleILi1EEELNS_8FillModeE1ELS1O_1EEEEEvNT_6ParamsE:
[----:B------:R-:W-:Y:S08]  /*0000*/  LDC R1, c[0x0][0x28] ;  /* 0x00000a00ff017b82 */ /* 0x000ff00000000800 */
[----:B------:R-:W1:Y:S01]  /*0010*/  LDC.64 R2, c[0x0][0x338] ;  /* 0x0000ce00ff027b82 */ /* 0x000e620000000a00 */
[----:B------:R-:W-:Y:S02]  /*0020*/  ULDC.64 UR4, c[0x0][0x330] ;  /* 0x0000cc0000047ab9 */ /* 0x000fe40000000a00 */
[----:B------:R-:W-:Y:S01]  /*0030*/  DSETP.NEU.AND P1, PT, RZ, UR4, PT ;  /* 0x00000004ff007e2a */ /* 0x000fe2000bf2d000 */
[----:B------:R-:W-:-:S05]  /*0040*/  ULDC.U8 UR4, c[0x0][0x3b8] ;  /* 0x0000ee0000047ab9 */ /* 0x000fca0000000000 */
[----:B------:R-:W-:Y:S01]  /*0050*/  ISETP.NE.AND P1, PT, RZ, UR4, !P1 ;  /* 0x00000004ff007c0c */ /* 0x000fe2000cf25270 */
[----:B-1----:R-:W-:-:S14]  /*0060*/  DSETP.EQ.AND P0, PT, R2, 1, PT ;  /* 0x3ff000000200742a */ /* 0x002fdc0003f02000 */
[----:B------:R-:W-:Y:S05]  /*0070*/  @P1 EXIT P0 ;  /* 0x000000000000194d */ /* 0x000fea0000000000 */
[----:B------:R-:W1:Y:S01]  /*0080*/  S2UR UR19, SR_CTAID.Y ;  /* 0x00000000001379c3 */ /* 0x000e620000002600 */
[----:B------:R-:W-:Y:S01]  /*0090*/  IMAD.MOV.U32 R2, RZ, RZ, -0x1 ;  /* 0xffffffffff027424 */ /* 0x000fe200078e00ff */
[----:B------:R-:W-:Y:S01]  /*00a0*/  ULDC UR5, c[0x0][0x228] ;  /* 0x00008a0000057ab9 */ /* 0x000fe20000000800 */
[----:B------:R-:W-:-:S03]  /*00b0*/  ULDC UR4, c[0x0][0x220] ;  /* 0x0000880000047ab9 */ /* 0x000fc60000000800 */
[----:B------:R-:W-:Y:S02]  /*00c0*/  SHF.L.U32 R2, R2, UR5, RZ ;  /* 0x0000000502027c19 */ /* 0x000fe400080006ff */
[----:B------:R-:W2:Y:S08]  /*00d0*/  S2UR UR7, SR_CTAID.X ;  /* 0x00000000000779c3 */ /* 0x000eb00000002500 */
[----:B------:R-:W3:Y:S01]  /*00e0*/  LDC R0, c[0x0][0x21c] ;  /* 0x00008700ff007b82 */ /* 0x000ee20000000800 */
[----:B-1----:R-:W-:Y:S01]  /*00f0*/  USHF.L.U32 UR19, UR19, UR5, URZ ;  /* 0x0000000513137299 */ /* 0x002fe2000800063f */
[----:B--2---:R-:W-:Y:S01]  /*0100*/  LOP3.LUT R14, R2, UR7, RZ, 0xc, !PT ;  /* 0x00000007020e7c12 */ /* 0x004fe2000f8e0cff */
[----:B------:R-:W-:-:S04]  /*0110*/  USHF.R.S32.HI UR5, URZ, UR5, UR7 ;  /* 0x000000053f057299 */ /* 0x000fc80008011407 */
[----:B------:R-:W-:-:S05]  /*0120*/  VIADD R14, R14, UR19 ;  /* 0x000000130e0e7c36 */ /* 0x000fca0008000000 */
[----:B------:R-:W-:-:S04]  /*0130*/  ISETP.GE.AND P0, PT, R14, UR4, PT ;  /* 0x000000040e007c0c */ /* 0x000fc8000bf06270 */
[----:B---3--:R-:W-:-:S13]  /*0140*/  ISETP.LE.OR P0, PT, R0, UR5, P0 ;  /* 0x0000000500007c0c */ /* 0x008fda0008703670 */
[----:B------:R-:W-:Y:S05]  /*0150*/  @P0 EXIT ;  /* 0x000000000000094d */ /* 0x000fea0003800000 */
[----:B------:R-:W-:Y:S01]  /*0160*/  USHF.L.U32 UR18, UR5, 0x6, URZ ;  /* 0x0000000605127899 */ /* 0x000fe2000800063f */
[----:B------:R-:W-:-:S03]  /*0170*/  SHF.L.U32 R14, R14, 0x6, RZ ;  /* 0x000000060e0e7819 */ /* 0x000fc600000006ff */
[----:B------:R-:W-:-:S06]  /*0180*/  UIADD3 UR4, UR18, 0x40, URZ ;  /* 0x0000004012047890 */ /* 0x000fcc000fffe03f */
[----:B------:R-:W-:-:S13]  /*0190*/  ISETP.LT.AND P0, PT, R14, UR4, PT ;  /* 0x000000040e007c0c */ /* 0x000fda000bf01270 */
[----:B------:R-:W-:Y:S05]  /*01a0*/  @!P0 EXIT ;  /* 0x000000000000894d */ /* 0x000fea0003800000 */
[----:B------:R-:W1:Y:S01]  /*01b0*/  LDC R0, c[0x0][0x360] ;  /* 0x0000d800ff007b82 */ /* 0x000e620000000800 */
[----:B------:R-:W-:Y:S01]  /*01c0*/  ULDC UR4, c[0x0][0x218] ;  /* 0x0000860000047ab9 */ /* 0x000fe20000000800 */
[----:B------:R-:W-:Y:S01]  /*01d0*/  ULDC.64 UR20, c[0x0][0x208] ;  /* 0x0000820000147ab9 */ /* 0x000fe20000000a00 */
[----:B------:R-:W-:Y:S01]  /*01e0*/  MOV R3, UR4 ;  /* 0x0000000400037c02 */ /* 0x000fe20008000f00 */
[----:B------:R-:W-:Y:S01]  /*01f0*/  IMAD.MOV.U32 R134, RZ, RZ, RZ ;  /* 0x000000ffff867224 */ /* 0x000fe200078e00ff */
[----:B-1----:R-:W-:-:S13]  /*0200*/  ISETP.GT.U32.AND P0, PT, R0, 0x1, PT ;  /* 0x000000010000780c */ /* 0x002fda0003f04070 */
[----:B------:R-:W-:Y:S05]  /*0210*/  @P0 BRA `(.L_x_0) ;  /* 0x0000000000200947 */ /* 0x000fea0003800000 */
[----:B------:R-:W1:Y:S01]  /*0220*/  S2R R5, SR_CTAID.Z ;  /* 0x0000000000057919 */ /* 0x000e620000002700 */
[----:B------:R-:W2:Y:S08]  /*0230*/  LDC R0, c[0x0][0x224] ;  /* 0x00008900ff007b82 */ /* 0x000eb00000000800 */
[----:B------:R-:W3:Y:S01]  /*0240*/  LDC R134, c[0x0][0x368] ;  /* 0x0000da00ff867b82 */ /* 0x000ee20000000800 */
[----:B-1----:R-:W-:-:S04]  /*0250*/  IADD3 R3, R5, 0x1, RZ ;  /* 0x0000000105037810 */ /* 0x002fc80007ffe0ff */
[C---:B--2---:R-:W-:Y:S01]  /*0260*/  ISETP.GE.AND P0, PT, R3.reuse, R0, PT ;  /* 0x000000000300720c */ /* 0x044fe20003f06270 */
[-C--:B---3--:R-:W-:Y:S02]  /*0270*/  IMAD R3, R3, R134.reuse, RZ ;  /* 0x0000008603037224 */ /* 0x088fe400078e02ff */
[----:B------:R-:W-:-:S10]  /*0280*/  IMAD R134, R5, R134, RZ ;  /* 0x0000008605867224 */ /* 0x000fd400078e02ff */
[----:B------:R-:W1:Y:S02]  /*0290*/  @P0 LDC R3, c[0x0][0x218] ;  /* 0x00008600ff030b82 */ /* 0x000e640000000800 */
.L_x_0:
[----:B------:R-:W2:Y:S01]  /*02a0*/  S2R R128, SR_TID.X ;  /* 0x0000000000807919 */ /* 0x000ea20000002100 */
[----:B-1----:R-:W-:Y:S01]  /*02b0*/  IMAD.IADD R4, R3, 0x1, -R134 ;  /* 0x0000000103047824 */ /* 0x002fe200078e0a86 */
[----:B------:R-:W-:Y:S01]  /*02c0*/  ULDC.64 UR8, c[0x0][0x210] ;  /* 0x0000840000087ab9 */ /* 0x000fe20000000a00 */
[----:B------:R-:W-:Y:S01]  /*02d0*/  ULDC.64 UR12, c[0x0][0x230] ;  /* 0x00008c00000c7ab9 */ /* 0x000fe20000000a00 */
[----:B------:R-:W1:Y:S01]  /*02e0*/  S2UR UR6, SR_CgaCtaId ;  /* 0x00000000000679c3 */ /* 0x000e620000008800 */
[----:B------:R-:W-:Y:S01]  /*02f0*/  ULDC.64 UR4, c[0x0][0x370] ;  /* 0x0000dc0000047ab9 */ /* 0x000fe20000000a00 */
[----:B------:R-:W-:Y:S01]  /*0300*/  SHF.R.S32.HI R129, RZ, 0x1f, R4 ;  /* 0x0000001fff817819 */ /* 0x000fe20000011404 */
[----:B------:R-:W-:Y:S01]  /*0310*/  UMOV UR16, 0x400 ;  /* 0x0000040000107882 */ /* 0x000fe20000000000 */
[----:B------:R-:W-:Y:S01]  /*0320*/  ULDC.64 UR14, c[0x0][0x238] ;  /* 0x00008e00000e7ab9 */ /* 0x000fe20000000a00 */
[----:B------:R-:W-:Y:S01]  /*0330*/  ULDC.64 UR10, c[0x0][0x240] ;  /* 0x00009000000a7ab9 */ /* 0x000fe20000000a00 */
[----:B------:R-:W-:-:S02]  /*0340*/  LEA.HI R129, R129, R4, RZ, 0x4 ;  /* 0x0000000481817211 */ /* 0x000fc400078f20ff */
[----:B------:R-:W-:Y:S02]  /*0350*/  CS2R R54, SRZ ;  /* 0x0000000000367805 */ /* 0x000fe4000001ff00 */
[----:B------:R-:W-:Y:S02]  /*0360*/  CS2R R52, SRZ ;  /* 0x0000000000347805 */ /* 0x000fe4000001ff00 */
[----:B------:R-:W-:Y:S02]  /*0370*/  CS2R R50, SRZ ;  /* 0x0000000000327805 */ /* 0x000fe4000001ff00 */
[----:B------:R-:W-:Y:S02]  /*0380*/  LOP3.LUT R129, R129, 0xfffffff0, RZ, 0xc0, !PT ;  /* 0xfffffff081817812 */ /* 0x000fe400078ec0ff */
[----:B------:R-:W-:Y:S02]  /*0390*/  CS2R R48, SRZ ;  /* 0x0000000000307805 */ /* 0x000fe4000001ff00 */
[----:B------:R-:W-:-:S02]  /*03a0*/  CS2R R58, SRZ ;  /* 0x00000000003a7805 */ /* 0x000fc4000001ff00 */
[----:B------:R-:W-:Y:S02]  /*03b0*/  CS2R R56, SRZ ;  /* 0x0000000000387805 */ /* 0x000fe4000001ff00 */
[----:B------:R-:W-:Y:S01]  /*03c0*/  CS2R R46, SRZ ;  /* 0x00000000002e7805 */ /* 0x000fe2000001ff00 */
[----:B------:R-:W-:Y:S01]  /*03d0*/  IMAD.IADD R129, R4, 0x1, -R129 ;  /* 0x0000000104817824 */ /* 0x000fe200078e0a81 */
[----:B------:R-:W-:Y:S02]  /*03e0*/  CS2R R44, SRZ ;  /* 0x00000000002c7805 */ /* 0x000fe4000001ff00 */
[----:B------:R-:W-:Y:S02]  /*03f0*/  CS2R R26, SRZ ;  /* 0x00000000001a7805 */ /* 0x000fe4000001ff00 */
[----:B------:R-:W-:Y:S02]  /*0400*/  CS2R R24, SRZ ;  /* 0x0000000000187805 */ /* 0x000fe4000001ff00 */
[----:B------:R-:W-:-:S02]  /*0410*/  CS2R R62, SRZ ;  /* 0x00000000003e7805 */ /* 0x000fc4000001ff00 */
[C---:B------:R-:W-:Y:S02]  /*0420*/  ISETP.NE.AND P0, PT, R129.reuse, RZ, PT ;  /* 0x000000ff8100720c */ /* 0x040fe40003f05270 */
[----:B------:R-:W-:Y:S02]  /*0430*/  CS2R R60, SRZ ;  /* 0x00000000003c7805 */ /* 0x000fe4000001ff00 */
[----:B------:R-:W-:Y:S02]  /*0440*/  CS2R R42, SRZ ;  /* 0x00000000002a7805 */ /* 0x000fe4000001ff00 */
[----:B------:R-:W-:Y:S02]  /*0450*/  CS2R R40, SRZ ;  /* 0x0000000000287805 */ /* 0x000fe4000001ff00 */
[----:B------:R-:W-:Y:S01]  /*0460*/  SEL R129, R129, 0x10, P0 ;  /* 0x0000001081817807 */ /* 0x000fe20000000000 */
[----:B-1----:R-:W-:Y:S01]  /*0470*/  ULEA UR6, UR6, UR16, 0x18 ;  /* 0x0000001006067291 */ /* 0x002fe2000f8ec03f */
[----:B------:R-:W-:-:S02]  /*0480*/  CS2R R30, SRZ ;  /* 0x00000000001e7805 */ /* 0x000fc4000001ff00 */
[----:B------:R-:W-:Y:S02]  /*0490*/  CS2R R28, SRZ ;  /* 0x00000000001c7805 */ /* 0x000fe4000001ff00 */
[----:B--2---:R-:W-:Y:S01]  /*04a0*/  SHF.R.S32.HI R5, RZ, 0x1f, R128 ;  /* 0x0000001fff057819 */ /* 0x004fe20000011480 */
[----:B------:R-:W-:Y:S01]  /*04b0*/  ULDC.64 UR16, c[0x0][0x250] ;  /* 0x0000940000107ab9 */ /* 0x000fe20000000a00 */
[----:B------:R-:W-:Y:S02]  /*04c0*/  SHF.R.S32.HI R108, RZ, 0x1f, R129 ;  /* 0x0000001fff6c7819 */ /* 0x000fe40000011481 */
[----:B------:R-:W-:Y:S02]  /*04d0*/  CS2R R66, SRZ ;  /* 0x0000000000427805 */ /* 0x000fe4000001ff00 */
[----:B------:R-:W-:Y:S02]  /*04e0*/  LEA.HI R2, R5, R128, RZ, 0x5 ;  /* 0x0000008005027211 */ /* 0x000fe400078f28ff */
[----:B------:R-:W-:-:S02]  /*04f0*/  CS2R R64, SRZ ;  /* 0x0000000000407805 */ /* 0x000fc4000001ff00 */
[----:B------:R-:W-:Y:S02]  /*0500*/  CS2R R38, SRZ ;  /* 0x0000000000267805 */ /* 0x000fe4000001ff00 */
[----:B------:R-:W-:Y:S02]  /*0510*/  CS2R R36, SRZ ;  /* 0x0000000000247805 */ /* 0x000fe4000001ff00 */
[----:B------:R-:W-:Y:S02]  /*0520*/  LOP3.LUT R5, R2, 0xffffffe0, RZ, 0xc0, !PT ;  /* 0xffffffe002057812 */ /* 0x000fe400078ec0ff */
[----:B------:R-:W-:Y:S02]  /*0530*/  CS2R R34, SRZ ;  /* 0x0000000000227805 */ /* 0x000fe4000001ff00 */
[----:B------:R-:W-:Y:S02]  /*0540*/  SHF.R.S32.HI R2, RZ, 0x5, R2 ;  /* 0x00000005ff027819 */ /* 0x000fe40000011402 */
[----:B------:R-:W-:Y:S01]  /*0550*/  CS2R R32, SRZ ;  /* 0x0000000000207805 */ /* 0x000fe2000001ff00 */
[----:B------:R-:W-:Y:S01]  /*0560*/  IMAD.IADD R0, R128, 0x1, -R5 ;  /* 0x0000000180007824 */ /* 0x000fe200078e0a05 */
[----:B------:R-:W-:Y:S01]  /*0570*/  VIADDMNMX R5, R134, R129, R3, PT ;  /* 0x0000008186057246 */ /* 0x000fe20003800103 */
[----:B------:R-:W-:-:S03]  /*0580*/  IMAD.SHL.U32 R2, R2, 0x2, RZ ;  /* 0x0000000202027824 */ /* 0x000fc600078e00ff */
[----:B------:R-:W-:-:S04]  /*0590*/  SHF.R.S32.HI R135, RZ, 0x1f, R0 ;  /* 0x0000001fff877819 */ /* 0x000fc80000011400 */
[----:B------:R-:W-:-:S04]  /*05a0*/  LEA.HI R135, R135, R0, RZ, 0x4 ;  /* 0x0000000087877211 */ /* 0x000fc800078f20ff */
[C---:B------:R-:W-:Y:S02]  /*05b0*/  LEA.HI.SX32 R2, R135.reuse, R2, 0x1c ;  /* 0x0000000287027211 */ /* 0x040fe400078fe2ff */
[----:B------:R-:W-:Y:S02]  /*05c0*/  LOP3.LUT R135, R135, 0xfffffff0, RZ, 0xc0, !PT ;  /* 0xfffffff087877812 */ /* 0x000fe400078ec0ff */
[----:B------:R-:W-:Y:S01]  /*05d0*/  SHF.R.S32.HI R13, RZ, 0x1f, R2 ;  /* 0x0000001fff0d7819 */ /* 0x000fe20000011402 */
[--C-:B------:R-:W-:Y:S01]  /*05e0*/  IMAD.IADD R126, R2, 0x1, R134.reuse ;  /* 0x00000001027e7824 */ /* 0x100fe200078e0286 */
[----:B------:R-:W-:Y:S01]  /*05f0*/  IADD3 R134, R3, 0xf, -R134 ;  /* 0x0000000f03867810 */ /* 0x000fe20007ffe886 */
[----:B------:R-:W-:Y:S01]  /*0600*/  IMAD.IADD R135, R0, 0x1, -R135 ;  /* 0x0000000100877824 */ /* 0x000fe200078e0a87 */
[----:B------:R-:W-:Y:S01]  /*0610*/  LEA.HI R13, R13, R2, RZ, 0x2 ;  /* 0x000000020d0d7211 */ /* 0x000fe200078f10ff */
[C---:B------:R-:W-:Y:S01]  /*0620*/  VIADD R0, R126.reuse, 0x8 ;  /* 0x000000087e007836 */ /* 0x040fe20000000000 */
[-C--:B------:R-:W-:Y:S01]  /*0630*/  ISETP.GE.AND P4, PT, R126, R5.reuse, PT ;  /* 0x000000057e00720c */ /* 0x080fe20003f86270 */
[----:B------:R-:W-:Y:S01]  /*0640*/  VIADD R18, R135, UR18 ;  /* 0x0000001287127c36 */ /* 0x000fe20008000000 */
[----:B------:R-:W-:Y:S01]  /*0650*/  SHF.R.S32.HI R127, RZ, 0x1f, R126 ;  /* 0x0000001fff7f7819 */ /* 0x000fe2000001147e */
[----:B------:R-:W-:Y:S01]  /*0660*/  VIADD R4, R134, 0xf ;  /* 0x0000000f86047836 */ /* 0x000fe20000000000 */
[----:B------:R-:W-:Y:S01]  /*0670*/  ISETP.GE.AND P6, PT, R0, R5, PT ;  /* 0x000000050000720c */ /* 0x000fe20003fc6270 */
[C---:B------:R-:W-:Y:S01]  /*0680*/  VIADD R11, R18.reuse, 0x10 ;  /* 0x00000010120b7836 */ /* 0x040fe20000000000 */
[C---:B------:R-:W-:Y:S01]  /*0690*/  ISETP.LT.AND P0, PT, R18.reuse, UR8, !P4 ;  /* 0x0000000812007c0c */ /* 0x040fe2000e701270 */
[C---:B------:R-:W-:Y:S01]  /*06a0*/  VIADD R10, R18.reuse, 0x20 ;  /* 0x00000020120a7836 */ /* 0x040fe20000000000 */
[C---:B------:R-:W-:Y:S01]  /*06b0*/  ISETP.LT.AND P5, PT, R18.reuse, UR8, !P6 ;  /* 0x0000000812007c0c */ /* 0x040fe2000f7a1270 */
[----:B------:R-:W-:Y:S01]  /*06c0*/  VIADD R9, R18, 0x30 ;  /* 0x0000003012097836 */ /* 0x000fe20000000000 */
[----:B------:R-:W-:Y:S01]  /*06d0*/  ISETP.LT.AND P1, PT, R11, UR8, !P4 ;  /* 0x000000080b007c0c */ /* 0x000fe2000e721270 */
[----:B------:R-:W-:Y:S01]  /*06e0*/  IMAD.SHL.U32 R7, R135, 0x4, RZ ;  /* 0x0000000487077824 */ /* 0x000fe200078e00ff */
[----:B------:R-:W-:Y:S01]  /*06f0*/  ISETP.LT.AND P2, PT, R10, UR8, !P4 ;  /* 0x000000080a007c0c */ /* 0x000fe2000e741270 */
[----:B------:R-:W-:Y:S01]  /*0700*/  IMAD R15, R127, UR12, RZ ;  /* 0x0000000c7f0f7c24 */ /* 0x000fe2000f8e02ff */
[----:B------:R-:W-:Y:S01]  /*0710*/  ISETP.LT.AND P3, PT, R9, UR8, !P4 ;  /* 0x0000000809007c0c */ /* 0x000fe2000e761270 */
[----:B------:R-:W-:Y:S01]  /*0720*/  IMAD.IADD R14, R14, 0x1, R135 ;  /* 0x000000010e0e7824 */ /* 0x000fe200078e0287 */
[----:B------:R-:W-:Y:S01]  /*0730*/  SEL R0, RZ, 0x1, !P0 ;  /* 0x00000001ff007807 */ /* 0x000fe20004000000 */
[----:B------:R-:W-:Y:S01]  /*0740*/  IMAD R15, R126, UR13, R15 ;  /* 0x0000000d7e0f7c24 */ /* 0x000fe2000f8e020f */
[----:B------:R-:W-:-:S02]  /*0750*/  SEL R3, RZ, 0x100, !P5 ;  /* 0x00000100ff037807 */ /* 0x000fc40006800000 */
[----:B------:R-:W-:Y:S01]  /*0760*/  P2R R0, PR, R0, 0xf ;  /* 0x0000000f00007803 */ /* 0x000fe20000000000 */
[----:B------:R-:W-:Y:S01]  /*0770*/  BAR.SYNC.DEFER_BLOCKING 0x0 ;  /* 0x0000000000007b1d */ /* 0x000fe20000010000 */
[----:B------:R-:W-:Y:S02]  /*0780*/  ISETP.LT.AND P0, PT, R11, UR8, !P6 ;  /* 0x000000080b007c0c */ /* 0x000fe4000f701270 */
[----:B------:R-:W-:Y:S02]  /*0790*/  ISETP.GE.U32.AND P5, PT, R4, 0x1f, PT ;  /* 0x0000001f0400780c */ /* 0x000fe40003fa6070 */
[----:B------:R-:W-:Y:S02]  /*07a0*/  SEL R8, RZ, 0x200, !P0 ;  /* 0x00000200ff087807 */ /* 0x000fe40004000000 */
[----:B------:R-:W-:Y:S02]  /*07b0*/  SHF.R.S32.HI R4, RZ, 0x1f, R135 ;  /* 0x0000001fff047819 */ /* 0x000fe40000011487 */
[----:B------:R-:W-:-:S02]  /*07c0*/  LOP3.LUT R8, R8, R3, R0, 0xfe, !PT ;  /* 0x0000000308087212 */ /* 0x000fc400078efe00 */
[----:B------:R-:W-:Y:S02]  /*07d0*/  LOP3.LUT R0, R135, 0x6, RZ, 0xc0, !PT ;  /* 0x0000000687007812 */ /* 0x000fe400078ec0ff */
[----:B------:R-:W-:Y:S02]  /*07e0*/  LOP3.LUT R13, R13, 0xfffffffc, RZ, 0xc0, !PT ;  /* 0xfffffffc0d0d7812 */ /* 0x000fe400078ec0ff */
[----:B------:R-:W-:Y:S02]  /*07f0*/  SHF.R.U32.HI R0, RZ, 0x1, R0 ;  /* 0x00000001ff007819 */ /* 0x000fe40000011600 */
[--C-:B------:R-:W-:Y:S01]  /*0800*/  SHF.R.S32.HI R19, RZ, 0x1f, R18.reuse ;  /* 0x0000001fff137819 */ /* 0x100fe20000011412 */
[----:B------:R-:W-:Y:S01]  /*0810*/  IMAD.IADD R5, R2, 0x1, -R13 ;  /* 0x0000000102057824 */ /* 0x000fe200078e0a0d */
[----:B------:R-:W-:Y:S02]  /*0820*/  ISETP.LT.AND P1, PT, R10, UR8, !P6 ;  /* 0x000000080a007c0c */ /* 0x000fe4000f721270 */
[----:B------:R-:W-:Y:S01]  /*0830*/  ISETP.LT.AND P0, PT, R9, UR8, !P6 ;  /* 0x0000000809007c0c */ /* 0x000fe2000f701270 */
[----:B------:R-:W-:Y:S01]  /*0840*/  IMAD.WIDE.U32 R16, R126, UR12, R18 ;  /* 0x0000000c7e107c25 */ /* 0x000fe2000f8e0012 */
[----:B------:R-:W-:-:S02]  /*0850*/  LEA.HI R3, R4, R135, RZ, 0x3 ;  /* 0x0000008704037211 */ /* 0x000fc400078f18ff */
[----:B------:R-:W-:Y:S01]  /*0860*/  LOP3.LUT R4, R0, 0x4, R7, 0xf8, !PT ;  /* 0x0000000400047812 */ /* 0x000fe200078ef807 */
[----:B------:R-:W-:Y:S01]  /*0870*/  IMAD.IADD R2, R17, 0x1, R15 ;  /* 0x0000000111027824 */ /* 0x000fe200078e020f */
[----:B------:R-:W-:Y:S02]  /*0880*/  SEL R7, RZ, 0x400, !P1 ;  /* 0x00000400ff077807 */ /* 0x000fe40004800000 */
[----:B------:R-:W-:Y:S02]  /*0890*/  SEL R6, RZ, 0x800, !P0 ;  /* 0x00000800ff067807 */ /* 0x000fe40004000000 */
[----:B------:R-:W-:Y:S02]  /*08a0*/  SHF.R.U32.HI R3, RZ, 0x3, R3 ;  /* 0x00000003ff037819 */ /* 0x000fe40000011603 */
[----:B------:R-:W-:Y:S01]  /*08b0*/  LOP3.LUT R6, R6, R7, R8, 0xfe, !PT ;  /* 0x0000000706067212 */ /* 0x000fe200078efe08 */
[----:B------:R-:W-:Y:S01]  /*08c0*/  VIADD R8, R14, 0x10 ;  /* 0x000000100e087836 */ /* 0x000fe20000000000 */
[----:B------:R-:W-:Y:S01]  /*08d0*/  LOP3.LUT R4, R4, 0x1, R5, 0x78, !PT ;  /* 0x0000000104047812 */ /* 0x000fe200078e7805 */
[----:B------:R-:W-:Y:S01]  /*08e0*/  VIADD R7, R14, 0x20 ;  /* 0x000000200e077836 */ /* 0x000fe20000000000 */
[----:B------:R-:W-:-:S02]  /*08f0*/  LEA R22, P0, R16, UR4, 0x3 ;  /* 0x0000000410167c11 */ /* 0x000fc4000f8018ff */
[----:B------:R-:W-:Y:S01]  /*0900*/  SEL R117, R6, RZ, P5 ;  /* 0x000000ff06757207 */ /* 0x000fe20002800000 */
[----:B------:R-:W-:Y:S01]  /*0910*/  IMAD R3, R4, 0x2, R3 ;  /* 0x0000000204037824 */ /* 0x000fe200078e0203 */
[----:B------:R-:W-:Y:S01]  /*0920*/  LEA.HI.X R23, R16, UR5, R2, 0x3, P0 ;  /* 0x0000000510177c11 */ /* 0x000fe200080f1c02 */
[----:B------:R-:W-:Y:S01]  /*0930*/  IMAD.SHL.U32 R2, R5, 0x2, RZ ;  /* 0x0000000205027824 */ /* 0x000fe200078e00ff */
[----:B------:R-:W-:Y:S01]  /*0940*/  LOP3.LUT R0, R13, R0, RZ, 0xfc, !PT ;  /* 0x000000000d007212 */ /* 0x000fe200078efcff */
[C---:B------:R-:W-:Y:S01]  /*0950*/  IMAD.SHL.U32 R124, R117.reuse, 0x8, RZ ;  /* 0x00000008757c7824 */ /* 0x040fe200078e00ff */
[C---:B------:R-:W-:Y:S01]  /*0960*/  LOP3.LUT P0, R121, R117.reuse, 0x8, RZ, 0xc0, !PT ;  /* 0x0000000875797812 */ /* 0x040fe2000780c0ff */
[----:B------:R-:W-:Y:S01]  /*0970*/  IMAD.SHL.U32 R123, R117, 0x4, RZ ;  /* 0x00000004757b7824 */ /* 0x000fe200078e00ff */
[----:B------:R-:W-:Y:S01]  /*0980*/  LOP3.LUT R3, R3, 0x4, R2, 0x78, !PT ;  /* 0x0000000403037812 */ /* 0x000fe200078e7802 */
[----:B------:R-:W-:Y:S01]  /*0990*/  IMAD.SHL.U32 R122, R117, 0x2, RZ ;  /* 0x00000002757a7824 */ /* 0x000fe200078e00ff */
[----:B------:R-:W-:Y:S01]  /*09a0*/  LOP3.LUT P3, R124, R124, 0x8, RZ, 0xc0, !PT ;  /* 0x000000087c7c7812 */ /* 0x000fe2000786c0ff */
[----:B------:R-:W-:Y:S01]  /*09b0*/  VIADD R6, R14, 0x30 ;  /* 0x000000300e067836 */ /* 0x000fe20000000000 */
[----:B------:R-:W-:Y:S01]  /*09c0*/  LOP3.LUT P2, R123, R123, 0x8, RZ, 0xc0, !PT ;  /* 0x000000087b7b7812 */ /* 0x000fe2000784c0ff */
[----:B------:R-:W-:Y:S01]  /*09d0*/  IMAD R0, R0, 0x40, R3 ;  /* 0x0000004000007824 */ /* 0x000fe200078e0203 */
[----:B------:R-:W-:Y:S01]  /*09e0*/  LOP3.LUT P1, R122, R122, 0x8, RZ, 0xc0, !PT ;  /* 0x000000087a7a7812 */ /* 0x000fe2000782c0ff */
[----:B------:R-:W-:Y:S01]  /*09f0*/  ULDC.64 UR4, c[0x0][0x248] ;  /* 0x0000920000047ab9 */ /* 0x000fe20000000a00 */
[--C-:B------:R-:W-:Y:S01]  /*0a00*/  SHF.R.U32.HI R120, RZ, 0x5, R117.reuse ;  /* 0x00000005ff787819 */ /* 0x100fe20000011675 */
[----:B------:R-:W-:Y:S01]  /*0a10*/  UIADD3 UR4, UP1, UR10, -UR4, URZ ;  /* 0x800000040a047290 */ /* 0x000fe2000ff3e03f */
[----:B------:R-:W-:Y:S01]  /*0a20*/  LEA R133, R0, UR6, 0x3 ;  /* 0x0000000600857c11 */ /* 0x000fe2000f8e18ff */
[----:B------:R-:W-:Y:S01]  /*0a30*/  IMAD R3, R127, UR16, RZ ;  /* 0x000000107f037c24 */ /* 0x000fe2000f8e02ff */
[--C-:B------:R-:W-:Y:S01]  /*0a40*/  SHF.R.U32.HI R119, RZ, 0x6, R117.reuse ;  /* 0x00000006ff777819 */ /* 0x100fe20000011675 */
[----:B------:R-:W-:Y:S01]  /*0a50*/  UIADD3 UR22, UP0, UR4, UR14, URZ ;  /* 0x0000000e04167290 */ /* 0x000fe2000ff1e03f */
[--C-:B------:R-:W-:Y:S01]  /*0a60*/  SHF.R.S32.HI R15, RZ, 0x1f, R14.reuse ;  /* 0x0000001fff0f7819 */ /* 0x100fe2000001140e */
[----:B------:R-:W-:Y:S01]  /*0a70*/  @!PT LDS RZ, [RZ] ;  /* 0x00000000fffff984 */ /* 0x000fe20000000800 */
[----:B------:R-:W-:Y:S01]  /*0a80*/  @!PT LDS RZ, [RZ] ;  /* 0x00000000fffff984 */ /* 0x000fe20000000800 */
[----:B------:R-:W-:Y:S01]  /*0a90*/  @!PT LDS RZ, [RZ] ;  /* 0x00000000fffff984 */ /* 0x000fe20000000800 */
[----:B------:R-:W-:Y:S01]  /*0aa0*/  LDGSTS.E.LTC128B.64 [R133], desc[UR20][R22.64], P3 ;  /* 0x0000000016857fae */ /* 0x000fe20009921b54 */
[----:B------:R-:W-:Y:S01]  /*0ab0*/  ISETP.LT.AND P3, PT, R6, UR9, !P4 ;  /* 0x0000000906007c0c */ /* 0x000fe2000e761270 */
[----:B------:R-:W-:Y:S01]  /*0ac0*/  IMAD R0, R108, UR12, RZ ;  /* 0x0000000c6c007c24 */ /* 0x000fe2000f8e02ff */
[----:B------:R-:W-:Y:S01]  /*0ad0*/  SHF.R.U32.HI R118, RZ, 0x7, R117 ;  /* 0x00000007ff767819 */ /* 0x000fe20000011675 */
[----:B------:R-:W-:Y:S01]  /*0ae0*/  LDGSTS.E.LTC128B.64 [R133+0x80], desc[UR20][R22.64+0x80], P2 ;  /* 0x0008008016857fae */ /* 0x000fe20009121b54 */
[----:B------:R-:W-:Y:S01]  /*0af0*/  ISETP.LT.AND P2, PT, R7, UR9, !P4 ;  /* 0x0000000907007c0c */ /* 0x000fe2000e741270 */
[----:B------:R-:W-:Y:S01]  /*0b00*/  IMAD R3, R126, UR17, R3 ;  /* 0x000000117e037c24 */ /* 0x000fe2000f8e0203 */
[----:B------:R-:W-:Y:S01]  /*0b10*/  SHF.R.U32.HI R117, RZ, 0x8, R117 ;  /* 0x00000008ff757819 */ /* 0x000fe20000011675 */
[----:B------:R-:W-:Y:S01]  /*0b20*/  LDGSTS.E.LTC128B.64 [R133+0x100], desc[UR20][R22.64+0x100], P1 ;  /* 0x0010010016857fae */ /* 0x000fe20008921b54 */
[----:B------:R-:W-:Y:S01]  /*0b30*/  ISETP.LT.AND P1, PT, R8, UR9, !P4 ;  /* 0x0000000908007c0c */ /* 0x000fe2000e721270 */
[----:B------:R-:W-:Y:S01]  /*0b40*/  IMAD.WIDE.U32 R16, R126, UR16, R14 ;  /* 0x000000107e107c25 */ /* 0x000fe2000f8e000e */
[----:B------:R-:W-:Y:S01]  /*0b50*/  UIADD3.X UR23, UR15, UR11, ~UR5, UP0, UP1 ;  /* 0x0000000b0f177290 */ /* 0x000fe200087e2c05 */
[----:B------:R-:W-:Y:S01]  /*0b60*/  LDGSTS.E.LTC128B.64 [R133+0x180], desc[UR20][R22.64+0x180], P0 ;  /* 0x0018018016857fae */ /* 0x000fe20008121b54 */
[----:B------:R-:W-:Y:S01]  /*0b70*/  ISETP.LT.AND P0, PT, R14, UR9, !P4 ;  /* 0x000000090e007c0c */ /* 0x000fe2000e701270 */
[C---:B------:R-:W-:Y:S01]  /*0b80*/  IMAD.WIDE.U32 R12, R129.reuse, UR12, RZ ;  /* 0x0000000c810c7c25 */ /* 0x040fe2000f8e00ff */
[----:B------:R-:W-:Y:S01]  /*0b90*/  IADD3 R20, P4, R22, UR14, RZ ;  /* 0x0000000e16147c10 */ /* 0x000fe2000ff9e0ff */
[----:B------:R-:W-:Y:S01]  /*0ba0*/  ULDC.64 UR4, c[0x0][0x378] ;  /* 0x0000de0000047ab9 */ /* 0x000fe20000000a00 */
[----:B------:R-:W-:Y:S01]  /*0bb0*/  SEL R5, RZ, 0x1, !P0 ;  /* 0x00000001ff057807 */ /* 0x000fe20004000000 */
[----:B------:R-:W-:Y:S01]  /*0bc0*/  IMAD R0, R129, UR13, R0 ;  /* 0x0000000d81007c24 */ /* 0x000fe2000f8e0200 */
[----:B------:R-:W-:Y:S01]  /*0bd0*/  IADD3.X R21, R23, UR15, RZ, P4, !PT ;  /* 0x0000000f17157c10 */ /* 0x000fe2000a7fe4ff */
[----:B------:R-:W-:Y:S01]  /*0be0*/  IMAD.IADD R3, R17, 0x1, R3 ;  /* 0x0000000111037824 */ /* 0x000fe200078e0203 */
[----:B------:R-:W-:Y:S01]  /*0bf0*/  P2R R5, PR, R5, 0xf ;  /* 0x0000000f05057803 */ /* 0x000fe20000000000 */
[----:B------:R-:W-:Y:S01]  /*0c00*/  IMAD.IADD R0, R13, 0x1, R0 ;  /* 0x000000010d007824 */ /* 0x000fe200078e0200 */
[----:B------:R-:W-:Y:S01]  /*0c10*/  LOP3.LUT P0, R120, R120, 0x8, RZ, 0xc0, !PT ;  /* 0x0000000878787812 */ /* 0x000fe2000780c0ff */
[----:B------:R-:W-:Y:S01]  /*0c20*/  ULDC.64 UR12, c[0x0][0x258] ;  /* 0x00009600000c7ab9 */ /* 0x000fe20000000a00 */
[----:B------:R-:W-:-:S02]  /*0c30*/  LOP3.LUT P4, R119, R119, 0x8, RZ, 0xc0, !PT ;  /* 0x0000000877777812 */ /* 0x000fc4000788c0ff */
[----:B------:R-:W-:Y:S02]  /*0c40*/  LOP3.LUT P3, R118, R118, 0x8, RZ, 0xc0, !PT ;  /* 0x0000000876767812 */ /* 0x000fe4000786c0ff */
[----:B------:R-:W-:Y:S02]  /*0c50*/  LOP3.LUT P2, R117, R117, 0x8, RZ, 0xc0, !PT ;  /* 0x0000000875757812 */ /* 0x000fe4000784c0ff */
[C---:B------:R-:W-:Y:S02]  /*0c60*/  LEA R2, P1, R16.reuse, UR4, 0x3 ;  /* 0x0000000410027c11 */ /* 0x040fe4000f8218ff */
[----:B------:R-:W-:Y:S02]  /*0c70*/  SHF.R.S32.HI R125, RZ, 0x1f, R134 ;  /* 0x0000001fff7d7819 */ /* 0x000fe40000011486 */
[----:B------:R-:W-:Y:S01]  /*0c80*/  LEA.HI.X R3, R16, UR5, R3, 0x3, P1 ;  /* 0x0000000510037c11 */ /* 0x000fe200088f1c03 */
[----:B------:R-:W-:Y:S01]  /*0c90*/  LDGSTS.E.LTC128B.64 [R133+0x1000], desc[UR20][R20.64], P0 ;  /* 0x0100000014857fae */ /* 0x000fe20008121b54 */
[----:B------:R-:W-:Y:S01]  /*0ca0*/  LEA R4, P0, R12, UR22, 0x3 ;  /* 0x000000160c047c11 */ /* 0x000fe2000f8018ff */
[----:B------:R-:W-:Y:S01]  /*0cb0*/  ULDC.64 UR4, c[0x0][0x268] ;  /* 0x00009a0000047ab9 */ /* 0x000fe20000000a00 */
[----:B------:R-:W-:Y:S01]  /*0cc0*/  ISETP.GE.AND P1, PT, R18, UR8, PT ;  /* 0x0000000812007c0c */ /* 0x000fe2000bf26270 */
[----:B------:R-:W-:Y:S01]  /*0cd0*/  LDGSTS.E.LTC128B.64 [R133+0x1080], desc[UR20][R20.64+0x80], P4 ;  /* 0x0108008014857fae */ /* 0x000fe2000a121b54 */
[----:B------:R-:W-:Y:S01]  /*0ce0*/  LEA.HI.X R13, R12, UR23, R0, 0x3, P0 ;  /* 0x000000170c0d7c11 */ /* 0x000fe200080f1c00 */
[----:B------:R-:W-:Y:S01]  /*0cf0*/  IMAD.WIDE.U32 R18, R129, UR16, RZ ;  /* 0x0000001081127c25 */ /* 0x000fe2000f8e00ff */
[C---:B------:R-:W-:Y:S01]  /*0d00*/  ISETP.GE.AND P0, PT, R14.reuse, UR9, PT ;  /* 0x000000090e007c0c */ /* 0x040fe2000bf06270 */
[----:B------:R-:W-:Y:S01]  /*0d10*/  LDGSTS.E.LTC128B.64 [R133+0x1100], desc[UR20][R20.64+0x100], P3 ;  /* 0x0110010014857fae */ /* 0x000fe20009921b54 */
[----:B------:R-:W-:-:S02]  /*0d20*/  ISETP.LT.AND P3, PT, R14, UR9, !P6 ;  /* 0x000000090e007c0c */ /* 0x000fc4000f761270 */
[----:B------:R-:W-:Y:S01]  /*0d30*/  SEL R0, RZ, 0x1, P1 ;  /* 0x00000001ff007807 */ /* 0x000fe20000800000 */
[----:B------:R1:W-:Y:S01]  /*0d40*/  LDGSTS.E.LTC128B.64 [R133+0x1180], desc[UR20][R20.64+0x180], P2 ;  /* 0x0118018014857fae */ /* 0x0003e20009121b54 */
[----:B------:R-:W-:Y:S02]  /*0d50*/  SEL R14, RZ, 0x100, P1 ;  /* 0x00000100ff0e7807 */ /* 0x000fe40000800000 */
[----:B------:R-:W-:Y:S02]  /*0d60*/  ISETP.GE.AND P2, PT, R11, UR8, PT ;  /* 0x000000080b007c0c */ /* 0x000fe4000bf46270 */
[----:B------:R-:W-:Y:S02]  /*0d70*/  ISETP.GE.AND P1, PT, R10, UR8, PT ;  /* 0x000000080a007c0c */ /* 0x000fe4000bf26270 */
[----:B------:R-:W-:Y:S02]  /*0d80*/  SEL R11, RZ, 0x1, P0 ;  /* 0x00000001ff0b7807 */ /* 0x000fe40000000000 */
[----:B------:R-:W-:-:S02]  /*0d90*/  SEL R10, RZ, 0x100, P0 ;  /* 0x00000100ff0a7807 */ /* 0x000fc40000000000 */
[C---:B------:R-:W-:Y:S02]  /*0da0*/  ISETP.LT.AND P0, PT, R8.reuse, UR9, !P6 ;  /* 0x0000000908007c0c */ /* 0x040fe4000f701270 */
[----:B------:R-:W-:Y:S02]  /*0db0*/  SEL R15, RZ, 0x100, !P3 ;  /* 0x00000100ff0f7807 */ /* 0x000fe40005800000 */
[----:B------:R-:W-:Y:S02]  /*0dc0*/  ISETP.LT.AND P3, PT, R7, UR9, !P6 ;  /* 0x0000000907007c0c */ /* 0x000fe4000f761270 */
[----:B------:R-:W-:Y:S02]  /*0dd0*/  SEL R12, RZ, 0x200, !P0 ;  /* 0x00000200ff0c7807 */ /* 0x000fe40004000000 */
[----:B------:R-:W-:Y:S02]  /*0de0*/  ISETP.GE.AND P0, PT, R8, UR9, PT ;  /* 0x0000000908007c0c */ /* 0x000fe4000bf06270 */
[----:B------:R-:W-:-:S02]  /*0df0*/  SEL R8, RZ, 0x400, !P3 ;  /* 0x00000400ff087807 */ /* 0x000fc40005800000 */
[----:B------:R-:W-:Y:S02]  /*0e00*/  SEL R16, RZ, 0xffffffff, P2 ;  /* 0xffffffffff107807 */ /* 0x000fe40001000000 */
[----:B------:R-:W-:Y:S02]  /*0e10*/  ISETP.GE.AND P3, PT, R9, UR8, PT ;  /* 0x0000000809007c0c */ /* 0x000fe4000bf66270 */
[----:B------:R-:W-:Y:S02]  /*0e20*/  SEL R9, RZ, 0xffffffff, P0 ;  /* 0xffffffffff097807 */ /* 0x000fe40000000000 */
[----:B-1----:R-:W-:Y:S02]  /*0e30*/  CS2R R20, SRZ ;  /* 0x0000000000147805 */ /* 0x002fe4000001ff00 */
[----:B------:R-:W-:Y:S02]  /*0e40*/  ISETP.LT.AND P6, PT, R6, UR9, !P6 ;  /* 0x0000000906007c0c */ /* 0x000fe4000f7c1270 */
[----:B------:R-:W-:Y:S01]  /*0e50*/  ISETP.GE.AND P4, PT, R7, UR9, PT ;  /* 0x0000000907007c0c */ /* 0x000fe2000bf86270 */
[----:B------:R-:W-:Y:S01]  /*0e60*/  IMAD.SHL.U32 R7, R16, 0x2, RZ ;  /* 0x0000000210077824 */ /* 0x000fe200078e00ff */
[----:B------:R-:W-:Y:S01]  /*0e70*/  LOP3.LUT R5, R12, R15, R5, 0xfe, !PT ;  /* 0x0000000f0c057212 */ /* 0x000fe200078efe05 */
[----:B------:R-:W-:Y:S01]  /*0e80*/  IMAD.SHL.U32 R12, R9, 0x2, RZ ;  /* 0x00000002090c7824 */ /* 0x000fe200078e00ff */
[----:B------:R-:W-:-:S02]  /*0e90*/  SEL R17, RZ, 0x800, !P6 ;  /* 0x00000800ff117807 */ /* 0x000fc40007000000 */
[----:B------:R-:W-:Y:S02]  /*0ea0*/  SEL R9, RZ, 0x200, P2 ;  /* 0x00000200ff097807 */ /* 0x000fe40001000000 */
[----:B------:R-:W-:Y:S01]  /*0eb0*/  ISETP.GE.AND P2, PT, R6, UR9, PT ;  /* 0x0000000906007c0c */ /* 0x000fe2000bf46270 */
[----:B------:R-:W-:Y:S01]  /*0ec0*/  ULDC.64 UR8, c[0x0][0x260] ;  /* 0x0000980000087ab9 */ /* 0x000fe20000000a00 */
[----:B------:R-:W-:Y:S01]  /*0ed0*/  LOP3.LUT R6, R7, 0x2, R0, 0xe2, !PT ;  /* 0x0000000207067812 */ /* 0x000fe200078ee200 */
[----:B------:R-:W-:Y:S01]  /*0ee0*/  UIADD3 UR4, UP1, UR8, -UR4, URZ ;  /* 0x8000000408047290 */ /* 0x000fe2000ff3e03f */
[----:B------:R-:W-:Y:S02]  /*0ef0*/  LOP3.LUT R0, R17, R8, R5, 0xfe, !PT ;  /* 0x0000000811007212 */ /* 0x000fe400078efe05 */
[----:B------:R-:W-:Y:S01]  /*0f00*/  LOP3.LUT R15, R12, 0x2, R11, 0xe2, !PT ;  /* 0x000000020c0f7812 */ /* 0x000fe200078ee20b */
[----:B------:R-:W-:Y:S01]  /*0f10*/  IMAD R12, R108, UR16, RZ ;  /* 0x000000106c0c7c24 */ /* 0x000fe2000f8e02ff */
[----:B------:R-:W-:Y:S01]  /*0f20*/  SEL R0, R0, RZ, P5 ;  /* 0x000000ff00007207 */ /* 0x000fe20002800000 */
[----:B------:R-:W-:Y:S01]  /*0f30*/  UIADD3 UR4, UP0, UR4, UR12, URZ ;  /* 0x0000000c04047290 */ /* 0x000fe2000ff1e03f */
[----:B------:R-:W-:Y:S01]  /*0f40*/  SEL R8, RZ, 0x4, P1 ;  /* 0x00000004ff087807 */ /* 0x000fe20000800000 */
[----:B------:R-:W-:Y:S01]  /*0f50*/  IMAD R7, R129, UR17, R12 ;  /* 0x0000001181077c24 */ /* 0x000fe2000f8e020c */
[----:B------:R-:W-:Y:S01]  /*0f60*/  SEL R5, RZ, 0x8, P3 ;  /* 0x00000008ff057807 */ /* 0x000fe20001800000 */
[C---:B------:R-:W-:Y:S01]  /*0f70*/  IMAD.SHL.U32 R116, R0.reuse, 0x8, RZ ;  /* 0x0000000800747824 */ /* 0x040fe200078e00ff */
[----:B------:R-:W-:Y:S01]  /*0f80*/  SEL R12, RZ, 0x4, P4 ;  /* 0x00000004ff0c7807 */ /* 0x000fe20002000000 */
[C---:B------:R-:W-:Y:S01]  /*0f90*/  IMAD.SHL.U32 R115, R0.reuse, 0x4, RZ ;  /* 0x0000000400737824 */ /* 0x040fe200078e00ff */
[----:B------:R-:W-:Y:S01]  /*0fa0*/  LOP3.LUT R6, R5, R8, R6, 0xfe, !PT ;  /* 0x0000000805067212 */ /* 0x000fe200078efe06 */
[----:B------:R-:W-:Y:S01]  /*0fb0*/  IMAD.SHL.U32 R114, R0, 0x2, RZ ;  /* 0x0000000200727824 */ /* 0x000fe200078e00ff */
[----:B------:R-:W-:Y:S01]  /*0fc0*/  SEL R8, RZ, 0x8, P2 ;  /* 0x00000008ff087807 */ /* 0x000fe20001000000 */
[----:B------:R-:W-:Y:S01]  /*0fd0*/  UIADD3.X UR5, UR13, UR9, ~UR5, UP0, UP1 ;  /* 0x000000090d057290 */ /* 0x000fe200087e2c05 */
[----:B------:R-:W-:Y:S01]  /*0fe0*/  IADD3 R4, P6, R4, R22, RZ ;  /* 0x0000001604047210 */ /* 0x000fe20007fde0ff */
[----:B------:R-:W-:Y:S01]  /*0ff0*/  IMAD.IADD R7, R19, 0x1, R7 ;  /* 0x0000000113077824 */ /* 0x000fe200078e0207 */
[----:B------:R-:W-:-:S02]  /*1000*/  LOP3.LUT R14, R9, R14, R6, 0xfe, !PT ;  /* 0x0000000e090e7212 */ /* 0x000fc400078efe06 */
[----:B------:R-:W-:Y:S01]  /*1010*/  LOP3.LUT R15, R8, R12, R15, 0xfe, !PT ;  /* 0x0000000c080f7212 */ /* 0x000fe200078efe0f */
[----:B------:R-:W-:Y:S01]  /*1020*/  IMAD.X R5, R13, 0x1, R23, P6 ;  /* 0x000000010d057824 */ /* 0x000fe200030e0617 */
[----:B------:R-:W-:Y:S02]  /*1030*/  SEL R9, RZ, 0x400, P4 ;  /* 0x00000400ff097807 */ /* 0x000fe40002000000 */
[----:B------:R-:W-:Y:S02]  /*1040*/  CS2R R22, SRZ ;  /* 0x0000000000167805 */ /* 0x000fe4000001ff00 */
[----:B------:R-:W-:Y:S02]  /*1050*/  SEL R8, RZ, 0x800, P3 ;  /* 0x00000800ff087807 */ /* 0x000fe40001800000 */
[----:B------:R-:W-:Y:S02]  /*1060*/  LOP3.LUT P4, R116, R116, 0x8, RZ, 0xc0, !PT ;  /* 0x0000000874747812 */ /* 0x000fe4000788c0ff */
[----:B------:R-:W-:-:S02]  /*1070*/  LOP3.LUT P3, R115, R115, 0x8, RZ, 0xc0, !PT ;  /* 0x0000000873737812 */ /* 0x000fc4000786c0ff */
[----:B------:R-:W-:Y:S02]  /*1080*/  LOP3.LUT R16, R134, 0xfffffff0, RZ, 0xc0, !PT ;  /* 0xfffffff086107812 */ /* 0x000fe400078ec0ff */
[----:B------:R-:W-:Y:S02]  /*1090*/  SEL R13, RZ, 0x400, P1 ;  /* 0x00000400ff0d7807 */ /* 0x000fe40000800000 */
[----:B------:R-:W-:Y:S02]  /*10a0*/  SEL R12, RZ, 0x200, P0 ;  /* 0x00000200ff0c7807 */ /* 0x000fe40000000000 */
[----:B------:R-:W-:Y:S02]  /*10b0*/  LOP3.LUT P1, R114, R114, 0x8, RZ, 0xc0, !PT ;  /* 0x0000000872727812 */ /* 0x000fe4000782c0ff */
[----:B------:R-:W-:Y:S01]  /*10c0*/  LOP3.LUT P0, R113, R0, 0x8, RZ, 0xc0, !PT ;  /* 0x0000000800717812 */ /* 0x000fe2000780c0ff */
[----:B------:R-:W-:Y:S01]  /*10d0*/  LDGSTS.E.LTC128B.64 [R133+0x6000], desc[UR20][R2.64], P4 ;  /* 0x0600000002857fae */ /* 0x000fe2000a121b54 */
[----:B------:R-:W-:-:S02]  /*10e0*/  LEA R11, P5, R18, UR4, 0x3 ;  /* 0x00000004120b7c11 */ /* 0x000fc4000f8a18ff */
[----:B------:R-:W-:Y:S01]  /*10f0*/  ISETP.NE.AND P6, PT, R16, 0x10, PT ;  /* 0x000000101000780c */ /* 0x000fe20003fc5270 */
[----:B------:R-:W-:Y:S01]  /*1100*/  LDGSTS.E.LTC128B.64 [R133+0x6080], desc[UR20][R2.64+0x80], P3 ;  /* 0x0608008002857fae */ /* 0x000fe20009921b54 */
[----:B------:R-:W-:Y:S02]  /*1110*/  LOP3.LUT R13, R8, R13, R14, 0xfe, !PT ;  /* 0x0000000d080d7212 */ /* 0x000fe400078efe0e */
[----:B------:R-:W-:Y:S02]  /*1120*/  CS2R R16, SRZ ;  /* 0x0000000000107805 */ /* 0x000fe4000001ff00 */
[----:B------:R-:W-:Y:S02]  /*1130*/  LOP3.LUT R12, R12, R10, R15, 0xfe, !PT ;  /* 0x0000000a0c0c7212 */ /* 0x000fe400078efe0f */
[----:B------:R-:W-:Y:S02]  /*1140*/  CS2R R14, SRZ ;  /* 0x00000000000e7805 */ /* 0x000fe4000001ff00 */
[----:B------:R-:W-:Y:S01]  /*1150*/  SEL R10, RZ, 0x800, P2 ;  /* 0x00000800ff0a7807 */ /* 0x000fe20001000000 */
[----:B------:R-:W-:Y:S01]  /*1160*/  LDGSTS.E.LTC128B.64 [R133+0x6100], desc[UR20][R2.64+0x100], P1 ;  /* 0x0610010002857fae */ /* 0x000fe20008921b54 */
[----:B------:R-:W-:-:S02]  /*1170*/  SHF.R.U32.HI R112, RZ, 0x5, R0 ;  /* 0x00000005ff707819 */ /* 0x000fc40000011600 */
[----:B------:R-:W-:Y:S01]  /*1180*/  LEA.HI.X R7, R18, UR5, R7, 0x3, P5 ;  /* 0x0000000512077c11 */ /* 0x000fe2000a8f1c07 */
[----:B------:R1:W-:Y:S01]  /*1190*/  LDGSTS.E.LTC128B.64 [R133+0x6180], desc[UR20][R2.64+0x180], P0 ;  /* 0x0618018002857fae */ /* 0x0003e20008121b54 */
[----:B------:R-:W-:Y:S02]  /*11a0*/  IADD3 R6, P2, R11, R2, RZ ;  /* 0x000000020b067210 */ /* 0x000fe40007f5e0ff */
[----:B------:R-:W-:Y:S02]  /*11b0*/  CS2R R18, SRZ ;  /* 0x0000000000127805 */ /* 0x000fe4000001ff00 */
[----:B------:R-:W-:Y:S02]  /*11c0*/  SEL R132, R13, RZ, P6 ;  /* 0x000000ff0d847207 */ /* 0x000fe40003000000 */
[--C-:B------:R-:W-:Y:S01]  /*11d0*/  SHF.R.U32.HI R111, RZ, 0x6, R0.reuse ;  /* 0x00000006ff6f7819 */ /* 0x100fe20000011600 */
[----:B------:R-:W-:Y:S01]  /*11e0*/  IMAD.X R7, R7, 0x1, R3, P2 ;  /* 0x0000000107077824 */ /* 0x000fe200010e0603 */
[----:B------:R-:W-:Y:S01]  /*11f0*/  LOP3.LUT P3, R112, R112, 0x8, RZ, 0xc0, !PT ;  /* 0x0000000870707812 */ /* 0x000fe2000786c0ff */
[C---:B------:R-:W-:Y:S01]  /*1200*/  IMAD.SHL.U32 R106, R132.reuse, 0x8, RZ ;  /* 0x00000008846a7824 */ /* 0x040fe200078e00ff */
[--C-:B------:R-:W-:Y:S01]  /*1210*/  SHF.R.U32.HI R110, RZ, 0x7, R0.reuse ;  /* 0x00000007ff6e7819 */ /* 0x100fe20000011600 */
[C---:B------:R-:W-:Y:S01]  /*1220*/  IMAD.SHL.U32 R105, R132.reuse, 0x4, RZ ;  /* 0x0000000484697824 */ /* 0x040fe200078e00ff */
[----:B------:R-:W-:Y:S01]  /*1230*/  SHF.R.U32.HI R109, RZ, 0x8, R0 ;  /* 0x00000008ff6d7819 */ /* 0x000fe20000011600 */
[----:B------:R-:W-:Y:S01]  /*1240*/  IMAD.SHL.U32 R104, R132, 0x2, RZ ;  /* 0x0000000284687824 */ /* 0x000fe200078e00ff */
[----:B------:R-:W-:-:S02]  /*1250*/  IADD3 R8, P5, R2, UR12, RZ ;  /* 0x0000000c02087c10 */ /* 0x000fc4000ffbe0ff */
[----:B------:R-:W-:Y:S02]  /*1260*/  LOP3.LUT P2, R111, R111, 0x8, RZ, 0xc0, !PT ;  /* 0x000000086f6f7812 */ /* 0x000fe4000784c0ff */
[----:B------:R-:W-:Y:S02]  /*1270*/  LOP3.LUT P1, R110, R110, 0x8, RZ, 0xc0, !PT ;  /* 0x000000086e6e7812 */ /* 0x000fe4000782c0ff */
[----:B------:R-:W-:Y:S02]  /*1280*/  LOP3.LUT R10, R10, R9, R12, 0xfe, !PT ;  /* 0x000000090a0a7212 */ /* 0x000fe400078efe0c */
[----:B------:R-:W-:Y:S02]  /*1290*/  CS2R R12, SRZ ;  /* 0x00000000000c7805 */ /* 0x000fe4000001ff00 */
[----:B------:R-:W-:Y:S02]  /*12a0*/  LOP3.LUT P0, R109, R109, 0x8, RZ, 0xc0, !PT ;  /* 0x000000086d6d7812 */ /* 0x000fe4000780c0ff */
[----:B------:R-:W-:-:S02]  /*12b0*/  IADD3.X R9, R3, UR13, RZ, P5, !PT ;  /* 0x0000000d03097c10 */ /* 0x000fc4000affe4ff */
[----:B------:R-:W-:Y:S02]  /*12c0*/  LOP3.LUT P5, R106, R106, 0x8, RZ, 0xc0, !PT ;  /* 0x000000086a6a7812 */ /* 0x000fe400078ac0ff */
[----:B------:R-:W-:Y:S01]  /*12d0*/  SEL R107, R10, RZ, P6 ;  /* 0x000000ff0a6b7207 */ /* 0x000fe20003000000 */
[----:B------:R-:W-:Y:S01]  /*12e0*/  LDGSTS.E.LTC128B.64 [R133+0x7000], desc[UR20][R8.64], P3 ;  /* 0x0700000008857fae */ /* 0x000fe20009921b54 */
[----:B------:R-:W-:Y:S02]  /*12f0*/  LOP3.LUT P4, R105, R105, 0x8, RZ, 0xc0, !PT ;  /* 0x0000000869697812 */ /* 0x000fe4000788c0ff */
[----:B------:R-:W-:Y:S02]  /*1300*/  CS2R R10, SRZ ;  /* 0x00000000000a7805 */ /* 0x000fe4000001ff00 */
[----:B------:R-:W-:Y:S01]  /*1310*/  LOP3.LUT P3, R104, R104, 0x8, RZ, 0xc0, !PT ;  /* 0x0000000868687812 */ /* 0x000fe2000786c0ff */
[----:B------:R-:W-:Y:S01]  /*1320*/  LDGSTS.E.LTC128B.64 [R133+0x7080], desc[UR20][R8.64+0x80], P2 ;  /* 0x0708008008857fae */ /* 0x000fe20009121b54 */
[C---:B------:R-:W-:Y:S01]  /*1330*/  IMAD.SHL.U32 R0, R107.reuse, 0x4, RZ ;  /* 0x000000046b007824 */ /* 0x040fe200078e00ff */
[C---:B------:R-:W-:Y:S01]  /*1340*/  LOP3.LUT R102, R132.reuse, 0x100, RZ, 0xc0, !PT ;  /* 0x0000010084667812 */ /* 0x040fe200078ec0ff */
[----:B-1----:R-:W-:Y:S01]  /*1350*/  IMAD.SHL.U32 R2, R107, 0x8, RZ ;  /* 0x000000086b027824 */ /* 0x002fe200078e00ff */
[----:B------:R-:W-:Y:S01]  /*1360*/  LDGSTS.E.LTC128B.64 [R133+0x7100], desc[UR20][R8.64+0x100], P1 ;  /* 0x0710010008857fae */ /* 0x000fe20008921b54 */
[----:B------:R-:W-:-:S02]  /*1370*/  LOP3.LUT P2, R103, R132, 0x8, RZ, 0xc0, !PT ;  /* 0x0000000884677812 */ /* 0x000fc4000784c0ff */
[C---:B------:R-:W-:Y:S01]  /*1380*/  LOP3.LUT R101, R132.reuse, 0x200, RZ, 0xc0, !PT ;  /* 0x0000020084657812 */ /* 0x040fe200078ec0ff */
[----:B------:R1:W-:Y:S01]  /*1390*/  LDGSTS.E.LTC128B.64 [R133+0x7180], desc[UR20][R8.64+0x180], P0 ;  /* 0x0718018008857fae */ /* 0x0003e20008121b54 */
[----:B------:R-:W-:Y:S02]  /*13a0*/  LOP3.LUT R100, R132, 0x400, RZ, 0xc0, !PT ;  /* 0x0000040084647812 */ /* 0x000fe400078ec0ff */
[----:B------:R-:W-:Y:S01]  /*13b0*/  LOP3.LUT P0, RZ, R0, 0x8, RZ, 0xc0, !PT ;  /* 0x0000000800ff7812 */ /* 0x000fe2000780c0ff */
[----:B------:R-:W0:Y:S01]  /*13c0*/  LDGDEPBAR ;  /* 0x00000000000079af */ /* 0x000e220000000000 */
[----:B------:R-:W-:Y:S02]  /*13d0*/  SHF.R.U32.HI R102, RZ, 0x5, R102 ;  /* 0x00000005ff667819 */ /* 0x000fe40000011666 */
[----:B------:R-:W-:Y:S01]  /*13e0*/  SHF.R.U32.HI R0, RZ, 0x5, R128 ;  /* 0x00000005ff007819 */ /* 0x000fe20000011680 */
[----:B------:R-:W-:Y:S01]  /*13f0*/  LDGSTS.E.LTC128B.64 [R133+0x2000], desc[UR20][R4.64], P5 ;  /* 0x0200000004857fae */ /* 0x000fe2000a921b54 */
[----:B------:R-:W-:-:S02]  /*1400*/  IADD3 R84, P5, R4, UR14, RZ ;  /* 0x0000000e04547c10 */ /* 0x000fc4000ffbe0ff */
[----:B------:R-:W-:Y:S01]  /*1410*/  SHF.R.U32.HI R101, RZ, 0x6, R101 ;  /* 0x00000006ff657819 */ /* 0x000fe20000011665 */
[----:B------:R-:W-:Y:S01]  /*1420*/  LDGSTS.E.LTC128B.64 [R133+0x2080], desc[UR20][R4.64+0x80], P4 ;  /* 0x0208008004857fae */ /* 0x000fe2000a121b54 */
[----:B------:R-:W-:Y:S02]  /*1430*/  SHF.R.U32.HI R100, RZ, 0x7, R100 ;  /* 0x00000007ff647819 */ /* 0x000fe40000011664 */
[----:B------:R-:W-:Y:S01]  /*1440*/  IADD3.X R85, R5, UR15, RZ, P5, !PT ;  /* 0x0000000f05557c10 */ /* 0x000fe2000affe4ff */
[----:B------:R-:W-:Y:S01]  /*1450*/  LDGSTS.E.LTC128B.64 [R133+0x2100], desc[UR20][R4.64+0x100], P3 ;  /* 0x0210010004857fae */ /* 0x000fe20009921b54 */
[----:B------:R-:W-:Y:S02]  /*1460*/  ISETP.NE.U32.AND P5, PT, R102, RZ, PT ;  /* 0x000000ff6600720c */ /* 0x000fe40003fa5070 */
[----:B------:R-:W-:Y:S01]  /*1470*/  ISETP.NE.U32.AND P4, PT, R101, RZ, PT ;  /* 0x000000ff6500720c */ /* 0x000fe20003f85070 */
[----:B------:R-:W2:Y:S01]  /*1480*/  SHFL.IDX PT, R0, R0, RZ, 0x1f ;  /* 0x00001fff00007589 */ /* 0x000ea200000e0000 */
[----:B------:R-:W-:-:S02]  /*1490*/  LOP3.LUT R3, R132, 0x800, RZ, 0xc0, !PT ;  /* 0x0000080084037812 */ /* 0x000fc400078ec0ff */
[----:B------:R-:W-:Y:S01]  /*14a0*/  ISETP.NE.U32.AND P3, PT, R100, RZ, PT ;  /* 0x000000ff6400720c */ /* 0x000fe20003f65070 */
[----:B------:R3:W-:Y:S01]  /*14b0*/  LDGSTS.E.LTC128B.64 [R133+0x2180], desc[UR20][R4.64+0x180], P2 ;  /* 0x0218018004857fae */ /* 0x0007e20009121b54 */
[----:B------:R-:W-:Y:S02]  /*14c0*/  SHF.R.U32.HI R3, RZ, 0x8, R3 ;  /* 0x00000008ff037819 */ /* 0x000fe40000011603 */
[----:B------:R-:W-:Y:S02]  /*14d0*/  LOP3.LUT P1, RZ, R2, 0x8, RZ, 0xc0, !PT ;  /* 0x0000000802ff7812 */ /* 0x000fe4000782c0ff */
[----:B-1----:R-:W-:Y:S02]  /*14e0*/  CS2R R8, SRZ ;  /* 0x0000000000087805 */ /* 0x002fe4000001ff00 */
[----:B------:R-:W-:Y:S01]  /*14f0*/  LOP3.LUT R2, R107, 0x200, RZ, 0xc0, !PT ;  /* 0x000002006b027812 */ /* 0x000fe200078ec0ff */
[----:B------:R-:W-:Y:S01]  /*1500*/  LDGSTS.E.LTC128B.64 [R133+0x3000], desc[UR20][R84.64], P5 ;  /* 0x0300000054857fae */ /* 0x000fe2000a921b54 */
[----:B------:R-:W-:-:S02]  /*1510*/  ISETP.NE.U32.AND P2, PT, R3, RZ, PT ;  /* 0x000000ff0300720c */ /* 0x000fc40003f45070 */
[----:B------:R-:W-:Y:S01]  /*1520*/  SHF.R.U32.HI R2, RZ, 0x6, R2 ;  /* 0x00000006ff027819 */ /* 0x000fe20000011602 */
[----:B------:R-:W-:Y:S01]  /*1530*/  LDGSTS.E.LTC128B.64 [R133+0x3080], desc[UR20][R84.64+0x80], P4 ;  /* 0x0308008054857fae */ /* 0x000fe2000a121b54 */
[----:B------:R-:W-:Y:S02]  /*1540*/  LOP3.LUT P5, RZ, R107, 0x8, RZ, 0xc0, !PT ;  /* 0x000000086bff7812 */ /* 0x000fe400078ac0ff */
[----:B------:R-:W-:Y:S01]  /*1550*/  LEA.HI R125, R125, R134, RZ, 0x4 ;  /* 0x000000867d7d7211 */ /* 0x000fe200078f20ff */
[----:B------:R-:W-:Y:S01]  /*1560*/  LDGSTS.E.LTC128B.64 [R133+0x3100], desc[UR20][R84.64+0x100], P3 ;  /* 0x0310010054857fae */ /* 0x000fe20009921b54 */
[----:B------:R-:W-:Y:S02]  /*1570*/  ISETP.NE.U32.AND P3, PT, R2, RZ, PT ;  /* 0x000000ff0200720c */ /* 0x000fe40003f65070 */
[----:B------:R-:W-:Y:S02]  /*1580*/  LOP3.LUT R2, R107, 0x800, RZ, 0xc0, !PT ;  /* 0x000008006b027812 */ /* 0x000fe400078ec0ff */
[----:B------:R-:W-:Y:S01]  /*1590*/  SHF.R.S32.HI R131, RZ, 0x4, R125 ;  /* 0x00000004ff837819 */ /* 0x000fe2000001147d */
[----:B------:R-:W-:Y:S01]  /*15a0*/  LDGSTS.E.LTC128B.64 [R133+0x3180], desc[UR20][R84.64+0x180], P2 ;  /* 0x0318018054857fae */ /* 0x000fe20009121b54 */
[----:B------:R-:W-:-:S02]  /*15b0*/  SHF.R.U32.HI R2, RZ, 0x8, R2 ;  /* 0x00000008ff027819 */ /* 0x000fc40000011602 */
[----:B--2---:R-:W-:Y:S01]  /*15c0*/  R2UR UR5, R0 ;  /* 0x00000000000572ca */ /* 0x004fe200000e0000 */
[----:B------:R-:W-:Y:S01]  /*15d0*/  LDGSTS.E.LTC128B.64 [R133+0x8000], desc[UR20][R6.64], P1 ;  /* 0x0800000006857fae */ /* 0x000fe20008921b54 */
[----:B------:R-:W-:Y:S02]  /*15e0*/  ISETP.NE.U32.AND P1, PT, R2, RZ, PT ;  /* 0x000000ff0200720c */ /* 0x000fe40003f25070 */
[C---:B---3--:R-:W-:Y:S01]  /*15f0*/  LOP3.LUT R4, R107.reuse, 0x100, RZ, 0xc0, !PT ;  /* 0x000001006b047812 */ /* 0x048fe200078ec0ff */
[----:B------:R-:W-:Y:S01]  /*1600*/  IMAD.SHL.U32 R5, R107, 0x2, RZ ;  /* 0x000000026b057824 */ /* 0x000fe200078e00ff */
[----:B------:R-:W-:Y:S01]  /*1610*/  LDGSTS.E.LTC128B.64 [R133+0x8080], desc[UR20][R6.64+0x80], P0 ;  /* 0x0808008006857fae */ /* 0x000fe20008121b54 */
[----:B------:R-:W-:Y:S02]  /*1620*/  IADD3 R86, P0, R6, UR12, RZ ;  /* 0x0000000c06567c10 */ /* 0x000fe4000ff1e0ff */
[----:B------:R-:W-:Y:S02]  /*1630*/  SHF.R.U32.HI R4, RZ, 0x5, R4 ;  /* 0x00000005ff047819 */ /* 0x000fe40000011604 */
[----:B------:R-:W-:-:S02]  /*1640*/  LOP3.LUT P6, RZ, R5, 0x8, RZ, 0xc0, !PT ;  /* 0x0000000805ff7812 */ /* 0x000fc400078cc0ff */
[----:B------:R-:W-:Y:S01]  /*1650*/  ISETP.NE.U32.AND P4, PT, R4, RZ, PT ;  /* 0x000000ff0400720c */ /* 0x000fe20003f85070 */
[----:B------:R-:W-:Y:S01]  /*1660*/  USHF.R.S32.HI UR22, URZ, 0x1f, UR5 ;  /* 0x0000001f3f167899 */ /* 0x000fe20008011405 */
[----:B------:R-:W-:Y:S02]  /*1670*/  LOP3.LUT R4, R107, 0x400, RZ, 0xc0, !PT ;  /* 0x000004006b047812 */ /* 0x000fe400078ec0ff */
[----:B------:R-:W-:Y:S01]  /*1680*/  IADD3.X R87, R7, UR13, RZ, P0, !PT ;  /* 0x0000000d07577c10 */ /* 0x000fe200087fe4ff */
[----:B------:R-:W-:Y:S01]  /*1690*/  ULEA.HI UR22, UR22, UR5, URZ, 0x2 ;  /* 0x0000000516167291 */ /* 0x000fe2000f8f103f */
[----:B------:R-:W-:Y:S02]  /*16a0*/  SHF.R.U32.HI R4, RZ, 0x7, R4 ;  /* 0x00000007ff047819 */ /* 0x000fe40000011604 */
[----:B------:R-:W-:Y:S01]  /*16b0*/  ISETP.GE.AND P0, PT, R134, 0x10, PT ;  /* 0x000000108600780c */ /* 0x000fe20003f06270 */
[----:B------:R-:W-:Y:S01]  /*16c0*/  ULOP3.LUT UR4, UR22, 0xfffffffc, URZ, 0xc0, !UPT ;  /* 0xfffffffc16047892 */ /* 0x000fe2000f8ec03f */
[----:B------:R-:W-:Y:S01]  /*16d0*/  ISETP.NE.U32.AND P2, PT, R4, RZ, PT ;  /* 0x000000ff0400720c */ /* 0x000fe20003f45070 */
[----:B------:R-:W-:Y:S01]  /*16e0*/  LDGSTS.E.LTC128B.64 [R133+0x8100], desc[UR20][R6.64+0x100], P6 ;  /* 0x0810010006857fae */ /* 0x000fe2000b121b54 */
[----:B------:R-:W-:Y:S01]  /*16f0*/  USHF.R.S32.HI UR22, URZ, 0x2, UR22 ;  /* 0x000000023f167899 */ /* 0x000fe20008011416 */
[----:B------:R-:W-:Y:S01]  /*1700*/  CS2R R4, SRZ ;  /* 0x0000000000047805 */ /* 0x000fe2000001ff00 */
[----:B------:R-:W-:Y:S01]  /*1710*/  UIADD3 UR4, UR5, -UR4, URZ ;  /* 0x8000000405047290 */ /* 0x000fe2000fffe03f */
[----:B------:R1:W-:Y:S03]  /*1720*/  LDGSTS.E.LTC128B.64 [R133+0x8180], desc[UR20][R6.64+0x180], P5 ;  /* 0x0818018006857fae */ /* 0x0003e6000a921b54 */
[----:B------:R-:W-:Y:S01]  /*1730*/  ULEA.HI UR16, UR4, UR4, URZ, 0x1 ;  /* 0x0000000404107291 */ /* 0x000fe2000f8f083f */
[----:B------:R2:W-:Y:S03]  /*1740*/  LDGSTS.E.LTC128B.64 [R133+0x9000], desc[UR20][R86.64], P4 ;  /* 0x0900000056857fae */ /* 0x0005e6000a121b54 */
[----:B------:R-:W-:Y:S01]  /*1750*/  ULOP3.LUT UR17, UR16, 0xfffffffe, URZ, 0xc0, !UPT ;  /* 0xfffffffe10117892 */ /* 0x000fe2000f8ec03f */
[----:B------:R2:W-:Y:S01]  /*1760*/  LDGSTS.E.LTC128B.64 [R133+0x9080], desc[UR20][R86.64+0x80], P3 ;  /* 0x0908008056857fae */ /* 0x0005e20009921b54 */
[----:B------:R-:W-:-:S02]  /*1770*/  USHF.R.S32.HI UR16, URZ, 0x1, UR16 ;  /* 0x000000013f107899 */ /* 0x000fc40008011410 */
[----:B------:R-:W-:Y:S01]  /*1780*/  UIADD3 UR17, UR4, -UR17, URZ ;  /* 0x8000001104117290 */ /* 0x000fe2000fffe03f */
[----:B------:R2:W-:Y:S04]  /*1790*/  LDGSTS.E.LTC128B.64 [R133+0x9100], desc[UR20][R86.64+0x100], P2 ;  /* 0x0910010056857fae */ /* 0x0005e80009121b54 */
[----:B------:R2:W-:Y:S01]  /*17a0*/  LDGSTS.E.LTC128B.64 [R133+0x9180], desc[UR20][R86.64+0x180], P1 ;  /* 0x0918018056857fae */ /* 0x0005e20008921b54 */
[----:B------:R-:W-:-:S03]  /*17b0*/  ISETP.NE.AND P1, PT, R131, 0x2, PT ;  /* 0x000000028300780c */ /* 0x000fc60003f25270 */
[----:B------:R-:W0:Y:S01]  /*17c0*/  LDGDEPBAR ;  /* 0x00000000000079af */ /* 0x000e220000000000 */
[----:B------:R-:W-:Y:S02]  /*17d0*/  SEL R132, R132, RZ, P1 ;  /* 0x000000ff84847207 */ /* 0x000fe40000800000 */
[----:B-1----:R-:W-:Y:S01]  /*17e0*/  CS2R R6, SRZ ;  /* 0x0000000000067805 */ /* 0x002fe2000001ff00 */
[----:B------:R-:W-:-:S04]  /*17f0*/  DEPBAR.LE SB0, 0x1 ;  /* 0x000080400000791a */ /* 0x000fc80000000000 */
[----:B------:R-:W-:Y:S06]  /*1800*/  BAR.SYNC.DEFER_BLOCKING 0x0 ;  /* 0x0000000000007b1d */ /* 0x000fec0000010000 */
[----:B------:R-:W-:Y:S05]  /*1810*/  @!P0 BRA `(.L_x_1) ;  /* 0x0000001000708947 */ /* 0x000fea0003800000 */
[--C-:B------:R-:W-:Y:S01]  /*1820*/  SHF.R.U32.HI R69, RZ, 0x3, R128.reuse ;  /* 0x00000003ff457819 */ /* 0x100fe20000011680 */
[----:B------:R-:W-:Y:S01]  /*1830*/  USHF.L.U32 UR5, UR22, 0xa, URZ ;  /* 0x0000000a16057899 */ /* 0x000fe2000800063f */
[----:B------:R-:W-:Y:S01]  /*1840*/  IMAD.SHL.U32 R55, R128, 0x4, RZ ;  /* 0x0000000480377824 */ /* 0x000fe200078e00ff */
[----:B------:R-:W-:Y:S01]  /*1850*/  IADD3 R140, P0, R84, UR10, RZ ;  /* 0x0000000a548c7c10 */ /* 0x000fe2000ff1e0ff */
[----:B------:R-:W-:Y:S01]  /*1860*/  VIADD R131, R131, 0xfffffffe ;  /* 0xfffffffe83837836 */ /* 0x000fe20000000000 */
[----:B------:R-:W-:Y:S01]  /*1870*/  LOP3.LUT R69, R69, 0x3, RZ, 0xc0, !PT ;  /* 0x0000000345457812 */ /* 0x000fe200078ec0ff */
[----:B------:R-:W-:Y:S01]  /*1880*/  ULEA UR4, UR16, UR5, 0x5 ;  /* 0x0000000510047291 */ /* 0x000fe2000f8e283f */
[----:B------:R-:W-:Y:S01]  /*1890*/  IADD3.X R139, R85, UR11, RZ, P0, !PT ;  /* 0x0000000b558b7c10 */ /* 0x000fe200087fe4ff */
[----:B------:R-:W-:Y:S01]  /*18a0*/  ULEA UR5, UR17, UR5, 0x5 ;  /* 0x0000000511057291 */ /* 0x000fe2000f8e283f */
[----:B------:R-:W-:Y:S01]  /*18b0*/  LOP3.LUT R54, R69, 0x7, R128, 0x78, !PT ;  /* 0x0000000745367812 */ /* 0x000fe200078e7880 */
[----:B------:R-:W-:Y:S01]  /*18c0*/  USHF.L.U32 UR4, UR4, 0x3, URZ ;  /* 0x0000000304047899 */ /* 0x000fe2000800063f */
[----:B------:R-:W-:Y:S01]  /*18d0*/  ISETP.NE.AND P0, PT, R131, RZ, PT ;  /* 0x000000ff8300720c */ /* 0x000fe20003f05270 */
[----:B------:R-:W-:Y:S01]  /*18e0*/  USHF.L.U32 UR5, UR5, 0x3, URZ ;  /* 0x0000000305057899 */ /* 0x000fe2000800063f */
[----:B------:R-:W-:Y:S01]  /*18f0*/  LOP3.LUT R54, R54, 0x60, R55, 0xf8, !PT ;  /* 0x0000006036367812 */ /* 0x000fe200078ef837 */
[----:B------:R-:W-:Y:S01]  /*1900*/  IMAD.MOV.U32 R130, RZ, RZ, R132 ;  /* 0x000000ffff827224 */ /* 0x000fe200078e0084 */
[----:B------:R-:W-:Y:S01]  /*1910*/  IADD3 R138, P1, R86, UR8, RZ ;  /* 0x00000008568a7c10 */ /* 0x000fe2000ff3e0ff */
[----:B------:R-:W-:Y:S01]  /*1920*/  IMAD.U32 R55, RZ, RZ, UR4 ;  /* 0x00000004ff377e24 */ /* 0x000fe2000f8e00ff */
[----:B------:R-:W-:Y:S01]  /*1930*/  LEA R54, R54, UR6, 0x4 ;  /* 0x0000000636367c11 */ /* 0x000fe2000f8e20ff */
[----:B------:R-:W-:Y:S01]  /*1940*/  UMOV UR26, URZ ;  /* 0x0000003f001a7c82 */ /* 0x000fe20008000000 */
[----:B------:R-:W-:Y:S01]  /*1950*/  SEL R136, R107, RZ, P0 ;  /* 0x000000ff6b887207 */ /* 0x000fe20000000000 */
[----:B------:R-:W-:Y:S01]  /*1960*/  UMOV UR25, 0x4000 ;  /* 0x0000400000197882 */ /* 0x000fe20000000000 */
[----:B------:R-:W-:Y:S01]  /*1970*/  IADD3 R0, R55, 0x6000, R54 ;  /* 0x0000600037007810 */ /* 0x000fe20007ffe036 */
[----:B------:R-:W1:Y:S01]  /*1980*/  LDS.128 R68, [R54+UR5] ;  /* 0x0000000536447984 */ /* 0x000e620008000c00 */
[----:B------:R-:W-:Y:S01]  /*1990*/  LOP3.LUT R55, R128, 0x1f, RZ, 0xc0, !PT ;  /* 0x0000001f80377812 */ /* 0x000fe200078ec0ff */
[----:B------:R-:W-:Y:S01]  /*19a0*/  UMOV UR24, 0x2 ;  /* 0x0000000200187882 */ /* 0x000fe20000000000 */
[----:B------:R-:W-:Y:S01]  /*19b0*/  IADD3.X R137, R87, UR9, RZ, P1, !PT ;  /* 0x0000000957897c10 */ /* 0x000fe20008ffe4ff */
[----:B------:R3:W1:Y:S01]  /*19c0*/  LDS.128 R80, [R54+UR5+0x80] ;  /* 0x0000800536507984 */ /* 0x0006620008000c00 */
[----:B------:R-:W-:Y:S01]  /*19d0*/  SHF.R.U32.HI R55, RZ, 0x3, R55 ;  /* 0x00000003ff377819 */ /* 0x000fe20000011637 */
[----:B------:R-:W-:Y:S01]  /*19e0*/  UMOV UR23, 0xffffc000 ;  /* 0xffffc00000177882 */ /* 0x000fe20000000000 */
[----:B------:R-:W-:Y:S01]  /*19f0*/  ULDC.64 UR8, c[0x0][0x238] ;  /* 0x00008e0000087ab9 */ /* 0x000fe20000000a00 */
[----:B------:R-:W1:Y:S01]  /*1a00*/  LDS.128 R72, [R0] ;  /* 0x0000000000487984 */ /* 0x000e620000000c00 */
[C---:B------:R-:W-:Y:S01]  /*1a10*/  LOP3.LUT R2, R55.reuse, 0x7, R128, 0x78, !PT ;  /* 0x0000000737027812 */ /* 0x040fe200078e7880 */
[----:B------:R-:W-:Y:S01]  /*1a20*/  ULDC.64 UR14, c[0x0][0x258] ;  /* 0x00009600000e7ab9 */ /* 0x000fe20000000a00 */
[----:B------:R-:W-:Y:S01]  /*1a30*/  ULDC.64 UR12, c[0x0][0x240] ;  /* 0x00009000000c7ab9 */ /* 0x000fe20000000a00 */
[----:B------:R4:W1:Y:S01]  /*1a40*/  LDS.128 R76, [R0+0x80] ;  /* 0x00008000004c7984 */ /* 0x0008620000000c00 */
[----:B------:R-:W-:Y:S01]  /*1a50*/  ULDC.64 UR10, c[0x0][0x260] ;  /* 0x00009800000a7ab9 */ /* 0x000fe20000000a00 */
[----:B------:R-:W-:-:S05]  /*1a60*/  IMAD R2, R55, 0x20, R2 ;  /* 0x0000002037027824 */ /* 0x000fca00078e0202 */
[----:B------:R-:W-:Y:S02]  /*1a70*/  LEA R2, R2, UR6, 0x4 ;  /* 0x0000000602027c11 */ /* 0x000fe4000f8e20ff */
[----:B---3--:R-:W-:-:S03]  /*1a80*/  CS2R R54, SRZ ;  /* 0x0000000000367805 */ /* 0x008fc6000001ff00 */
[----:B----4-:R-:W-:-:S07]  /*1a90*/  VIADD R0, R2, 0x6000 ;  /* 0x0000600002007836 */ /* 0x010fce0000000000 */
.L_x_2:
[----:B------:R-:W-:-:S04]  /*1aa0*/  DEPBAR.LE SB5, 0xc ;  /* 0x0000d3000000791a */ /* 0x000fc80000000000 */
[C---:B-1----:R-:W5:Y:S01]  /*1ab0*/  DMMA.8x8x4 R4, R68.reuse, R72, R4 ;  /* 0x000000484404723f */ /* 0x042f620000000004 */
[----:B--23--:R-:W-:Y:S01]  /*1ac0*/  LDS.128 R84, [R2+UR5+0x800] ;  /* 0x0008000502547984 */ /* 0x00cfe20008000c00 */
[----:B------:R-:W-:Y:S02]  /*1ad0*/  UIADD3 UR26, UR26, 0x1, URZ ;  /* 0x000000011a1a7890 */ /* 0x000fe4000fffe03f */
[----:B------:R-:W-:Y:S01]  /*1ae0*/  LOP3.LUT P3, RZ, R130, 0x1, RZ, 0xc0, !PT ;  /* 0x0000000182ff7812 */ /* 0x000fe2000786c0ff */
[----:B------:R-:W-:Y:S01]  /*1af0*/  IMAD.MOV.U32 R141, RZ, RZ, R139 ;  /* 0x000000ffff8d7224 */ /* 0x000fe200078e008b */
[----:B------:R-:W-:Y:S01]  /*1b00*/  LOP3.LUT P2, RZ, R136, 0x1, RZ, 0xc0, !PT ;  /* 0x0000000188ff7812 */ /* 0x000fe2000784c0ff */
[----:B------:R-:W-:Y:S01]  /*1b10*/  IMAD.MOV.U32 R139, RZ, RZ, R137 ;  /* 0x000000ffff8b7224 */ /* 0x000fe200078e0089 */
[----:B------:R-:W-:Y:S01]  /*1b20*/  LOP3.LUT R143, R130, 0x2, RZ, 0xc0, !PT ;  /* 0x00000002828f7812 */ /* 0x000fe200078ec0ff */
[----:B------:R-:W1:Y:S01]  /*1b30*/  LDS.128 R88, [R0+UR4+0x800] ;  /* 0x0008000400587984 */ /* 0x000e620008000c00 */
[----:B------:R-:W-:Y:S01]  /*1b40*/  VIADD R137, R133, UR25 ;  /* 0x0000001985897c36 */ /* 0x000fe20008000000 */
[----:B------:R-:W-:Y:S01]  /*1b50*/  LOP3.LUT R142, R136, 0x2, RZ, 0xc0, !PT ;  /* 0x00000002888e7812 */ /* 0x000fe200078ec0ff */
[----:B------:R-:W-:Y:S01]  /*1b60*/  UISETP.NE.AND UP0, UPT, UR26, 0x3, UPT ;  /* 0x000000031a00788c */ /* 0x000fe2000bf05270 */
[----:B------:R-:W-:Y:S01]  /*1b70*/  SHF.R.U32.HI R143, RZ, 0x1, R143 ;  /* 0x00000001ff8f7819 */ /* 0x000fe2000001168f */
[----:B------:R-:W-:Y:S01]  /*1b80*/  UIADD3 UR24, UR24, 0x1, URZ ;  /* 0x0000000118187890 */ /* 0x000fe2000fffe03f */
[----:B------:R-:W-:Y:S01]  /*1b90*/  SHF.R.U32.HI R142, RZ, 0x1, R142 ;  /* 0x00000001ff8e7819 */ /* 0x000fe2000001168e */
[C---:B------:R-:W5:Y:S01]  /*1ba0*/  DMMA.8x8x4 R8, R68.reuse, R74, R8 ;  /* 0x0000004a4408723f */ /* 0x040f620000000008 */
[----:B------:R-:W1:Y:S01]  /*1bb0*/  LDS.128 R92, [R0+UR4+0x880] ;  /* 0x00088004005c7984 */ /* 0x000e620008000c00 */
[----:B------:R-:W-:Y:S01]  /*1bc0*/  USEL UR6, UR23, 0x2000, !UP0 ;  /* 0x0000200017067887 */ /* 0x000fe2000c000000 */
[----:B------:R-:W-:Y:S01]  /*1bd0*/  ISETP.NE.U32.AND P1, PT, R143, RZ, PT ;  /* 0x000000ff8f00720c */ /* 0x000fe20003f25070 */
[----:B------:R-:W-:Y:S01]  /*1be0*/  UISETP.NE.AND UP1, UPT, UR24, 0x3, UPT ;  /* 0x000000031800788c */ /* 0x000fe2000bf25270 */
[----:B------:R-:W-:Y:S01]  /*1bf0*/  ISETP.NE.U32.AND P0, PT, R142, RZ, PT ;  /* 0x000000ff8e00720c */ /* 0x000fe20003f05070 */
[----:B------:R-:W-:Y:S01]  /*1c00*/  UIADD3 UR27, UR25, -0x4000, URZ ;  /* 0xffffc000191b7890 */ /* 0x000fe2000fffe03f */
[C---:B------:R-:W-:Y:S01]  /*1c10*/  LOP3.LUT R143, R130.reuse, 0x4, RZ, 0xc0, !PT ;  /* 0x00000004828f7812 */ /* 0x040fe200078ec0ff */
[----:B------:R-:W-:Y:S01]  /*1c20*/  USEL UR24, UR24, URZ, UP1 ;  /* 0x0000003f18187287 */ /* 0x000fe20008800000 */
[----:B------:R-:W2:Y:S01]  /*1c30*/  LDS.128 R96, [R2+UR5+0x880] ;  /* 0x0008800502607984 */ /* 0x000ea20008000c00 */
[----:B------:R-:W-:Y:S01]  /*1c40*/  USEL UR26, UR26, URZ, UP0 ;  /* 0x0000003f1a1a7287 */ /* 0x000fe20008000000 */
[----:B------:R-:W-:Y:S02]  /*1c50*/  SHF.R.U32.HI R143, RZ, 0x2, R143 ;  /* 0x00000002ff8f7819 */ /* 0x000fe4000001168f */
[----:B------:R-:W-:Y:S02]  /*1c60*/  LOP3.LUT R142, R130, 0x8, RZ, 0xc0, !PT ;  /* 0x00000008828e7812 */ /* 0x000fe400078ec0ff */
[C---:B------:R-:W-:Y:S01]  /*1c70*/  LOP3.LUT R145, R136.reuse, 0x4, RZ, 0xc0, !PT ;  /* 0x0000000488917812 */ /* 0x040fe200078ec0ff */
[C---:B------:R-:W5:Y:S01]  /*1c80*/  DMMA.8x8x4 R12, R68.reuse, R76, R12 ;  /* 0x0000004c440c723f */ /* 0x040f62000000000c */
[----:B------:R-:W-:Y:S01]  /*1c90*/  @!PT LDS RZ, [RZ] ;  /* 0x00000000fffff984 */ /* 0x000fe20000000800 */
[----:B------:R-:W-:Y:S01]  /*1ca0*/  @!PT LDS RZ, [RZ] ;  /* 0x00000000fffff984 */ /* 0x000fe20000000800 */
[----:B------:R-:W-:Y:S01]  /*1cb0*/  @!PT LDS RZ, [RZ] ;  /* 0x00000000fffff984 */ /* 0x000fe20000000800 */
[----:B------:R-:W-:Y:S01]  /*1cc0*/  @P3 LDGSTS.E.LTC128B.64 [R137], desc[UR20][R140.64] ;  /* 0x000000008c893fae */ /* 0x000fe2000b921b54 */
[----:B------:R-:W-:Y:S01]  /*1cd0*/  @UP1 UIADD3 UR27, UR25, 0x2000, URZ ;  /* 0x00002000191b1890 */ /* 0x000fe2000fffe03f */
[----:B------:R-:W-:Y:S02]  /*1ce0*/  ISETP.NE.U32.AND P3, PT, R143, RZ, PT ;  /* 0x000000ff8f00720c */ /* 0x000fe40003f65070 */
[----:B------:R-:W-:Y:S02]  /*1cf0*/  SHF.R.U32.HI R142, RZ, 0x3, R142 ;  /* 0x00000003ff8e7819 */ /* 0x000fe4000001168e */
[----:B------:R-:W-:Y:S01]  /*1d00*/  @P1 LDGSTS.E.LTC128B.64 [R137+0x80], desc[UR20][R140.64+0x80] ;  /* 0x000800808c891fae */ /* 0x000fe2000b921b54 */
[----:B------:R-:W-:Y:S01]  /*1d10*/  SHF.R.U32.HI R145, RZ, 0x2, R145 ;  /* 0x00000002ff917819 */ /* 0x000fe20000011691 */
[----:B------:R-:W-:Y:S01]  /*1d20*/  UMOV UR25, UR27 ;  /* 0x0000001b00197c82 */ /* 0x000fe20008000000 */
[----:B------:R-:W-:Y:S02]  /*1d30*/  LOP3.LUT R144, R136, 0x8, RZ, 0xc0, !PT ;  /* 0x0000000888907812 */ /* 0x000fe400078ec0ff */
[----:B------:R-:W-:Y:S01]  /*1d40*/  ISETP.NE.U32.AND P1, PT, R145, RZ, PT ;  /* 0x000000ff9100720c */ /* 0x000fe20003f25070 */
[----:B------:R-:W-:Y:S01]  /*1d50*/  @P2 LDGSTS.E.LTC128B.64 [R137+0x6000], desc[UR20][R138.64] ;  /* 0x060000008a892fae */ /* 0x000fe2000b921b54 */
[----:B------:R-:W-:Y:S02]  /*1d60*/  ISETP.NE.U32.AND P2, PT, R142, RZ, PT ;  /* 0x000000ff8e00720c */ /* 0x000fe40003f45070 */
[-C--:B------:R-:W5:Y:S03]  /*1d70*/  DMMA.8x8x4 R16, R68, R78.reuse, R16 ;  /* 0x0000004e4410723f */ /* 0x080f660000000010 */
[----:B------:R-:W-:Y:S01]  /*1d80*/  @P0 LDGSTS.E.LTC128B.64 [R137+0x6080], desc[UR20][R138.64+0x80] ;  /* 0x060800808a890fae */ /* 0x000fe2000b921b54 */
[----:B------:R-:W-:Y:S04]  /*1d90*/  SHF.R.U32.HI R144, RZ, 0x3, R144 ;  /* 0x00000003ff907819 */ /* 0x000fe80000011690 */
[----:B------:R-:W-:Y:S01]  /*1da0*/  ISETP.NE.U32.AND P0, PT, R144, RZ, PT ;  /* 0x000000ff9000720c */ /* 0x000fe20003f05070 */
[----:B------:R-:W-:Y:S07]  /*1db0*/  DEPBAR.LE SB5, 0xc ;  /* 0x0000d3000000791a */ /* 0x000fee0000000000 */
[C---:B------:R-:W5:Y:S11]  /*1dc0*/  DMMA.8x8x4 R20, R70.reuse, R78, R20 ;  /* 0x0000004e4614723f */ /* 0x040f760000000014 */
[----:B------:R-:W-:Y:S05]  /*1dd0*/  @!UPT UIADD3 URZ, URZ, URZ, URZ ;  /* 0x0000003f3f3ff290 */ /* 0x000fea000fffe03f */
[C---:B------:R-:W5:Y:S11]  /*1de0*/  DMMA.8x8x4 R24, R70.reuse, R76, R24 ;  /* 0x0000004c4618723f */ /* 0x040f760000000018 */
[----:B------:R-:W-:Y:S05]  /*1df0*/  @!UPT UIADD3 URZ, URZ, URZ, URZ ;  /* 0x0000003f3f3ff290 */ /* 0x000fea000fffe03f */
[C---:B------:R-:W5:Y:S11]  /*1e00*/  DMMA.8x8x4 R28, R70.reuse, R74, R28 ;  /* 0x0000004a461c723f */ /* 0x040f76000000001c */
[----:B------:R-:W-:Y:S05]  /*1e10*/  @!UPT UIADD3 URZ, URZ, URZ, URZ ;  /* 0x0000003f3f3ff290 */ /* 0x000fea000fffe03f */
[-C--:B------:R3:W5:Y:S02]  /*1e20*/  DMMA.8x8x4 R32, R70, R72.reuse, R32 ;  /* 0x000000484620723f */ /* 0x0807640000000020 */
[----:B---3--:R-:W-:Y:S01]  /*1e30*/  LDS.128 R68, [R2+UR5+0x1000] ;  /* 0x0010000502447984 */ /* 0x008fe20008000c00 */
[----:B------:R-:W-:Y:S11]  /*1e40*/  DEPBAR.LE SB5, 0xc ;  /* 0x0000d3000000791a */ /* 0x000ff60000000000 */
[----:B------:R-:W-:Y:S02]  /*1e50*/  @!UPT UIADD3 URZ, URZ, URZ, URZ ;  /* 0x0000003f3f3ff290 */ /* 0x000fe4000fffe03f */
[C---:B------:R-:W5:Y:S11]  /*1e60*/  DMMA.8x8x4 R36, R80.reuse, R72, R36 ;  /* 0x000000485024723f */ /* 0x040f760000000024 */
[----:B------:R-:W-:Y:S05]  /*1e70*/  @!UPT UIADD3 URZ, URZ, URZ, URZ ;  /* 0x0000003f3f3ff290 */ /* 0x000fea000fffe03f */
[C---:B------:R-:W5:Y:S11]  /*1e80*/  DMMA.8x8x4 R40, R80.reuse, R74, R40 ;  /* 0x0000004a5028723f */ /* 0x040f760000000028 */
[----:B------:R-:W-:Y:S05]  /*1e90*/  @!UPT UIADD3 URZ, URZ, URZ, URZ ;  /* 0x0000003f3f3ff290 */ /* 0x000fea000fffe03f */
[C---:B------:R-:W5:Y:S11]  /*1ea0*/  DMMA.8x8x4 R44, R80.reuse, R76, R44 ;  /* 0x0000004c502c723f */ /* 0x040f76000000002c */
[----:B------:R-:W-:Y:S05]  /*1eb0*/  @!UPT UIADD3 URZ, URZ, URZ, URZ ;  /* 0x0000003f3f3ff290 */ /* 0x000fea000fffe03f */
[-C--:B------:R-:W5:Y:S01]  /*1ec0*/  DMMA.8x8x4 R48, R80, R78.reuse, R48 ;  /* 0x0000004e5030723f */ /* 0x080f620000000030 */
[----:B------:R-:W-:Y:S11]  /*1ed0*/  DEPBAR.LE SB5, 0xc ;  /* 0x0000d3000000791a */ /* 0x000ff60000000000 */
[----:B------:R-:W-:Y:S04]  /*1ee0*/  @!UPT UIADD3 URZ, URZ, URZ, URZ ;  /* 0x0000003f3f3ff290 */ /* 0x000fe8000fffe03f */
[C---:B------:R-:W5:Y:S11]  /*1ef0*/  DMMA.8x8x4 R52, R82.reuse, R78, R52 ;  /* 0x0000004e5234723f */ /* 0x040f760000000034 */
[----:B------:R-:W-:Y:S05]  /*1f00*/  @!UPT UIADD3 URZ, URZ, URZ, URZ ;  /* 0x0000003f3f3ff290 */ /* 0x000fea000fffe03f */
[C---:B------:R3:W5:Y:S02]  /*1f10*/  DMMA.8x8x4 R56, R82.reuse, R76, R56 ;  /* 0x0000004c5238723f */ /* 0x0407640000000038 */
[----:B---3--:R-:W-:Y:S11]  /*1f20*/  LDS.128 R76, [R0+UR4+0x1080] ;  /* 0x00108004004c7984 */ /* 0x008ff60008000c00 */
[----:B------:R-:W-:Y:S03]  /*1f30*/  @!UPT UIADD3 URZ, URZ, URZ, URZ ;  /* 0x0000003f3f3ff290 */ /* 0x000fe6000fffe03f */
[C---:B------:R-:W5:Y:S11]  /*1f40*/  DMMA.8x8x4 R60, R82.reuse, R74, R60 ;  /* 0x0000004a523c723f */ /* 0x040f76000000003c */
[----:B------:R-:W-:Y:S05]  /*1f50*/  @!UPT UIADD3 URZ, URZ, URZ, URZ ;  /* 0x0000003f3f3ff290 */ /* 0x000fea000fffe03f */
[----:B------:R3:W5:Y:S02]  /*1f60*/  DMMA.8x8x4 R64, R82, R72, R64 ;  /* 0x000000485240723f */ /* 0x0007640000000040 */
[----:B---3--:R-:W3:Y:S08]  /*1f70*/  LDS.128 R72, [R0+UR4+0x1000] ;  /* 0x0010000400487984 */ /* 0x008ef00008000c00 */
[----:B------:R-:W4:Y:S01]  /*1f80*/  LDS.128 R80, [R2+UR5+0x1080] ;  /* 0x0010800502507984 */ /* 0x000f220008000c00 */
[----:B------:R-:W-:-:S05]  /*1f90*/  DEPBAR.LE SB5, 0xc ;  /* 0x0000d3000000791a */ /* 0x000fca0000000000 */
[C---:B-1----:R-:W5:Y:S02]  /*1fa0*/  DMMA.8x8x4 R4, R84.reuse, R88, R4 ;  /* 0x000000585404723f */ /* 0x042f640000000004 */
[----:B------:R-:W-:Y:S01]  /*1fb0*/  @!PT LDS RZ, [RZ] ;  /* 0x00000000fffff984 */ /* 0x000fe20000000800 */
[----:B------:R-:W-:Y:S01]  /*1fc0*/  @!PT LDS RZ, [RZ] ;  /* 0x00000000fffff984 */ /* 0x000fe20000000800 */
[----:B------:R-:W-:Y:S01]  /*1fd0*/  @!PT LDS RZ, [RZ] ;  /* 0x00000000fffff984 */ /* 0x000fe20000000800 */
[----:B------:R-:W-:Y:S06]  /*1fe0*/  @P3 LDGSTS.E.LTC128B.64 [R137+0x100], desc[UR20][R140.64+0x100] ;  /* 0x001001008c893fae */ /* 0x000fec000b921b54 */
[----:B------:R1:W-:Y:S08]  /*1ff0*/  @P2 LDGSTS.E.LTC128B.64 [R137+0x180], desc[UR20][R140.64+0x180] ;  /* 0x001801808c892fae */ /* 0x0003f0000b921b54 */
[C---:B------:R-:W5:Y:S01]  /*2000*/  DMMA.8x8x4 R8, R84.reuse, R90, R8 ;  /* 0x0000005a5408723f */ /* 0x040f620000000008 */
[----:B------:R-:W-:Y:S03]  /*2010*/  @P1 LDGSTS.E.LTC128B.64 [R137+0x6100], desc[UR20][R138.64+0x100] ;  /* 0x061001008a891fae */ /* 0x000fe6000b921b54 */
[----:B------:R-:W-:Y:S03]  /*2020*/  IADD3 R142, P1, R140, UR8, RZ ;  /* 0x000000088c8e7c10 */ /* 0x000fe6000ff3e0ff */
[----:B------:R2:W-:Y:S01]  /*2030*/  @P0 LDGSTS.E.LTC128B.64 [R137+0x6180], desc[UR20][R138.64+0x180] ;  /* 0x061801808a890fae */ /* 0x0005e2000b921b54 */
[----:B------:R-:W-:Y:S02]  /*2040*/  IADD3.X R143, R141, UR9, RZ, P1, !PT ;  /* 0x000000098d8f7c10 */ /* 0x000fe40008ffe4ff */
[----:B------:R-:W-:Y:S04]  /*2050*/  IADD3 R144, P0, R138, UR14, RZ ;  /* 0x0000000e8a907c10 */ /* 0x000fe8000ff1e0ff */
[----:B------:R-:W-:Y:S02]  /*2060*/  IADD3.X R145, R139, UR15, RZ, P0, !PT ;  /* 0x0000000f8b917c10 */ /* 0x000fe400087fe4ff */
[C---:B------:R-:W5:Y:S04]  /*2070*/  DMMA.8x8x4 R12, R84.reuse, R92, R12 ;  /* 0x0000005c540c723f */ /* 0x040f68000000000c */
[C---:B-1----:R-:W-:Y:S02]  /*2080*/  LOP3.LUT R141, R130.reuse, 0x100, RZ, 0xc0, !PT ;  /* 0x00000100828d7812 */ /* 0x042fe400078ec0ff */
[----:B------:R-:W-:Y:S02]  /*2090*/  LOP3.LUT R140, R130, 0x200, RZ, 0xc0, !PT ;  /* 0x00000200828c7812 */ /* 0x000fe400078ec0ff */
[----:B------:R-:W-:Y:S02]  /*20a0*/  SHF.R.U32.HI R141, RZ, 0x8, R141 ;  /* 0x00000008ff8d7819 */ /* 0x000fe4000001168d */
[----:B------:R-:W-:Y:S02]  /*20b0*/  SHF.R.U32.HI R140, RZ, 0x9, R140 ;  /* 0x00000009ff8c7819 */ /* 0x000fe4000001168c */
[----:B------:R-:W-:Y:S04]  /*20c0*/  ISETP.NE.U32.AND P0, PT, R141, RZ, PT ;  /* 0x000000ff8d00720c */ /* 0x000fe80003f05070 */
[-C--:B------:R-:W5:Y:S03]  /*20d0*/  DMMA.8x8x4 R16, R84, R94.reuse, R16 ;  /* 0x0000005e5410723f */ /* 0x080f660000000010 */
[----:B------:R-:W-:Y:S02]  /*20e0*/  ISETP.NE.U32.AND P6, PT, R140, RZ, PT ;  /* 0x000000ff8c00720c */ /* 0x000fe40003fc5070 */
[----:B--2---:R-:W-:Y:S02]  /*20f0*/  LOP3.LUT R138, R136, 0x100, RZ, 0xc0, !PT ;  /* 0x00000100888a7812 */ /* 0x004fe400078ec0ff */
[----:B------:R-:W-:Y:S02]  /*2100*/  LOP3.LUT R141, R130, 0x400, RZ, 0xc0, !PT ;  /* 0x00000400828d7812 */ /* 0x000fe400078ec0ff */
[----:B------:R-:W-:Y:S02]  /*2110*/  SHF.R.U32.HI R139, RZ, 0x8, R138 ;  /* 0x00000008ff8b7819 */ /* 0x000fe4000001168a */
[----:B------:R-:W-:Y:S01]  /*2120*/  SHF.R.U32.HI R141, RZ, 0xa, R141 ;  /* 0x0000000aff8d7819 */ /* 0x000fe2000001168d */
[----:B------:R-:W-:Y:S04]  /*2130*/  DEPBAR.LE SB5, 0xc ;  /* 0x0000d3000000791a */ /* 0x000fe80000000000 */
[C---:B------:R-:W5:Y:S04]  /*2140*/  DMMA.8x8x4 R20, R86.reuse, R94, R20 ;  /* 0x0000005e5614723f */ /* 0x040f680000000014 */
[----:B------:R-:W-:Y:S02]  /*2150*/  ISETP.NE.U32.AND P5, PT, R139, RZ, PT ;  /* 0x000000ff8b00720c */ /* 0x000fe40003fa5070 */
[----:B------:R-:W-:Y:S02]  /*2160*/  ISETP.NE.U32.AND P3, PT, R141, RZ, PT ;  /* 0x000000ff8d00720c */ /* 0x000fe40003f65070 */
[----:B------:R-:W-:Y:S01]  /*2170*/  LOP3.LUT R138, R136, 0x200, RZ, 0xc0, !PT ;  /* 0x00000200888a7812 */ /* 0x000fe200078ec0ff */
[----:B------:R-:W-:Y:S01]  /*2180*/  VIADD R141, R131, 0xffffffff ;  /* 0xffffffff838d7836 */ /* 0x000fe20000000000 */
[----:B------:R-:W-:Y:S02]  /*2190*/  LOP3.LUT R140, R130, 0x800, RZ, 0xc0, !PT ;  /* 0x00000800828c7812 */ /* 0x000fe400078ec0ff */
[----:B------:R-:W-:Y:S02]  /*21a0*/  SHF.R.U32.HI R138, RZ, 0x9, R138 ;  /* 0x00000009ff8a7819 */ /* 0x000fe4000001168a */
[----:B------:R-:W-:Y:S02]  /*21b0*/  SHF.R.U32.HI R140, RZ, 0xb, R140 ;  /* 0x0000000bff8c7819 */ /* 0x000fe4000001168c */
[C---:B------:R-:W5:Y:S03]  /*21c0*/  DMMA.8x8x4 R24, R86.reuse, R92, R24 ;  /* 0x0000005c5618723f */ /* 0x040f660000000018 */
[----:B------:R-:W-:Y:S02]  /*21d0*/  ISETP.NE.U32.AND P4, PT, R138, RZ, PT ;  /* 0x000000ff8a00720c */ /* 0x000fe40003f85070 */
[----:B------:R-:W-:Y:S02]  /*21e0*/  ISETP.NE.U32.AND P2, PT, R140, RZ, PT ;  /* 0x000000ff8c00720c */ /* 0x000fe40003f45070 */
[C---:B------:R-:W-:Y:S02]  /*21f0*/  LOP3.LUT R139, R136.reuse, 0x400, RZ, 0xc0, !PT ;  /* 0x00000400888b7812 */ /* 0x040fe400078ec0ff */
[----:B------:R-:W-:Y:S02]  /*2200*/  LOP3.LUT R138, R136, 0x800, RZ, 0xc0, !PT ;  /* 0x00000800888a7812 */ /* 0x000fe400078ec0ff */
[----:B------:R-:W-:Y:S02]  /*2210*/  SHF.R.U32.HI R139, RZ, 0xa, R139 ;  /* 0x0000000aff8b7819 */ /* 0x000fe4000001168b */
[----:B------:R-:W-:Y:S02]  /*2220*/  SHF.R.U32.HI R138, RZ, 0xb, R138 ;  /* 0x0000000bff8a7819 */ /* 0x000fe4000001168a */
[----:B------:R-:W-:Y:S01]  /*2230*/  ISETP.NE.U32.AND P1, PT, R139, RZ, PT ;  /* 0x000000ff8b00720c */ /* 0x000fe20003f25070 */
[C---:B------:R-:W5:Y:S11]  /*2240*/  DMMA.8x8x4 R28, R86.reuse, R90, R28 ;  /* 0x0000005a561c723f */ /* 0x040f76000000001c */
[----:B------:R-:W-:Y:S05]  /*2250*/  @!UPT UIADD3 URZ, URZ, URZ, URZ ;  /* 0x0000003f3f3ff290 */ /* 0x000fea000fffe03f */
[-C--:B------:R1:W5:Y:S02]  /*2260*/  DMMA.8x8x4 R32, R86, R88.reuse, R32 ;  /* 0x000000585620723f */ /* 0x0803640000000020 */
[----:B-1----:R-:W-:Y:S01]  /*2270*/  LDS.128 R84, [R2+UR5+0x1800] ;  /* 0x0018000502547984 */ /* 0x002fe20008000c00 */
        /* <DEDUP_REMOVED lines=14> */
[----:B-1----:R-:W-:Y:S11]  /*2360*/  LDS.128 R92, [R0+UR4+0x1880] ;  /* 0x00188004005c7984 */ /* 0x002ff60008000c00 */
[----:B------:R-:W-:Y:S03]  /*2370*/  @!UPT UIADD3 URZ, URZ, URZ, URZ ;  /* 0x0000003f3f3ff290 */ /* 0x000fe6000fffe03f */
[C---:B------:R-:W5:Y:S11]  /*2380*/  DMMA.8x8x4 R60, R98.reuse, R90, R60 ;  /* 0x0000005a623c723f */ /* 0x040f76000000003c */
[----:B------:R-:W-:Y:S05]  /*2390*/  @!UPT UIADD3 URZ, URZ, URZ, URZ ;  /* 0x0000003f3f3ff290 */ /* 0x000fea000fffe03f */
[----:B------:R1:W5:Y:S02]  /*23a0*/  DMMA.8x8x4 R64, R98, R88, R64 ;  /* 0x000000586240723f */ /* 0x0003640000000040 */
[----:B-1----:R-:W1:Y:S01]  /*23b0*/  LDS.128 R88, [R0+UR4+0x1800] ;  /* 0x0018000400587984 */ /* 0x002e620008000c00 */
[----:B------:R-:W-:Y:S07]  /*23c0*/  UIADD3 UR4, UR6, UR4, URZ ;  /* 0x0000000406047290 */ /* 0x000fee000fffe03f */
[----:B------:R-:W2:Y:S01]  /*23d0*/  LDS.128 R96, [R2+UR5+0x1880] ;  /* 0x0018800502607984 */ /* 0x000ea20008000c00 */
[----:B------:R-:W-:Y:S01]  /*23e0*/  UIADD3 UR5, UR6, UR5, URZ ;  /* 0x0000000506057290 */ /* 0x000fe2000fffe03f */
[----:B------:R-:W-:-:S04]  /*23f0*/  DEPBAR.LE SB5, 0xc ;  /* 0x0000d3000000791a */ /* 0x000fc80000000000 */
[C---:B---3--:R-:W5:Y:S02]  /*2400*/  DMMA.8x8x4 R4, R68.reuse, R72, R4 ;  /* 0x000000484404723f */ /* 0x048f640000000004 */
[----:B------:R-:W-:Y:S01]  /*2410*/  @!PT LDS RZ, [RZ] ;  /* 0x00000000fffff984 */ /* 0x000fe20000000800 */
[----:B------:R-:W-:Y:S01]  /*2420*/  @!PT LDS RZ, [RZ] ;  /* 0x00000000fffff984 */ /* 0x000fe20000000800 */
[----:B------:R-:W-:Y:S01]  /*2430*/  @!PT LDS RZ, [RZ] ;  /* 0x00000000fffff984 */ /* 0x000fe20000000800 */
[----:B------:R-:W-:Y:S02]  /*2440*/  @P0 LDGSTS.E.LTC128B.64 [R137+0x1000], desc[UR20][R142.64] ;  /* 0x010000008e890fae */ /* 0x000fe4000b921b54 */
[----:B------:R-:W-:Y:S04]  /*2450*/  ISETP.NE.U32.AND P0, PT, R138, RZ, PT ;  /* 0x000000ff8a00720c */ /* 0x000fe80003f05070 */
[----:B------:R-:W-:Y:S08]  /*2460*/  @P6 LDGSTS.E.LTC128B.64 [R137+0x1080], desc[UR20][R142.64+0x80] ;  /* 0x010800808e896fae */ /* 0x000ff0000b921b54 */
[C---:B------:R-:W5:Y:S01]  /*2470*/  DMMA.8x8x4 R8, R68.reuse, R74, R8 ;  /* 0x0000004a4408723f */ /* 0x040f620000000008 */
[----:B------:R-:W-:Y:S06]  /*2480*/  @P5 LDGSTS.E.LTC128B.64 [R137+0x7000], desc[UR20][R144.64] ;  /* 0x0700000090895fae */ /* 0x000fec000b921b54 */
[----:B------:R-:W-:Y:S06]  /*2490*/  @P4 LDGSTS.E.LTC128B.64 [R137+0x7080], desc[UR20][R144.64+0x80] ;  /* 0x0708008090894fae */ /* 0x000fec000b921b54 */
[----:B------:R-:W-:Y:S03]  /*24a0*/  @P3 LDGSTS.E.LTC128B.64 [R137+0x1100], desc[UR20][R142.64+0x100] ;  /* 0x011001008e893fae */ /* 0x000fe6000b921b54 */
[C---:B------:R-:W5:Y:S03]  /*24b0*/  DMMA.8x8x4 R12, R68.reuse, R76, R12 ;  /* 0x0000004c440c723f */ /* 0x040f66000000000c */
[----:B------:R-:W-:Y:S01]  /*24c0*/  @P2 LDGSTS.E.LTC128B.64 [R137+0x1180], desc[UR20][R142.64+0x180] ;  /* 0x011801808e892fae */ /* 0x000fe2000b921b54 */
[----:B------:R-:W-:Y:S04]  /*24d0*/  ISETP.NE.AND P2, PT, R141, RZ, PT ;  /* 0x000000ff8d00720c */ /* 0x000fe80003f45270 */
[----:B------:R-:W-:Y:S01]  /*24e0*/  SEL R130, R130, RZ, P2 ;  /* 0x000000ff82827207 */ /* 0x000fe20001000000 */
[----:B------:R-:W-:Y:S01]  /*24f0*/  @P1 LDGSTS.E.LTC128B.64 [R137+0x7100], desc[UR20][R144.64+0x100] ;  /* 0x0710010090891fae */ /* 0x000fe2000b921b54 */
[----:B------:R-:W-:Y:S02]  /*2500*/  IADD3 R140, P1, R142, UR12, RZ ;  /* 0x0000000c8e8c7c10 */ /* 0x000fe4000ff3e0ff */
[----:B------:R-:W-:Y:S02]  /*2510*/  SEL R136, R136, RZ, P2 ;  /* 0x000000ff88887207 */ /* 0x000fe40001000000 */
[----:B------:R-:W-:Y:S02]  /*2520*/  IADD3.X R139, R143, UR13, RZ, P1, !PT ;  /* 0x0000000d8f8b7c10 */ /* 0x000fe40008ffe4ff */
[-C--:B------:R-:W5:Y:S01]  /*2530*/  DMMA.8x8x4 R16, R68, R78.reuse, R16 ;  /* 0x0000004e4410723f */ /* 0x080f620000000010 */
[----:B------:R3:W-:Y:S03]  /*2540*/  @P0 LDGSTS.E.LTC128B.64 [R137+0x7180], desc[UR20][R144.64+0x180] ;  /* 0x0718018090890fae */ /* 0x0007e6000b921b54 */
[----:B------:R-:W-:Y:S03]  /*2550*/  IADD3 R138, P0, R144, UR10, RZ ;  /* 0x0000000a908a7c10 */ /* 0x000fe6000ff1e0ff */
[----:B------:R-:W0:Y:S01]  /*2560*/  LDGDEPBAR ;  /* 0x00000000000079af */ /* 0x000e220000000000 */
[----:B------:R-:W-:Y:S08]  /*2570*/  DEPBAR.LE SB5, 0xc ;  /* 0x0000d3000000791a */ /* 0x000ff00000000000 */
[C---:B------:R-:W5:Y:S11]  /*2580*/  DMMA.8x8x4 R20, R70.reuse, R78, R20 ;  /* 0x0000004e4614723f */ /* 0x040f760000000014 */
[----:B------:R-:W-:Y:S05]  /*2590*/  @!UPT UIADD3 URZ, URZ, URZ, URZ ;  /* 0x0000003f3f3ff290 */ /* 0x000fea000fffe03f */
[C---:B------:R-:W5:Y:S01]  /*25a0*/  DMMA.8x8x4 R24, R70.reuse, R76, R24 ;  /* 0x0000004c4618723f */ /* 0x040f620000000018 */
[----:B------:R-:W-:Y:S04]  /*25b0*/  DEPBAR.LE SB0, 0x1 ;  /* 0x000080400000791a */ /* 0x000fe80000000000 */
[----:B------:R-:W-:Y:S01]  /*25c0*/  BAR.SYNC.DEFER_BLOCKING 0x0 ;  /* 0x0000000000007b1d */ /* 0x000fe20000010000 */
[----:B---3--:R-:W-:Y:S02]  /*25d0*/  IADD3.X R137, R145, UR11, RZ, P0, !PT ;  /* 0x0000000b91897c10 */ /* 0x008fe400087fe4ff */
[----:B------:R-:W-:Y:S01]  /*25e0*/  ISETP.GT.AND P0, PT, R131, -0x1, PT ;  /* 0xffffffff8300780c */ /* 0x000fe20003f04270 */
[----:B------:R-:W-:Y:S07]  /*25f0*/  IMAD.MOV.U32 R131, RZ, RZ, R141 ;  /* 0x000000ffff837224 */ /* 0x000fee00078e008d */
[C---:B------:R-:W5:Y:S11]  /*2600*/  DMMA.8x8x4 R28, R70.reuse, R74, R28 ;  /* 0x0000004a461c723f */ /* 0x040f76000000001c */
[----:B------:R-:W-:Y:S05]  /*2610*/  @!UPT UIADD3 URZ, URZ, URZ, URZ ;  /* 0x0000003f3f3ff290 */ /* 0x000fea000fffe03f */
[-C--:B------:R3:W5:Y:S02]  /*2620*/  DMMA.8x8x4 R32, R70, R72.reuse, R32 ;  /* 0x000000484620723f */ /* 0x0807640000000020 */
[----:B---3--:R3:W1:Y:S01]  /*2630*/  LDS.128 R68, [R2+UR5] ;  /* 0x0000000502447984 */ /* 0x0086620008000c00 */
[----:B------:R-:W-:Y:S11]  /*2640*/  DEPBAR.LE SB5, 0xc ;  /* 0x0000d3000000791a */ /* 0x000ff60000000000 */
[----:B------:R-:W-:Y:S02]  /*2650*/  @!UPT UIADD3 URZ, URZ, URZ, URZ ;  /* 0x0000003f3f3ff290 */ /* 0x000fe4000fffe03f */
[C---:B----4-:R-:W5:Y:S11]  /*2660*/  DMMA.8x8x4 R36, R80.reuse, R72, R36 ;  /* 0x000000485024723f */ /* 0x050f760000000024 */
        /* <DEDUP_REMOVED lines=10> */
[C---:B---3--:R3:W5:Y:S02]  /*2710*/  DMMA.8x8x4 R56, R82.reuse, R76, R56 ;  /* 0x0000004c5238723f */ /* 0x0487640000000038 */
[----:B---3--:R3:W1:Y:S11]  /*2720*/  LDS.128 R76, [R0+UR4+0x80] ;  /* 0x00008004004c7984 */ /* 0x0086760008000c00 */
[----:B------:R-:W-:Y:S03]  /*2730*/  @!UPT UIADD3 URZ, URZ, URZ, URZ ;  /* 0x0000003f3f3ff290 */ /* 0x000fe6000fffe03f */
[C---:B------:R-:W5:Y:S11]  /*2740*/  DMMA.8x8x4 R60, R82.reuse, R74, R60 ;  /* 0x0000004a523c723f */ /* 0x040f76000000003c */
[----:B------:R-:W-:Y:S05]  /*2750*/  @!UPT UIADD3 URZ, URZ, URZ, URZ ;  /* 0x0000003f3f3ff290 */ /* 0x000fea000fffe03f */
[----:B---3--:R3:W5:Y:S02]  /*2760*/  DMMA.8x8x4 R64, R82, R72, R64 ;  /* 0x000000485240723f */ /* 0x0087640000000040 */
[----:B---3--:R3:W2:Y:S08]  /*2770*/  LDS.128 R80, [R2+UR5+0x80] ;  /* 0x0000800502507984 */ /* 0x0086b00008000c00 */
[----:B------:R3:W2:Y:S01]  /*2780*/  LDS.128 R72, [R0+UR4] ;  /* 0x0000000400487984 */ /* 0x0006a20008000c00 */
[----:B------:R-:W-:-:S05]  /*2790*/  DEPBAR.LE SB5, 0xc ;  /* 0x0000d3000000791a */ /* 0x000fca0000000000 */
[C---:B-1----:R3:W5:Y:S11]  /*27a0*/  DMMA.8x8x4 R4, R84.reuse, R88, R4 ;  /* 0x000000585404723f */ /* 0x0427760000000004 */
[----:B------:R-:W-:Y:S05]  /*27b0*/  @!UPT UIADD3 URZ, URZ, URZ, URZ ;  /* 0x0000003f3f3ff290 */ /* 0x000fea000fffe03f */
[C---:B------:R3:W5:Y:S11]  /*27c0*/  DMMA.8x8x4 R8, R84.reuse, R90, R8 ;  /* 0x0000005a5408723f */ /* 0x0407760000000008 */
[----:B------:R-:W-:Y:S05]  /*27d0*/  @!UPT UIADD3 URZ, URZ, URZ, URZ ;  /* 0x0000003f3f3ff290 */ /* 0x000fea000fffe03f */
[C---:B------:R3:W5:Y:S11]  /*27e0*/  DMMA.8x8x4 R12, R84.reuse, R92, R12 ;  /* 0x0000005c540c723f */ /* 0x040776000000000c */
[----:B------:R-:W-:Y:S05]  /*27f0*/  @!UPT UIADD3 URZ, URZ, URZ, URZ ;  /* 0x0000003f3f3ff290 */ /* 0x000fea000fffe03f */
[-C--:B------:R3:W5:Y:S01]  /*2800*/  DMMA.8x8x4 R16, R84, R94.reuse, R16 ;  /* 0x0000005e5410723f */ /* 0x0807620000000010 */
[----:B------:R-:W-:Y:S11]  /*2810*/  DEPBAR.LE SB5, 0xc ;  /* 0x0000d3000000791a */ /* 0x000ff60000000000 */
[----:B------:R-:W-:Y:S04]  /*2820*/  @!UPT UIADD3 URZ, URZ, URZ, URZ ;  /* 0x0000003f3f3ff290 */ /* 0x000fe8000fffe03f */
[C---:B------:R3:W5:Y:S11]  /*2830*/  DMMA.8x8x4 R20, R86.reuse, R94, R20 ;  /* 0x0000005e5614723f */ /* 0x0407760000000014 */
        /* <DEDUP_REMOVED lines=8> */
[C---:B--2---:R3:W5:Y:S11]  /*28c0*/  DMMA.8x8x4 R36, R96.reuse, R88, R36 ;  /* 0x000000586024723f */ /* 0x0447760000000024 */
        /* <DEDUP_REMOVED lines=14> */
[----:B------:R3:W5:Y:S01]  /*29b0*/  DMMA.8x8x4 R64, R98, R88, R64 ;  /* 0x000000586240723f */ /* 0x0007620000000040 */
[----:B------:R-:W-:Y:S03]  /*29c0*/  @!UPT UIADD3 URZ, URZ, URZ, URZ ;  /* 0x0000003f3f3ff290 */ /* 0x000fe6000fffe03f */
[----:B------:R-:W-:Y:S11]  /*29d0*/  @P0 BRA `(.L_x_2) ;  /* 0xfffffff000300947 */ /* 0x000ff6000383ffff */
.L_x_1:
[----:B------:R-:W0:Y:S01]  /*29e0*/  LDGDEPBAR ;  /* 0x00000000000079af */ /* 0x000e220000000000 */
[----:B------:R-:W-:Y:S01]  /*29f0*/  VIADD R76, R135, UR18 ;  /* 0x00000012874c7c36 */ /* 0x000fe20008000000 */
[----:B------:R-:W-:Y:S01]  /*2a00*/  ULDC.64 UR8, c[0x0][0x270] ;  /* 0x00009c0000087ab9 */ /* 0x000fe20000000a00 */
[----:B------:R-:W-:Y:S01]  /*2a10*/  ULDC.64 UR4, c[0x0][0x378] ;  /* 0x0000de0000047ab9 */ /* 0x000fe20000000a00 */
[----:B------:R-:W0:Y:S01]  /*2a20*/  LDGDEPBAR ;  /* 0x00000000000079af */ /* 0x000e220000000000 */
[----:B------:R-:W-:Y:S01]  /*2a30*/  IMAD R69, R127, UR8, RZ ;  /* 0x000000087f457c24 */ /* 0x000fe2000f8e02ff */
[--C-:B------:R-:W-:Y:S01]  /*2a40*/  SHF.R.S32.HI R77, RZ, 0x1f, R76.reuse ;  /* 0x0000001fff4d7819 */ /* 0x100fe2000001144c */
[----:B------:R-:W1:Y:S01]  /*2a50*/  LDC.64 R70, c[0x0][0x288] ;  /* 0x0000a200ff467b82 */ /* 0x000e620000000a00 */
[----:B------:R-:W-:Y:S01]  /*2a60*/  ISETP.NE.U32.AND P6, PT, R124, RZ, PT ;  /* 0x000000ff7c00720c */ /* 0x000fe20003fc5070 */
[C---:B---3--:R-:W-:Y:S01]  /*2a70*/  IMAD R0, R126.reuse, UR9, R69 ;  /* 0x000000097e007c24 */ /* 0x048fe2000f8e0245 */
[----:B------:R-:W-:Y:S01]  /*2a80*/  ISETP.NE.U32.AND P1, PT, R123, RZ, PT ;  /* 0x000000ff7b00720c */ /* 0x000fe20003f25070 */
[----:B------:R-:W-:Y:S01]  /*2a90*/  IMAD.WIDE.U32 R68, R126, UR8, R76 ;  /* 0x000000087e447c25 */ /* 0x000fe2000f8e004c */
[----:B------:R-:W-:Y:S01]  /*2aa0*/  ISETP.NE.U32.AND P0, PT, R122, RZ, PT ;  /* 0x000000ff7a00720c */ /* 0x000fe20003f05070 */
[----:B------:R-:W-:Y:S01]  /*2ab0*/  ULDC.64 UR12, c[0x0][0x290] ;  /* 0x0000a400000c7ab9 */ /* 0x000fe20000000a00 */
[----:B------:R-:W-:Y:S01]  /*2ac0*/  ISETP.NE.U32.AND P3, PT, R121, RZ, PT ;  /* 0x000000ff7900720c */ /* 0x000fe20003f65070 */
[----:B------:R-:W-:Y:S01]  /*2ad0*/  IMAD.IADD R2, R69, 0x1, R0 ;  /* 0x0000000145027824 */ /* 0x000fe200078e0200 */
[----:B------:R-:W-:Y:S01]  /*2ae0*/  ISETP.NE.U32.AND P2, PT, R120, RZ, PT ;  /* 0x000000ff7800720c */ /* 0x000fe20003f45070 */
[C---:B------:R-:W-:Y:S01]  /*2af0*/  IMAD.SHL.U32 R0, R68.reuse, 0x8, RZ ;  /* 0x0000000844007824 */ /* 0x040fe200078e00ff */
[----:B------:R-:W-:Y:S01]  /*2b00*/  ISETP.NE.U32.AND P5, PT, R119, RZ, PT ;  /* 0x000000ff7700720c */ /* 0x000fe20003fa5070 */
[----:B------:R-:W-:Y:S01]  /*2b10*/  IMAD R73, R127, UR12, RZ ;  /* 0x0000000c7f497c24 */ /* 0x000fe2000f8e02ff */
[----:B------:R-:W-:Y:S01]  /*2b20*/  SHF.L.U64.HI R2, R68, 0x3, R2 ;  /* 0x0000000344027819 */ /* 0x000fe20000010202 */
[----:B------:R-:W-:Y:S01]  /*2b30*/  IMAD.MOV.U32 R68, RZ, RZ, -0x1 ;  /* 0xffffffffff447424 */ /* 0x000fe200078e00ff */
[----:B------:R-:W-:Y:S01]  /*2b40*/  IADD3 R74, P4, R0, UR4, RZ ;  /* 0x00000004004a7c10 */ /* 0x000fe2000ff9e0ff */
[----:B------:R-:W-:Y:S01]  /*2b50*/  ULDC UR4, c[0x0][0x228] ;  /* 0x00008a0000047ab9 */ /* 0x000fe20000000800 */
[----:B------:R-:W-:Y:S01]  /*2b60*/  IMAD R73, R126, UR13, R73 ;  /* 0x0000000d7e497c24 */ /* 0x000fe2000f8e0249 */
[----:B------:R-:W-:Y:S01]  /*2b70*/  ULDC.64 UR10, c[0x0][0x280] ;  /* 0x0000a000000a7ab9 */ /* 0x000fe20000000a00 */
[----:B------:R-:W-:Y:S01]  /*2b80*/  SHF.L.U32 R68, R68, UR4, RZ ;  /* 0x0000000444447c19 */ /* 0x000fe200080006ff */
[----:B------:R-:W-:Y:S01]  /*2b90*/  IMAD R72, R108, UR8, RZ ;  /* 0x000000086c487c24 */ /* 0x000fe2000f8e02ff */
[----:B------:R-:W-:-:S04]  /*2ba0*/  DEPBAR.LE SB0, 0x0 ;  /* 0x000080000000791a */ /* 0x000fc80000000000 */
[----:B------:R-:W-:Y:S01]  /*2bb0*/  LOP3.LUT R68, R68, UR7, RZ, 0xc, !PT ;  /* 0x0000000744447c12 */ /* 0x000fe2000f8e0cff */
[----:B------:R-:W-:Y:S01]  /*2bc0*/  ULDC.64 UR6, c[0x0][0x370] ;  /* 0x0000dc0000067ab9 */ /* 0x000fe20000000a00 */
[----:B------:R-:W-:Y:S01]  /*2bd0*/  IADD3.X R75, R2, UR5, RZ, P4, !PT ;  /* 0x00000005024b7c10 */ /* 0x000fe2000a7fe4ff */
[----:B------:R-:W-:Y:S01]  /*2be0*/  BAR.SYNC.DEFER_BLOCKING 0x0 ;  /* 0x0000000000007b1d */ /* 0x000fe20000010000 */
[----:B------:R-:W-:Y:S01]  /*2bf0*/  ISETP.NE.U32.AND P4, PT, R118, RZ, PT ;  /* 0x000000ff7600720c */ /* 0x000fe20003f85070 */
[----:B------:R-:W-:Y:S02]  /*2c00*/  VIADD R68, R68, UR19 ;  /* 0x0000001344447c36 */ /* 0x000fe40008000000 */
[----:B------:R-:W-:Y:S02]  /*2c10*/  IMAD.WIDE.U32 R84, R129, UR8, RZ ;  /* 0x0000000881547c25 */ /* 0x000fe4000f8e00ff */
[----:B------:R-:W-:Y:S02]  /*2c20*/  ULDC.64 UR4, c[0x0][0x278] ;  /* 0x00009e0000047ab9 */ /* 0x000fe40000000a00 */
[----:B------:R-:W-:-:S02]  /*2c30*/  IMAD R80, R68, 0x40, R135 ;  /* 0x0000004044507824 */ /* 0x000fc400078e0287 */
[----:B------:R-:W3:Y:S01]  /*2c40*/  LDC.64 R68, c[0x0][0x298] ;  /* 0x0000a600ff447b82 */ /* 0x000ee20000000a00 */
[----:B------:R-:W-:Y:S01]  /*2c50*/  IMAD R72, R129, UR9, R72 ;  /* 0x0000000981487c24 */ /* 0x000fe2000f8e0248 */
[----:B------:R-:W-:Y:S01]  /*2c60*/  ULDC.64 UR8, c[0x0][0x2a0] ;  /* 0x0000a80000087ab9 */ /* 0x000fe20000000a00 */
[----:B------:R-:W-:Y:S02]  /*2c70*/  SHF.R.S32.HI R81, RZ, 0x1f, R80 ;  /* 0x0000001fff517819 */ /* 0x000fe40000011450 */
[----:B------:R-:W-:Y:S02]  /*2c80*/  IMAD.IADD R72, R85, 0x1, R72 ;  /* 0x0000000155487824 */ /* 0x000fe400078e0248 */
[----:B--2---:R-:W-:-:S03]  /*2c90*/  IMAD.WIDE.U32 R86, R126, UR12, R80 ;  /* 0x0000000c7e567c25 */ /* 0x004fc6000f8e0050 */
[----:B------:R-:W-:Y:S01]  /*2ca0*/  SHF.L.U64.HI R89, R84, 0x3, R72 ;  /* 0x0000000354597819 */ /* 0x000fe20000010248 */
[----:B------:R-:W-:Y:S01]  /*2cb0*/  IMAD.IADD R73, R87, 0x1, R73 ;  /* 0x0000000157497824 */ /* 0x000fe200078e0249 */
[----:B------:R-:W-:Y:S01]  /*2cc0*/  @!PT LDS RZ, [RZ] ;  /* 0x00000000fffff984 */ /* 0x000fe20000000800 */
[----:B------:R-:W-:Y:S01]  /*2cd0*/  @!PT LDS RZ, [RZ] ;  /* 0x00000000fffff984 */ /* 0x000fe20000000800 */
[----:B------:R-:W-:Y:S01]  /*2ce0*/  @!PT LDS RZ, [RZ] ;  /* 0x00000000fffff984 */ /* 0x000fe20000000800 */
[----:B------:R-:W-:Y:S01]  /*2cf0*/  LDGSTS.E.LTC128B.64 [R133], desc[UR20][R74.64], P6 ;  /* 0x000000004a857fae */ /* 0x000fe2000b121b54 */
[----:B------:R-:W-:-:S03]  /*2d00*/  ISETP.NE.U32.AND P6, PT, R117, RZ, PT ;  /* 0x000000ff7500720c */ /* 0x000fc60003fc5070 */
[----:B------:R-:W-:Y:S01]  /*2d10*/  LDGSTS.E.LTC128B.64 [R133+0x80], desc[UR20][R74.64+0x80], P1 ;  /* 0x000800804a857fae */ /* 0x000fe20008921b54 */
[----:B------:R-:W-:-:S03]  /*2d20*/  IADD3 R78, P1, R74, UR4, RZ ;  /* 0x000000044a4e7c10 */ /* 0x000fc6000ff3e0ff */
[----:B------:R-:W-:Y:S01]  /*2d30*/  LDGSTS.E.LTC128B.64 [R133+0x100], desc[UR20][R74.64+0x100], P0 ;  /* 0x001001004a857fae */ /* 0x000fe20008121b54 */
[----:B------:R-:W-:Y:S02]  /*2d40*/  IADD3.X R79, R75, UR5, RZ, P1, !PT ;  /* 0x000000054b4f7c10 */ /* 0x000fe40008ffe4ff */
[----:B------:R-:W-:Y:S01]  /*2d50*/  ISETP.NE.U32.AND P0, PT, R116, RZ, PT ;  /* 0x000000ff7400720c */ /* 0x000fe20003f05070 */
[----:B------:R-:W-:Y:S01]  /*2d60*/  LDGSTS.E.LTC128B.64 [R133+0x180], desc[UR20][R74.64+0x180], P3 ;  /* 0x001801804a857fae */ /* 0x000fe20009921b54 */
[----:B------:R-:W-:Y:S02]  /*2d70*/  ISETP.NE.U32.AND P1, PT, R115, RZ, PT ;  /* 0x000000ff7300720c */ /* 0x000fe40003f25070 */
[----:B------:R-:W-:Y:S01]  /*2d80*/  ISETP.NE.U32.AND P3, PT, R114, RZ, PT ;  /* 0x000000ff7200720c */ /* 0x000fe20003f65070 */
[----:B------:R-:W-:Y:S01]  /*2d90*/  LDGSTS.E.LTC128B.64 [R133+0x1000], desc[UR20][R78.64], P2 ;  /* 0x010000004e857fae */ /* 0x000fe20009121b54 */
[----:B------:R-:W-:-:S03]  /*2da0*/  ISETP.NE.U32.AND P2, PT, R113, RZ, PT ;  /* 0x000000ff7100720c */ /* 0x000fc60003f45070 */
[----:B------:R-:W-:Y:S01]  /*2db0*/  LDGSTS.E.LTC128B.64 [R133+0x1080], desc[UR20][R78.64+0x80], P5 ;  /* 0x010800804e857fae */ /* 0x000fe2000a921b54 */
[----:B------:R-:W-:-:S03]  /*2dc0*/  ISETP.NE.U32.AND P5, PT, R112, RZ, PT ;  /* 0x000000ff7000720c */ /* 0x000fc60003fa5070 */
[----:B------:R-:W-:Y:S01]  /*2dd0*/  LDGSTS.E.LTC128B.64 [R133+0x1100], desc[UR20][R78.64+0x100], P4 ;  /* 0x011001004e857fae */ /* 0x000fe2000a121b54 */
[----:B------:R-:W-:-:S03]  /*2de0*/  LEA R82, P4, R86, UR6, 0x3 ;  /* 0x0000000656527c11 */ /* 0x000fc6000f8818ff */
[----:B------:R3:W-:Y:S01]  /*2df0*/  LDGSTS.E.LTC128B.64 [R133+0x1180], desc[UR20][R78.64+0x180], P6 ;  /* 0x011801804e857fae */ /* 0x0007e2000b121b54 */
[----:B------:R-:W-:Y:S01]  /*2e00*/  LEA.HI.X R83, R86, UR7, R73, 0x3, P4 ;  /* 0x0000000756537c11 */ /* 0x000fe2000a0f1c49 */
[----:B------:R-:W-:Y:S01]  /*2e10*/  IMAD.SHL.U32 R73, R84, 0x8, RZ ;  /* 0x0000000854497824 */ /* 0x000fe200078e00ff */
[----:B------:R-:W-:Y:S01]  /*2e20*/  ISETP.NE.U32.AND P6, PT, R111, RZ, PT ;  /* 0x000000ff6f00720c */ /* 0x000fe20003fc5070 */
[----:B------:R-:W-:Y:S01]  /*2e30*/  ULDC.64 UR6, c[0x0][0x2a8] ;  /* 0x0000aa0000067ab9 */ /* 0x000fe20000000a00 */
[----:B------:R-:W-:Y:S01]  /*2e40*/  ISETP.NE.U32.AND P4, PT, R110, RZ, PT ;  /* 0x000000ff6e00720c */ /* 0x000fe20003f85070 */
[----:B------:R-:W-:Y:S01]  /*2e50*/  LDGSTS.E.LTC128B.64 [R133+0x6000], desc[UR20][R82.64], P0 ;  /* 0x0600000052857fae */ /* 0x000fe20008121b54 */
[----:B-1----:R-:W-:Y:S01]  /*2e60*/  IADD3 R70, P0, -R70, UR10, RZ ;  /* 0x0000000a46467c10 */ /* 0x002fe2000ff1e1ff */
[----:B------:R-:W-:Y:S02]  /*2e70*/  UIADD3 UR14, UP0, UR8, -UR6, URZ ;  /* 0x80000006080e7290 */ /* 0x000fe4000ff1e03f */
[----:B------:R-:W-:Y:S01]  /*2e80*/  LDGSTS.E.LTC128B.64 [R133+0x6080], desc[UR20][R82.64+0x80], P1 ;  /* 0x0608008052857fae */ /* 0x000fe20008921b54 */
[----:B------:R-:W-:Y:S01]  /*2e90*/  IADD3.X R72, ~R71, UR11, RZ, P0, !PT ;  /* 0x0000000b47487c10 */ /* 0x000fe200087fe5ff */
[----:B------:R-:W-:Y:S01]  /*2ea0*/  UIADD3.X UR7, UR9, ~UR7, URZ, UP0, !UPT ;  /* 0x8000000709077290 */ /* 0x000fe200087fe43f */
[----:B------:R-:W-:Y:S01]  /*2eb0*/  IMAD.SHL.U32 R71, R107, 0x2, RZ ;  /* 0x000000026b477824 */ /* 0x000fe200078e00ff */
[----:B------:R-:W-:Y:S01]  /*2ec0*/  LDGSTS.E.LTC128B.64 [R133+0x6100], desc[UR20][R82.64+0x100], P3 ;  /* 0x0610010052857fae */ /* 0x000fe20009921b54 */
[----:B------:R-:W-:-:S03]  /*2ed0*/  IADD3 R70, P3, P0, R73, UR4, R70 ;  /* 0x0000000449467c10 */ /* 0x000fc6000f87e046 */
[----:B------:R-:W-:Y:S01]  /*2ee0*/  LDGSTS.E.LTC128B.64 [R133+0x6180], desc[UR20][R82.64+0x180], P2 ;  /* 0x0618018052857fae */ /* 0x000fe20009121b54 */
[----:B------:R-:W-:Y:S02]  /*2ef0*/  ISETP.NE.U32.AND P2, PT, R109, RZ, PT ;  /* 0x000000ff6d00720c */ /* 0x000fe40003f45070 */
[----:B------:R-:W-:Y:S02]  /*2f00*/  IADD3.X R72, R89, UR5, R72, P3, P0 ;  /* 0x0000000559487c10 */ /* 0x000fe40009fe0448 */
[----:B------:R-:W-:Y:S02]  /*2f10*/  ISETP.NE.U32.AND P0, PT, R105, RZ, PT ;  /* 0x000000ff6900720c */ /* 0x000fe40003f05070 */
[----:B------:R-:W-:Y:S01]  /*2f20*/  IADD3 R86, P3, R70, R74, RZ ;  /* 0x0000004a46567210 */ /* 0x000fe20007f7e0ff */
[----:B------:R-:W-:Y:S01]  /*2f30*/  IMAD R70, R108, UR12, RZ ;  /* 0x0000000c6c467c24 */ /* 0x000fe2000f8e02ff */
[----:B---3--:R-:W-:-:S03]  /*2f40*/  IADD3 R78, P1, R82, R68, RZ ;  /* 0x00000044524e7210 */ /* 0x008fc60007f3e0ff */
[----:B------:R-:W-:Y:S01]  /*2f50*/  IMAD.X R87, R72, 0x1, R75, P3 ;  /* 0x0000000148577824 */ /* 0x000fe200018e064b */
[----:B------:R-:W-:Y:S01]  /*2f60*/  ISETP.NE.U32.AND P3, PT, R102, RZ, PT ;  /* 0x000000ff6600720c */ /* 0x000fe20003f65070 */
[----:B------:R-:W-:Y:S01]  /*2f70*/  IMAD.X R79, R83, 0x1, R69, P1 ;  /* 0x00000001534f7824 */ /* 0x000fe200008e0645 */
[----:B------:R-:W-:Y:S01]  /*2f80*/  ISETP.NE.U32.AND P1, PT, R106, RZ, PT ;  /* 0x000000ff6a00720c */ /* 0x000fe20003f25070 */
[----:B------:R-:W-:Y:S01]  /*2f90*/  IMAD.WIDE.U32 R74, R129, UR12, RZ ;  /* 0x0000000c814a7c25 */ /* 0x000fe2000f8e00ff */
[----:B------:R-:W-:Y:S02]  /*2fa0*/  LOP3.LUT R72, R107, 0x100, RZ, 0xc0, !PT ;  /* 0x000001006b487812 */ /* 0x000fe400078ec0ff */
[----:B------:R-:W-:Y:S01]  /*2fb0*/  LDGSTS.E.LTC128B.64 [R133+0x7000], desc[UR20][R78.64], P5 ;  /* 0x070000004e857fae */ /* 0x000fe2000a921b54 */
[----:B------:R-:W-:Y:S01]  /*2fc0*/  ISETP.NE.U32.AND P5, PT, R104, RZ, PT ;  /* 0x000000ff6800720c */ /* 0x000fe20003fa5070 */
[----:B------:R-:W-:Y:S01]  /*2fd0*/  IMAD R70, R129, UR13, R70 ;  /* 0x0000000d81467c24 */ /* 0x000fe2000f8e0246 */
[----:B------:R-:W-:Y:S01]  /*2fe0*/  SHF.R.U32.HI R72, RZ, 0x5, R72 ;  /* 0x00000005ff487819 */ /* 0x000fe20000011648 */
[----:B------:R-:W-:Y:S01]  /*2ff0*/  LDGSTS.E.LTC128B.64 [R133+0x7080], desc[UR20][R78.64+0x80], P6 ;  /* 0x070800804e857fae */ /* 0x000fe2000b121b54 */
[----:B------:R-:W-:Y:S01]  /*3000*/  ISETP.NE.U32.AND P6, PT, R103, RZ, PT ;  /* 0x000000ff6700720c */ /* 0x000fe20003fc5070 */
[----:B------:R-:W-:-:S02]  /*3010*/  IMAD.IADD R70, R75, 0x1, R70 ;  /* 0x000000014b467824 */ /* 0x000fc400078e0246 */
[----:B------:R-:W-:Y:S01]  /*3020*/  LDGSTS.E.LTC128B.64 [R133+0x7100], desc[UR20][R78.64+0x100], P4 ;  /* 0x071001004e857fae */ /* 0x000fe2000a121b54 */
[----:B------:R-:W-:Y:S02]  /*3030*/  ISETP.NE.U32.AND P4, PT, R101, RZ, PT ;  /* 0x000000ff6500720c */ /* 0x000fe40003f85070 */
[----:B------:R-:W-:Y:S01]  /*3040*/  SHF.L.U64.HI R70, R74, 0x3, R70 ;  /* 0x000000034a467819 */ /* 0x000fe20000010246 */
[----:B------:R1:W-:Y:S01]  /*3050*/  LDGSTS.E.LTC128B.64 [R133+0x7180], desc[UR20][R78.64+0x180], P2 ;  /* 0x071801804e857fae */ /* 0x0003e20009121b54 */
[----:B------:R-:W-:-:S03]  /*3060*/  ISETP.NE.U32.AND P2, PT, R100, RZ, PT ;  /* 0x000000ff6400720c */ /* 0x000fc60003f45070 */
[----:B------:R-:W0:Y:S04]  /*3070*/  LDGDEPBAR ;  /* 0x00000000000079af */ /* 0x000e280000000000 */
[----:B------:R2:W-:Y:S01]  /*3080*/  LDGSTS.E.LTC128B.64 [R133+0x2000], desc[UR20][R86.64], P1 ;  /* 0x0200000056857fae */ /* 0x0005e20008921b54 */
[----:B------:R-:W-:Y:S01]  /*3090*/  ISETP.NE.U32.AND P1, PT, R3, RZ, PT ;  /* 0x000000ff0300720c */ /* 0x000fe20003f25070 */
[----:B------:R-:W-:Y:S02]  /*30a0*/  IMAD.SHL.U32 R3, R107, 0x8, RZ ;  /* 0x000000086b037824 */ /* 0x000fe400078e00ff */
[----:B------:R2:W-:Y:S03]  /*30b0*/  LDGSTS.E.LTC128B.64 [R133+0x2080], desc[UR20][R86.64+0x80], P0 ;  /* 0x0208008056857fae */ /* 0x0005e60008121b54 */
[----:B------:R-:W-:Y:S01]  /*30c0*/  LOP3.LUT P0, RZ, R3, 0x8, RZ, 0xc0, !PT ;  /* 0x0000000803ff7812 */ /* 0x000fe2000780c0ff */
[----:B------:R2:W-:Y:S01]  /*30d0*/  LDGSTS.E.LTC128B.64 [R133+0x2100], desc[UR20][R86.64+0x100], P5 ;  /* 0x0210010056857fae */ /* 0x0005e2000a921b54 */
[----:B------:R-:W-:Y:S01]  /*30e0*/  IADD3 R84, P5, R86, UR4, RZ ;  /* 0x0000000456547c10 */ /* 0x000fe2000ffbe0ff */
[----:B------:R-:W-:-:S02]  /*30f0*/  IMAD.SHL.U32 R3, R107, 0x4, RZ ;  /* 0x000000046b037824 */ /* 0x000fc400078e00ff */
[----:B------:R2:W-:Y:S01]  /*3100*/  LDGSTS.E.LTC128B.64 [R133+0x2180], desc[UR20][R86.64+0x180], P6 ;  /* 0x0218018056857fae */ /* 0x0005e2000b121b54 */
[----:B------:R-:W-:-:S05]  /*3110*/  IADD3.X R85, R87, UR5, RZ, P5, !PT ;  /* 0x0000000557557c10 */ /* 0x000fca000affe4ff */
[----:B------:R2:W-:Y:S01]  /*3120*/  LDGSTS.E.LTC128B.64 [R133+0x3000], desc[UR20][R84.64], P3 ;  /* 0x0300000054857fae */ /* 0x0005e20009921b54 */
[----:B-1----:R-:W-:Y:S01]  /*3130*/  IMAD.SHL.U32 R79, R74, 0x8, RZ ;  /* 0x000000084a4f7824 */ /* 0x002fe200078e00ff */
[----:B------:R-:W-:Y:S02]  /*3140*/  ISETP.NE.U32.AND P3, PT, R72, RZ, PT ;  /* 0x000000ff4800720c */ /* 0x000fe40003f65070 */
[----:B------:R2:W-:Y:S02]  /*3150*/  LDGSTS.E.LTC128B.64 [R133+0x3080], desc[UR20][R84.64+0x80], P4 ;  /* 0x0308008054857fae */ /* 0x0005e4000a121b54 */
[----:B------:R-:W-:Y:S02]  /*3160*/  IADD3 R75, P6, P5, R79, UR14, R68 ;  /* 0x0000000e4f4b7c10 */ /* 0x000fe4000fdde044 */
[----:B------:R2:W-:Y:S02]  /*3170*/  LDGSTS.E.LTC128B.64 [R133+0x3100], desc[UR20][R84.64+0x100], P2 ;  /* 0x0310010054857fae */ /* 0x0005e40009121b54 */
[----:B------:R-:W-:-:S02]  /*3180*/  IADD3.X R74, R70, UR7, R69, P6, P5 ;  /* 0x00000007464a7c10 */ /* 0x000fc4000b7ea445 */
[----:B------:R-:W-:Y:S01]  /*3190*/  LOP3.LUT P6, RZ, R3, 0x8, RZ, 0xc0, !PT ;  /* 0x0000000803ff7812 */ /* 0x000fe200078cc0ff */
[----:B------:R2:W-:Y:S01]  /*31a0*/  LDGSTS.E.LTC128B.64 [R133+0x3180], desc[UR20][R84.64+0x180], P1 ;  /* 0x0318018054857fae */ /* 0x0005e20008921b54 */
[----:B------:R-:W-:Y:S02]  /*31b0*/  LOP3.LUT R3, R107, 0x200, RZ, 0xc0, !PT ;  /* 0x000002006b037812 */ /* 0x000fe400078ec0ff */
[----:B------:R-:W-:Y:S02]  /*31c0*/  IADD3 R82, P4, R75, R82, RZ ;  /* 0x000000524b527210 */ /* 0x000fe40007f9e0ff */
[----:B------:R-:W-:Y:S02]  /*31d0*/  SHF.R.U32.HI R3, RZ, 0x6, R3 ;  /* 0x00000006ff037819 */ /* 0x000fe40000011603 */
[----:B------:R-:W-:Y:S01]  /*31e0*/  LOP3.LUT P5, RZ, R71, 0x8, RZ, 0xc0, !PT ;  /* 0x0000000847ff7812 */ /* 0x000fe200078ac0ff */
[----:B------:R-:W-:Y:S01]  /*31f0*/  IMAD.X R83, R74, 0x1, R83, P4 ;  /* 0x000000014a537824 */ /* 0x000fe200020e0653 */
[----:B------:R-:W-:-:S02]  /*3200*/  LOP3.LUT R71, R107, 0x400, RZ, 0xc0, !PT ;  /* 0x000004006b477812 */ /* 0x000fc400078ec0ff */
[----:B------:R-:W-:Y:S02]  /*3210*/  ISETP.NE.U32.AND P2, PT, R3, RZ, PT ;  /* 0x000000ff0300720c */ /* 0x000fe40003f45070 */
[C---:B------:R-:W-:Y:S01]  /*3220*/  LOP3.LUT R3, R107.reuse, 0x800, RZ, 0xc0, !PT ;  /* 0x000008006b037812 */ /* 0x040fe200078ec0ff */
[----:B------:R2:W-:Y:S01]  /*3230*/  LDGSTS.E.LTC128B.64 [R133+0x8000], desc[UR20][R82.64], P0 ;  /* 0x0800000052857fae */ /* 0x0005e20008121b54 */
[----:B------:R-:W-:Y:S02]  /*3240*/  SHF.R.U32.HI R71, RZ, 0x7, R71 ;  /* 0x00000007ff477819 */ /* 0x000fe40000011647 */
[----:B------:R-:W-:Y:S01]  /*3250*/  SHF.R.U32.HI R3, RZ, 0x8, R3 ;  /* 0x00000008ff037819 */ /* 0x000fe20000011603 */
[----:B------:R2:W-:Y:S01]  /*3260*/  LDGSTS.E.LTC128B.64 [R133+0x8080], desc[UR20][R82.64+0x80], P6 ;  /* 0x0808008052857fae */ /* 0x0005e2000b121b54 */
[----:B------:R-:W-:Y:S02]  /*3270*/  LOP3.LUT P4, RZ, R107, 0x8, RZ, 0xc0, !PT ;  /* 0x000000086bff7812 */ /* 0x000fe4000788c0ff */
[----:B------:R-:W-:Y:S01]  /*3280*/  ISETP.NE.U32.AND P1, PT, R71, RZ, PT ;  /* 0x000000ff4700720c */ /* 0x000fe20003f25070 */
[----:B------:R2:W-:Y:S01]  /*3290*/  LDGSTS.E.LTC128B.64 [R133+0x8100], desc[UR20][R82.64+0x100], P5 ;  /* 0x0810010052857fae */ /* 0x0005e2000a921b54 */
[----:B------:R-:W-:-:S02]  /*32a0*/  ISETP.NE.U32.AND P0, PT, R3, RZ, PT ;  /* 0x000000ff0300720c */ /* 0x000fc40003f05070 */
[----:B------:R-:W-:-:S05]  /*32b0*/  IADD3 R74, P6, R82, R68, RZ ;  /* 0x00000044524a7210 */ /* 0x000fca0007fde0ff */
[----:B------:R-:W-:Y:S02]  /*32c0*/  IMAD.X R75, R83, 0x1, R69, P6 ;  /* 0x00000001534b7824 */ /* 0x000fe400030e0645 */
[----:B------:R2:W-:Y:S04]  /*32d0*/  LDGSTS.E.LTC128B.64 [R133+0x8180], desc[UR20][R82.64+0x180], P4 ;  /* 0x0818018052857fae */ /* 0x0005e8000a121b54 */
[----:B------:R2:W-:Y:S04]  /*32e0*/  LDGSTS.E.LTC128B.64 [R133+0x9000], desc[UR20][R74.64], P3 ;  /* 0x090000004a857fae */ /* 0x0005e80009921b54 */
[----:B------:R2:W-:Y:S01]  /*32f0*/  LDGSTS.E.LTC128B.64 [R133+0x9080], desc[UR20][R74.64+0x80], P2 ;  /* 0x090800804a857fae */ /* 0x0005e20009121b54 */
[----:B------:R-:W-:-:S03]  /*3300*/  IADD3 R90, P2, R84, UR10, RZ ;  /* 0x0000000a545a7c10 */ /* 0x000fc6000ff5e0ff */
[----:B------:R2:W-:Y:S01]  /*3310*/  LDGSTS.E.LTC128B.64 [R133+0x9100], desc[UR20][R74.64+0x100], P1 ;  /* 0x091001004a857fae */ /* 0x0005e20008921b54 */
[----:B------:R-:W-:Y:S02]  /*3320*/  IADD3 R92, P1, R74, UR8, RZ ;  /* 0x000000084a5c7c10 */ /* 0x000fe4000ff3e0ff */
[----:B------:R-:W-:Y:S01]  /*3330*/  IADD3.X R91, R85, UR11, RZ, P2, !PT ;  /* 0x0000000b555b7c10 */ /* 0x000fe200097fe4ff */
[----:B------:R2:W-:Y:S01]  /*3340*/  LDGSTS.E.LTC128B.64 [R133+0x9180], desc[UR20][R74.64+0x180], P0 ;  /* 0x091801804a857fae */ /* 0x0005e20008121b54 */
[----:B------:R-:W-:Y:S02]  /*3350*/  ISETP.GE.AND P0, PT, R134, 0x10, PT ;  /* 0x000000108600780c */ /* 0x000fe40003f06270 */
[----:B------:R-:W-:Y:S01]  /*3360*/  IADD3.X R93, R75, UR9, RZ, P1, !PT ;  /* 0x000000094b5d7c10 */ /* 0x000fe20008ffe4ff */
[----:B------:R-:W0:Y:S01]  /*3370*/  LDGDEPBAR ;  /* 0x00000000000079af */ /* 0x000e220000000000 */
[----:B------:R-:W-:-:S04]  /*3380*/  DEPBAR.LE SB0, 0x1 ;  /* 0x000080400000791a */ /* 0x000fc80000000000 */
[----:B------:R-:W-:Y:S06]  /*3390*/  BAR.SYNC.DEFER_BLOCKING 0x0 ;  /* 0x0000000000007b1d */ /* 0x000fec0000010000 */
[----:B------:R-:W-:Y:S05]  /*33a0*/  @!P0 BRA `(.L_x_3) ;  /* 0x0000001400588947 */ /* 0x000fea0003800000 */
[----:B------:R-:W1:Y:S01]  /*33b0*/  S2UR UR10, SR_CgaCtaId ;  /* 0x00000000000a79c3 */ /* 0x000e620000008800 */
[----:B------:R-:W-:Y:S01]  /*33c0*/  IADD3 R129, P1, R129, R126, RZ ;  /* 0x0000007e81817210 */ /* 0x000fe20007f3e0ff */
[----:B--2---:R-:W-:Y:S01]  /*33d0*/  IMAD.MOV.U32 R74, RZ, RZ, R80 ;  /* 0x000000ffff4a7224 */ /* 0x004fe200078e0050 */
[----:B------:R-:W-:Y:S01]  /*33e0*/  IADD3 R73, P0, R73, R0, RZ ;  /* 0x0000000049497210 */ /* 0x000fe20007f1e0ff */
[----:B------:R-:W-:Y:S01]  /*33f0*/  IMAD.MOV.U32 R75, RZ, RZ, R81 ;  /* 0x000000ffff4b7224 */ /* 0x000fe200078e0051 */
[C---:B------:R-:W-:Y:S01]  /*3400*/  IADD3.X R108, R127.reuse, R108, RZ, P1, !PT ;  /* 0x0000006c7f6c7210 */ /* 0x040fe20000ffe4ff */
[----:B------:R-:W-:Y:S01]  /*3410*/  IMAD R3, R127, UR12, RZ ;  /* 0x0000000c7f037c24 */ /* 0x000fe2000f8e02ff */
[----:B------:R-:W-:Y:S01]  /*3420*/  LOP3.LUT R0, R128, 0x1f, RZ, 0xc0, !PT ;  /* 0x0000001f80007812 */ /* 0x000fe200078ec0ff */
[C---:B------:R-:W-:Y:S01]  /*3430*/  IMAD.WIDE.U32 R74, R126.reuse, UR12, R74 ;  /* 0x0000000c7e4a7c25 */ /* 0x040fe2000f8e004a */
[----:B------:R-:W-:Y:S01]  /*3440*/  IADD3.X R89, R89, R2, RZ, P0, !PT ;  /* 0x0000000259597210 */ /* 0x000fe200007fe4ff */
[----:B------:R-:W-:Y:S01]  /*3450*/  USHF.L.U64.HI UR11, UR8, 0x1, UR9 ;  /* 0x00000001080b7899 */ /* 0x000fe20008010209 */
[----:B------:R-:W-:Y:S01]  /*3460*/  SHF.R.S32.HI R94, RZ, 0x4, R125 ;  /* 0x00000004ff5e7819 */ /* 0x000fe2000001147d */
[----:B------:R-:W-:Y:S01]  /*3470*/  IMAD R126, R126, UR13, R3 ;  /* 0x0000000d7e7e7c24 */ /* 0x000fe2000f8e0203 */
[----:B------:R-:W-:Y:S01]  /*3480*/  SHF.R.U32.HI R3, RZ, 0x3, R0 ;  /* 0x00000003ff037819 */ /* 0x000fe20000011600 */
[----:B------:R-:W-:Y:S01]  /*3490*/  IMAD R2, R108, UR12, RZ ;  /* 0x0000000c6c027c24 */ /* 0x000fe2000f8e02ff */
[----:B------:R-:W-:Y:S01]  /*34a0*/  LEA R79, P1, R74, R79, 0x3 ;  /* 0x0000004f4a4f7211 */ /* 0x000fe200078218ff */
[----:B------:R-:W-:Y:S01]  /*34b0*/  IMAD.IADD R75, R75, 0x1, R126 ;  /* 0x000000014b4b7824 */ /* 0x000fe200078e027e */
[----:B------:R-:W-:Y:S01]  /*34c0*/  LOP3.LUT R0, R3, 0x7, R128, 0x78, !PT ;  /* 0x0000000703007812 */ /* 0x000fe200078e7880 */
[----:B------:R-:W-:Y:S01]  /*34d0*/  IMAD.WIDE.U32 R82, R129, UR12, RZ ;  /* 0x0000000c81527c25 */ /* 0x000fe2000f8e00ff */
[----:B------:R-:W-:-:S02]  /*34e0*/  ULEA UR12, UP3, UR8, -UR6, 0x1 ;  /* 0x80000006080c7291 */ /* 0x000fc4000f86083f */
[----:B------:R-:W-:Y:S01]  /*34f0*/  LEA.HI.X R75, R74, R70, R75, 0x3, P1 ;  /* 0x000000464a4b7211 */ /* 0x000fe200008f1c4b */
[----:B------:R-:W-:Y:S01]  /*3500*/  IMAD R71, R129, UR13, R2 ;  /* 0x0000000d81477c24 */ /* 0x000fe2000f8e0202 */
[----:B------:R-:W-:Y:S01]  /*3510*/  ULDC.64 UR8, c[0x0][0x270] ;  /* 0x00009c0000087ab9 */ /* 0x000fe20000000a00 */
[----:B------:R-:W-:Y:S01]  /*3520*/  IMAD R0, R3, 0x20, R0 ;  /* 0x0000002003007824 */ /* 0x000fe200078e0200 */
[----:B------:R-:W-:Y:S01]  /*3530*/  ULDC.64 UR6, c[0x0][0x280] ;  /* 0x0000a00000067ab9 */ /* 0x000fe20000000a00 */
[----:B------:R-:W-:Y:S01]  /*3540*/  ULDC.64 UR4, c[0x0][0x288] ;  /* 0x0000a20000047ab9 */ /* 0x000fe20000000a00 */
[----:B------:R-:W-:Y:S01]  /*3550*/  IADD3 R71, R83, R71, RZ ;  /* 0x0000004753477210 */ /* 0x000fe20007ffe0ff */
[----:B------:R-:W-:Y:S01]  /*3560*/  IMAD R70, R108, UR8, RZ ;  /* 0x000000086c467c24 */ /* 0x000fe2000f8e02ff */
[----:B------:R-:W2:Y:S01]  /*3570*/  LDC.64 R2, c[0x0][0x278] ;  /* 0x00009e00ff027b82 */ /* 0x000ea20000000a00 */
[----:B------:R-:W-:Y:S01]  /*3580*/  ULEA UR14, UP1, UR6, -UR4, 0x1 ;  /* 0x80000004060e7291 */ /* 0x000fe2000f82083f */
[----:B------:R-:W-:Y:S01]  /*3590*/  IADD3 R72, P0, R80, R82, RZ ;  /* 0x0000005250487210 */ /* 0x000fe20007f1e0ff */
[----:B------:R-:W-:Y:S01]  /*35a0*/  USHF.L.U32 UR23, UR22, 0xa, URZ ;  /* 0x0000000a16177899 */ /* 0x000fe2000800063f */
[C---:B------:R-:W-:Y:S01]  /*35b0*/  IMAD.SHL.U32 R134, R82.reuse, 0x8, RZ ;  /* 0x0000000852867824 */ /* 0x040fe200078e00ff */
[----:B------:R-:W-:Y:S01]  /*35c0*/  UMOV UR4, 0x400 ;  /* 0x0000040000047882 */ /* 0x000fe20000000000 */
[----:B------:R-:W-:Y:S01]  /*35d0*/  SHF.L.U64.HI R135, R82, 0x3, R71 ;  /* 0x0000000352877819 */ /* 0x000fe20000010247 */
[C---:B------:R-:W-:Y:S01]  /*35e0*/  IMAD R70, R129.reuse, UR9, R70 ;  /* 0x0000000981467c24 */ /* 0x040fe2000f8e0246 */
[----:B-1----:R-:W-:Y:S01]  /*35f0*/  ULEA UR10, UR10, UR4, 0x18 ;  /* 0x000000040a0a7291 */ /* 0x002fe2000f8ec03f */
[----:B------:R-:W-:Y:S01]  /*3600*/  IMAD.WIDE.U32 R82, R129, UR8, RZ ;  /* 0x0000000881527c25 */ /* 0x000fe2000f8e00ff */
[----:B------:R-:W-:Y:S01]  /*3610*/  ULEA UR4, UR17, UR23, 0x5 ;  /* 0x0000001711047291 */ /* 0x000fe2000f8e283f */
[----:B------:R-:W-:Y:S01]  /*3620*/  IADD3.X R81, R81, R71, RZ, P0, !PT ;  /* 0x0000004751517210 */ /* 0x000fe200007fe4ff */
[----:B------:R-:W-:Y:S01]  /*3630*/  ULEA UR23, UR16, UR23, 0x5 ;  /* 0x0000001710177291 */ /* 0x000fe2000f8e283f */
[----:B------:R-:W-:Y:S01]  /*3640*/  IMAD.IADD R83, R83, 0x1, R70 ;  /* 0x0000000153537824 */ /* 0x000fe200078e0246 */
[----:B------:R-:W-:Y:S01]  /*3650*/  USHF.L.U32 UR4, UR4, 0x3, URZ ;  /* 0x0000000304047899 */ /* 0x000fe2000800063f */
[----:B------:R-:W-:Y:S01]  /*3660*/  IADD3 R71, P0, R76, R82, RZ ;  /* 0x000000524c477210 */ /* 0x000fe20007f1e0ff */
[----:B------:R-:W-:Y:S01]  /*3670*/  USHF.L.U32 UR23, UR23, 0x3, URZ ;  /* 0x0000000317177899 */ /* 0x000fe2000800063f */
[----:B------:R-:W-:Y:S01]  /*3680*/  SHF.L.U32 R136, R82, 0x3, RZ ;  /* 0x0000000352887819 */ /* 0x000fe200000006ff */
[----:B------:R-:W-:Y:S01]  /*3690*/  IMAD.WIDE R134, R80, 0x8, R134 ;  /* 0x0000000850867825 */ /* 0x000fe200078e0286 */
[--C-:B------:R-:W-:Y:S01]  /*36a0*/  SHF.L.U64.HI R137, R82, 0x3, R83.reuse ;  /* 0x0000000352897819 */ /* 0x100fe20000010253 */
[----:B------:R-:W-:Y:S01]  /*36b0*/  ULDC.64 UR8, c[0x0][0x370] ;  /* 0x0000dc0000087ab9 */ /* 0x000fe20000000a00 */
[----:B------:R-:W-:Y:S01]  /*36c0*/  LEA R0, R0, UR10, 0x4 ;  /* 0x0000000a00007c11 */ /* 0x000fe2000f8e20ff */
[----:B------:R-:W-:Y:S01]  /*36d0*/  IMAD.X R70, R77, 0x1, R83, P0 ;  /* 0x000000014d467824 */ /* 0x000fe200000e0653 */
[----:B------:R-:W-:Y:S01]  /*36e0*/  SHF.L.U64.HI R127, R72, 0x3, R81 ;  /* 0x00000003487f7819 */ /* 0x000fe20000010251 */
[----:B------:R-:W-:Y:S01]  /*36f0*/  IMAD.WIDE R136, R76, 0x8, R136 ;  /* 0x000000084c887825 */ /* 0x000fe200078e0288 */
[----:B------:R-:W-:Y:S01]  /*3700*/  LEA R88, P1, R68, R79, 0x1 ;  /* 0x0000004f44587211 */ /* 0x000fe200078208ff */
[----:B------:R1:W3:Y:S01]  /*3710*/  LDS.128 R120, [R0+UR4] ;  /* 0x0000000400787984 */ /* 0x0002e20008000c00 */
[----:B--2---:R-:W-:Y:S01]  /*3720*/  LEA R74, P0, R2, R73, 0x1 ;  /* 0x00000049024a7211 */ /* 0x004fe200078008ff */
[C---:B------:R-:W-:Y:S01]  /*3730*/  IMAD.SHL.U32 R130, R71.reuse, 0x8, RZ ;  /* 0x0000000847827824 */ /* 0x040fe200078e00ff */
[----:B------:R-:W-:Y:S01]  /*3740*/  SHF.L.U32 R126, R72, 0x3, RZ ;  /* 0x00000003487e7819 */ /* 0x000fe200000006ff */
[----:B------:R1:W2:Y:S01]  /*3750*/  LDS.128 R84, [R0+UR4+0x80] ;  /* 0x0000800400547984 */ /* 0x0002a20008000c00 */
[----:B------:R-:W-:Y:S01]  /*3760*/  SHF.L.U64.HI R131, R71, 0x3, R70 ;  /* 0x0000000347837819 */ /* 0x000fe20000010246 */
[C---:B------:R-:W-:Y:S01]  /*3770*/  IMAD.WIDE.U32 R134, R68.reuse, 0x3, R134 ;  /* 0x0000000344867825 */ /* 0x040fe200078e0086 */
[----:B------:R-:W-:Y:S01]  /*3780*/  LEA.HI.X R75, R68, R75, R69, 0x1, P1 ;  /* 0x0000004b444b7211 */ /* 0x000fe200008f0c45 */
[----:B------:R1:W1:Y:S01]  /*3790*/  LDS.128 R80, [R0+UR23+0x6000] ;  /* 0x0060001700507984 */ /* 0x0002620008000c00 */
[C---:B------:R-:W-:Y:S01]  /*37a0*/  LEA.HI.X R89, R2.reuse, R89, R3, 0x1, P0 ;  /* 0x0000005902597211 */ /* 0x040fe200000f0c03 */
[----:B------:R-:W-:Y:S01]  /*37b0*/  IMAD.WIDE.U32 R136, R2, 0x3, R136 ;  /* 0x0000000302887825 */ /* 0x000fe200078e0088 */
[----:B------:R-:W1:Y:S01]  /*37c0*/  LDC.64 R72, c[0x0][0x278] ;  /* 0x00009e00ff487b82 */ /* 0x000e620000000a00 */
[----:B------:R1:W1:Y:S01]  /*37d0*/  LDS.128 R76, [R0+UR23+0x6080] ;  /* 0x00608017004c7984 */ /* 0x0002620008000c00 */
[----:B------:R-:W-:Y:S01]  /*37e0*/  USHF.L.U64.HI UR13, UR6, 0x1, UR7 ;  /* 0x00000001060d7899 */ /* 0x000fe20008010207 */
[----:B------:R-:W-:Y:S01]  /*37f0*/  IMAD R69, R69, 0x3, RZ ;  /* 0x0000000345457824 */ /* 0x000fe200078e02ff */
[----:B------:R-:W-:Y:S01]  /*3800*/  UIADD3 UR8, UP2, UR12, UR8, URZ ;  /* 0x000000080c087290 */ /* 0x000fe2000ff5e03f */
[----:B------:R-:W-:Y:S01]  /*3810*/  IMAD R3, R3, 0x3, RZ ;  /* 0x0000000303037824 */ /* 0x000fe200078e02ff */
[----:B------:R-:W-:Y:S01]  /*3820*/  ULDC.64 UR6, c[0x0][0x378] ;  /* 0x0000de0000067ab9 */ /* 0x000fe20000000a00 */
[----:B------:R-:W-:Y:S01]  /*3830*/  IMAD.WIDE.U32 R126, R68, 0x3, R126 ;  /* 0x00000003447e7825 */ /* 0x000fe200078e007e */
[----:B------:R-:W-:Y:S01]  /*3840*/  IADD3 R97, R69, R135, RZ ;  /* 0x0000008745617210 */ /* 0x000fe20007ffe0ff */
[----:B------:R-:W1:Y:S01]  /*3850*/  LDC.64 R70, c[0x0][0x280] ;  /* 0x0000a000ff467b82 */ /* 0x000e620000000a00 */
[----:B------:R-:W-:Y:S01]  /*3860*/  IADD3 R95, R3, R137, RZ ;  /* 0x00000089035f7210 */ /* 0x000fe20007ffe0ff */
[----:B------:R-:W-:Y:S01]  /*3870*/  IMAD.WIDE.U32 R130, R2, 0x3, R130 ;  /* 0x0000000302827825 */ /* 0x000fe200078e0082 */
[----:B------:R-:W-:Y:S01]  /*3880*/  ULDC UR15, c[0x0][0x2ac] ;  /* 0x0000ab00000f7ab9 */ /* 0x000fe20000000800 */
[----:B------:R-:W-:Y:S01]  /*3890*/  UIADD3 UR6, UP0, UR14, UR6, URZ ;  /* 0x000000060e067290 */ /* 0x000fe2000ff1e03f */
[C---:B------:R-:W-:Y:S01]  /*38a0*/  ISETP.NE.AND P0, PT, R94.reuse, 0x2, PT ;  /* 0x000000025e00780c */ /* 0x040fe20003f05270 */
[----:B------:R-:W-:Y:S01]  /*38b0*/  IMAD.IADD R98, R127, 0x1, R69 ;  /* 0x000000017f627824 */ /* 0x000fe200078e0245 */
[----:B------:R-:W-:Y:S01]  /*38c0*/  UIADD3.X UR9, UR9, UR11, ~UR15, UP2, UP3 ;  /* 0x0000000b09097290 */ /* 0x000fe200097e6c0f */
[----:B------:R-:W-:Y:S01]  /*38d0*/  IMAD.IADD R96, R131, 0x1, R3 ;  /* 0x0000000183607824 */ /* 0x000fe200078e0203 */
[----:B------:R-:W1:Y:S01]  /*38e0*/  LDC.64 R68, c[0x0][0x298] ;  /* 0x0000a600ff447b82 */ /* 0x000e620000000a00 */
[----:B------:R-:W-:Y:S01]  /*38f0*/  UIADD3.X UR5, UR7, UR13, ~UR5, UP0, UP1 ;  /* 0x0000000d07057290 */ /* 0x000fe200087e2c05 */
[----:B------:R-:W-:Y:S01]  /*3900*/  IADD3 R94, R94, -0x1, RZ ;  /* 0xffffffff5e5e7810 */ /* 0x000fe20007ffe0ff */
[----:B------:R-:W-:Y:S01]  /*3910*/  IMAD.U32 R101, RZ, RZ, UR6 ;  /* 0x00000006ff657e24 */ /* 0x000fe2000f8e00ff */
[----:B------:R-:W-:Y:S01]  /*3920*/  SEL R103, R107, RZ, P0 ;  /* 0x000000ff6b677207 */ /* 0x000fe20000000000 */
[----:B------:R-:W-:Y:S01]  /*3930*/  IMAD.U32 R99, RZ, RZ, UR8 ;  /* 0x00000008ff637e24 */ /* 0x000fe2000f8e00ff */
[----:B------:R-:W-:Y:S01]  /*3940*/  MOV R100, UR9 ;  /* 0x0000000900647c02 */ /* 0x000fe20008000f00 */
[----:B------:R-:W-:Y:S01]  /*3950*/  UMOV UR11, URZ ;  /* 0x0000003f000b7c82 */ /* 0x000fe20008000000 */
[----:B------:R-:W1:Y:S01]  /*3960*/  LDC.64 R2, c[0x0][0x2a0] ;  /* 0x0000a800ff027b82 */ /* 0x000e620000000a00 */
[----:B------:R-:W-:Y:S01]  /*3970*/  MOV R102, UR5 ;  /* 0x0000000500667c02 */ /* 0x000fe20008000f00 */
[----:B------:R-:W-:Y:S01]  /*3980*/  UMOV UR10, 0x2 ;  /* 0x00000002000a7882 */ /* 0x000fe20000000000 */
[----:B------:R-:W-:Y:S01]  /*3990*/  UMOV UR7, 0x4000 ;  /* 0x0000400000077882 */ /* 0x000fe20000000000 */
[----:B------:R-:W-:Y:S01]  /*39a0*/  UMOV UR8, 0x4000 ;  /* 0x0000400000087882 */ /* 0x000fe20000000000 */
[----:B---3--:R-:W-:-:S05]  /*39b0*/  UMOV UR5, 0xffffc000 ;  /* 0xffffc00000057882 */ /* 0x008fca0000000000 */
.L_x_4:
[----:B------:R-:W-:Y:S01]  /*39c0*/  LDS.128 R112, [R0+UR4+0x800] ;  /* 0x0008000400707984 */ /* 0x000fe20008000c00 */
[----:B------:R-:W-:-:S04]  /*39d0*/  DEPBAR.LE SB5, 0xf ;  /* 0x0000d3c00000791a */ /* 0x000fc80000000000 */
[----:B-1----:R-:W-:Y:S01]  /*39e0*/  DMMA.8x8x4 R4, R120, R80, R4 ;  /* 0x000000507804723f */ /* 0x002fe20000000004 */
[----:B------:R-:W-:Y:S01]  /*39f0*/  LOP3.LUT P5, RZ, R132, 0x1, RZ, 0xc0, !PT ;  /* 0x0000000184ff7812 */ /* 0x000fe200078ac0ff */
[----:B------:R-:W-:Y:S01]  /*3a00*/  UIADD3 UR11, UR11, 0x1, URZ ;  /* 0x000000010b0b7890 */ /* 0x000fe2000fffe03f */
[----:B------:R-:W1:Y:S01]  /*3a10*/  LDS.128 R104, [R0+UR23+0x6800] ;  /* 0x0068001700687984 */ /* 0x000e620008000c00 */
[----:B------:R-:W-:Y:S01]  /*3a20*/  LOP3.LUT P4, RZ, R103, 0x1, RZ, 0xc0, !PT ;  /* 0x0000000167ff7812 */ /* 0x000fe2000788c0ff */
[----:B------:R-:W-:Y:S01]  /*3a30*/  UIADD3 UR10, UR10, 0x1, URZ ;  /* 0x000000010a0a7890 */ /* 0x000fe2000fffe03f */
[----:B------:R-:W-:Y:S01]  /*3a40*/  IADD3 R124, P0, R101, R74, RZ ;  /* 0x0000004a657c7210 */ /* 0x000fe20007f1e0ff */
[----:B------:R-:W3:Y:S01]  /*3a50*/  LDS.128 R108, [R0+UR4+0x880] ;  /* 0x00088004006c7984 */ /* 0x000ee20008000c00 */
[----:B------:R-:W-:Y:S02]  /*3a60*/  UISETP.NE.AND UP0, UPT, UR11, 0x3, UPT ;  /* 0x000000030b00788c */ /* 0x000fe4000bf05270 */
[----:B------:R-:W-:Y:S01]  /*3a70*/  UISETP.NE.AND UP1, UPT, UR10, 0x3, UPT ;  /* 0x000000030a00788c */ /* 0x000fe2000bf25270 */
[----:B------:R-:W4:Y:S01]  /*3a80*/  LDS.128 R116, [R0+UR23+0x6880] ;  /* 0x0068801700747984 */ /* 0x000f220008000c00 */
[----:B------:R-:W-:Y:S01]  /*3a90*/  IMAD.X R125, R102, 0x1, R89, P0 ;  /* 0x00000001667d7824 */ /* 0x000fe200000e0659 */
[----:B------:R-:W-:-:S02]  /*3aa0*/  USEL UR6, UR5, 0x2000, !UP0 ;  /* 0x0000200005067887 */ /* 0x000fc4000c000000 */
[----:B------:R-:W-:Y:S01]  /*3ab0*/  USEL UR10, UR10, URZ, UP1 ;  /* 0x0000003f0a0a7287 */ /* 0x000fe20008800000 */
[----:B------:R-:W-:-:S04]  /*3ac0*/  DEPBAR.LE SB5, 0xe ;  /* 0x0000d3800000791a */ /* 0x000fc80000000000 */
[----:B------:R-:W5:Y:S01]  /*3ad0*/  DMMA.8x8x4 R8, R120, R82, R8 ;  /* 0x000000527808723f */ /* 0x000f620000000008 */
[----:B------:R-:W-:Y:S01]  /*3ae0*/  USEL UR11, UR11, URZ, UP0 ;  /* 0x0000003f0b0b7287 */ /* 0x000fe20008000000 */
[----:B------:R-:W-:-:S14]  /*3af0*/  DEPBAR.LE SB5, 0x8 ;  /* 0x0000d2000000791a */ /* 0x000fdc0000000000 */
[----:B------:R-:W5:Y:S01]  /*3b00*/  DMMA.8x8x4 R28, R122, R82, R28 ;  /* 0x000000527a1c723f */ /* 0x000f62000000001c */
[----:B------:R-:W-:-:S15]  /*3b10*/  DEPBAR.LE SB5, 0x7 ;  /* 0x0000d1c00000791a */ /* 0x000fde0000000000 */
[----:B------:R-:W-:-:S15]  /*3b20*/  DMMA.8x8x4 R32, R122, R80, R32 ;  /* 0x000000507a20723f */ /* 0x000fde0000000020 */
[----:B------:R-:W-:-:S01]  /*3b30*/  NOP ;  /* 0x0000000000007918 */ /* 0x000fc20000000000 */
[----:B--2---:R-:W5:Y:S01]  /*3b40*/  DMMA.8x8x4 R40, R84, R82, R40 ;  /* 0x000000525428723f */ /* 0x004f620000000028 */
[----:B------:R-:W-:-:S15]  /*3b50*/  DEPBAR.LE SB5, 0x4 ;  /* 0x0000d1000000791a */ /* 0x000fde0000000000 */
[----:B------:R-:W5:-:S15]  /*3b60*/  DMMA.8x8x4 R60, R86, R82, R60 ;  /* 0x00000052563c723f */ /* 0x000f5e000000003c */
[----:B------:R-:W-:-:S01]  /*3b70*/  NOP ;  /* 0x0000000000007918 */ /* 0x000fc20000000000 */
[----:B------:R-:W5:Y:S01]  /*3b80*/  DMMA.8x8x4 R36, R84, R80, R36 ;  /* 0x000000505424723f */ /* 0x000f620000000024 */
[----:B------:R-:W-:-:S15]  /*3b90*/  DEPBAR.LE SB5, 0x5 ;  /* 0x0000d1400000791a */ /* 0x000fde0000000000 */
[----:B------:R2:W5:Y:S02]  /*3ba0*/  DMMA.8x8x4 R64, R86, R80, R64 ;  /* 0x000000505640723f */ /* 0x0005640000000040 */
[----:B--2---:R-:W-:-:S04]  /*3bb0*/  LOP3.LUT R80, R132, 0x2, RZ, 0xc0, !PT ;  /* 0x0000000284507812 */ /* 0x004fc800078ec0ff */
[----:B------:R-:W-:-:S04]  /*3bc0*/  SHF.R.U32.HI R80, RZ, 0x1, R80 ;  /* 0x00000001ff507819 */ /* 0x000fc80000011650 */
[----:B------:R-:W-:-:S06]  /*3bd0*/  ISETP.NE.U32.AND P3, PT, R80, RZ, PT ;  /* 0x000000ff5000720c */ /* 0x000fcc0003f65070 */
[----:B------:R-:W5:-:S15]  /*3be0*/  DMMA.8x8x4 R44, R84, R76, R44 ;  /* 0x0000004c542c723f */ /* 0x000f5e000000002c */
[----:B------:R-:W-:-:S01]  /*3bf0*/  NOP ;  /* 0x0000000000007918 */ /* 0x000fc20000000000 */
[----:B------:R-:W5:-:S15]  /*3c00*/  DMMA.8x8x4 R48, R84, R78, R48 ;  /* 0x0000004e5430723f */ /* 0x000f5e0000000030 */
[----:B------:R-:W-:-:S01]  /*3c10*/  NOP ;  /* 0x0000000000007918 */ /* 0x000fc20000000000 */
[----:B------:R-:W5:-:S15]  /*3c20*/  DMMA.8x8x4 R12, R120, R76, R12 ;  /* 0x0000004c780c723f */ /* 0x000f5e000000000c */
[----:B------:R-:W-:-:S01]  /*3c30*/  NOP ;  /* 0x0000000000007918 */ /* 0x000fc20000000000 */
[----:B------:R-:W-:-:S15]  /*3c40*/  DMMA.8x8x4 R24, R122, R76, R24 ;  /* 0x0000004c7a18723f */ /* 0x000fde0000000018 */
[----:B------:R-:W-:-:S01]  /*3c50*/  NOP ;  /* 0x0000000000007918 */ /* 0x000fc20000000000 */
[----:B------:R2:W-:Y:S02]  /*3c60*/  DMMA.8x8x4 R56, R86, R76, R56 ;  /* 0x0000004c5638723f */ /* 0x0005e40000000038 */
[----:B--2---:R-:W-:Y:S01]  /*3c70*/  LOP3.LUT R76, R103, 0x2, RZ, 0xc0, !PT ;  /* 0x00000002674c7812 */ /* 0x004fe200078ec0ff */
[----:B------:R-:W-:-:S03]  /*3c80*/  VIADD R77, R133, UR8 ;  /* 0x00000008854d7c36 */ /* 0x000fc60008000000 */
[----:B------:R-:W-:-:S04]  /*3c90*/  SHF.R.U32.HI R76, RZ, 0x1, R76 ;  /* 0x00000001ff4c7819 */ /* 0x000fc8000001164c */
[----:B------:R-:W-:Y:S01]  /*3ca0*/  ISETP.NE.U32.AND P2, PT, R76, RZ, PT ;  /* 0x000000ff4c00720c */ /* 0x000fe20003f45070 */
[----:B------:R-:W-:-:S05]  /*3cb0*/  VIADD R76, R133, UR7 ;  /* 0x00000007854c7c36 */ /* 0x000fca0008000000 */
[-C--:B------:R-:W5:Y:S01]  /*3cc0*/  DMMA.8x8x4 R16, R120, R78.reuse, R16 ;  /* 0x0000004e7810723f */ /* 0x080f620000000010 */
[----:B------:R-:W-:Y:S01]  /*3cd0*/  @!PT LDS RZ, [RZ] ;  /* 0x00000000fffff984 */ /* 0x000fe20000000800 */
[----:B------:R-:W-:Y:S01]  /*3ce0*/  @!PT LDS RZ, [RZ] ;  /* 0x00000000fffff984 */ /* 0x000fe20000000800 */
[----:B------:R-:W-:Y:S01]  /*3cf0*/  @!PT LDS RZ, [RZ] ;  /* 0x00000000fffff984 */ /* 0x000fe20000000800 */
[----:B------:R-:W-:Y:S04]  /*3d00*/  @P5 LDGSTS.E.LTC128B.64 [R76], desc[UR20][R124.64] ;  /* 0x000000007c4c5fae */ /* 0x000fe8000b921b54 */
[----:B------:R-:W-:Y:S11]  /*3d10*/  @P3 LDGSTS.E.LTC128B.64 [R76+0x80], desc[UR20][R90.64+0x80] ;  /* 0x000800805a4c3fae */ /* 0x000ff6000b921b54 */
[----:B------:R-:W5:-:S15]  /*3d20*/  DMMA.8x8x4 R20, R122, R78, R20 ;  /* 0x0000004e7a14723f */ /* 0x000f5e0000000014 */
[----:B------:R-:W-:-:S01]  /*3d30*/  NOP ;  /* 0x0000000000007918 */ /* 0x000fc20000000000 */
[----:B------:R2:W5:Y:S02]  /*3d40*/  DMMA.8x8x4 R52, R86, R78, R52 ;  /* 0x0000004e5634723f */ /* 0x0005640000000034 */
[----:B--2---:R-:W-:-:S05]  /*3d50*/  IADD3 R78, P1, R99, R88, RZ ;  /* 0x00000058634e7210 */ /* 0x004fca0007f3e0ff */
[----:B------:R-:W-:-:S05]  /*3d60*/  IMAD.X R79, R100, 0x1, R75, P1 ;  /* 0x00000001644f7824 */ /* 0x000fca00008e064b */
[----:B------:R2:W-:Y:S01]  /*3d70*/  @P4 LDGSTS.E.LTC128B.64 [R77+0x6000], desc[UR20][R78.64] ;  /* 0x060000004e4d4fae */ /* 0x0005e2000b921b54 */
[----:B------:R-:W-:-:S04]  /*3d80*/  DEPBAR.LE SB5, 0xb ;  /* 0x0000d2c00000791a */ /* 0x000fc80000000000 */
[----:B-1----:R-:W-:Y:S01]  /*3d90*/  DMMA.8x8x4 R8, R112, R106, R8 ;  /* 0x0000006a7008723f */ /* 0x002fe20000000008 */
[----:B------:R-:W-:Y:S04]  /*3da0*/  @P2 LDGSTS.E.LTC128B.64 [R77+0x6080], desc[UR20][R92.64+0x80] ;  /* 0x060800805c4d2fae */ /* 0x000fe8000b921b54 */
[----:B------:R-:W-:Y:S04]  /*3db0*/  LDS.128 R84, [R0+UR23+0x7000] ;  /* 0x0070001700547984 */ /* 0x000fe80008000c00 */
[----:B------:R-:W-:Y:S04]  /*3dc0*/  LDS.128 R80, [R0+UR23+0x7080] ;  /* 0x0070801700507984 */ /* 0x000fe80008000c00 */
[----:B------:R-:W-:Y:S01]  /*3dd0*/  LDS.128 R120, [R0+UR4+0x1080] ;  /* 0x0010800400787984 */ /* 0x000fe20008000c00 */
[----:B------:R-:W-:-:S04]  /*3de0*/  DEPBAR.LE SB5, 0xa ;  /* 0x0000d2800000791a */ /* 0x000fc80000000000 */
[----:B------:R-:W-:Y:S01]  /*3df0*/  DMMA.8x8x4 R28, R114, R106, R28 ;  /* 0x0000006a721c723f */ /* 0x000fe2000000001c */
[C---:B--2---:R-:W-:Y:S02]  /*3e00*/  LOP3.LUT R79, R103.reuse, 0x4, RZ, 0xc0, !PT ;  /* 0x00000004674f7812 */ /* 0x044fe400078ec0ff */
[----:B------:R-:W-:Y:S02]  /*3e10*/  LOP3.LUT R78, R103, 0x8, RZ, 0xc0, !PT ;  /* 0x00000008674e7812 */ /* 0x000fe400078ec0ff */
[----:B------:R-:W-:Y:S02]  /*3e20*/  SHF.R.U32.HI R79, RZ, 0x2, R79 ;  /* 0x00000002ff4f7819 */ /* 0x000fe4000001164f */
[----:B------:R-:W-:Y:S02]  /*3e30*/  SHF.R.U32.HI R78, RZ, 0x3, R78 ;  /* 0x00000003ff4e7819 */ /* 0x000fe4000001164e */
[----:B------:R-:W-:Y:S01]  /*3e40*/  ISETP.NE.U32.AND P1, PT, R79, RZ, PT ;  /* 0x000000ff4f00720c */ /* 0x000fe20003f25070 */
[----:B------:R-:W-:-:S06]  /*3e50*/  DEPBAR.LE SB5, 0x9 ;  /* 0x0000d2400000791a */ /* 0x000fcc0000000000 */
[----:B---3--:R-:W-:Y:S01]  /*3e60*/  DMMA.8x8x4 R40, R108, R106, R40 ;  /* 0x0000006a6c28723f */ /* 0x008fe20000000028 */
[----:B------:R-:W-:Y:S02]  /*3e70*/  ISETP.NE.U32.AND P0, PT, R78, RZ, PT ;  /* 0x000000ff4e00720c */ /* 0x000fe40003f05070 */
[----:B------:R-:W-:Y:S02]  /*3e80*/  LOP3.LUT R78, R132, 0x100, RZ, 0xc0, !PT ;  /* 0x00000100844e7812 */ /* 0x000fe400078ec0ff */
[----:B------:R-:W-:Y:S02]  /*3e90*/  LOP3.LUT R79, R103, 0x200, RZ, 0xc0, !PT ;  /* 0x00000200674f7812 */ /* 0x000fe400078ec0ff */
[----:B------:R-:W-:Y:S02]  /*3ea0*/  SHF.R.U32.HI R78, RZ, 0x8, R78 ;  /* 0x00000008ff4e7819 */ /* 0x000fe4000001164e */
[----:B------:R-:W-:Y:S02]  /*3eb0*/  SHF.R.U32.HI R79, RZ, 0x9, R79 ;  /* 0x00000009ff4f7819 */ /* 0x000fe4000001164f */
[----:B------:R-:W-:-:S02]  /*3ec0*/  ISETP.NE.U32.AND P6, PT, R78, RZ, PT ;  /* 0x000000ff4e00720c */ /* 0x000fc40003fc5070 */
[----:B------:R-:W-:Y:S01]  /*3ed0*/  LOP3.LUT R78, R132, 0x400, RZ, 0xc0, !PT ;  /* 0x00000400844e7812 */ /* 0x000fe200078ec0ff */
[----:B------:R-:W-:-:S04]  /*3ee0*/  DEPBAR.LE SB5, 0x8 ;  /* 0x0000d2000000791a */ /* 0x000fc80000000000 */
[----:B------:R-:W-:Y:S01]  /*3ef0*/  DMMA.8x8x4 R60, R110, R106, R60 ;  /* 0x0000006a6e3c723f */ /* 0x000fe2000000003c */
[----:B------:R-:W-:-:S15]  /*3f00*/  SHF.R.U32.HI R78, RZ, 0xa, R78 ;  /* 0x0000000aff4e7819 */ /* 0x000fde000001164e */
[----:B------:R-:W5:-:S15]  /*3f10*/  DMMA.8x8x4 R4, R112, R104, R4 ;  /* 0x000000687004723f */ /* 0x000f5e0000000004 */
[----:B------:R-:W-:-:S01]  /*3f20*/  NOP ;  /* 0x0000000000007918 */ /* 0x000fc20000000000 */
[----:B------:R-:W-:Y:S01]  /*3f30*/  DMMA.8x8x4 R32, R114, R104, R32 ;  /* 0x000000687220723f */ /* 0x000fe20000000020 */
[----:B------:R-:W-:-:S15]  /*3f40*/  DEPBAR.LE SB5, 0x8 ;  /* 0x0000d2000000791a */ /* 0x000fde0000000000 */
[----:B------:R-:W-:Y:S01]  /*3f50*/  DMMA.8x8x4 R36, R108, R104, R36 ;  /* 0x000000686c24723f */ /* 0x000fe20000000024 */
[----:B------:R-:W-:-:S15]  /*3f60*/  DEPBAR.LE SB5, 0x7 ;  /* 0x0000d1c00000791a */ /* 0x000fde0000000000 */
[----:B------:R1:W-:Y:S02]  /*3f70*/  DMMA.8x8x4 R64, R110, R104, R64 ;  /* 0x000000686e40723f */ /* 0x0003e40000000040 */
[----:B-1----:R-:W1:Y:S01]  /*3f80*/  LDS.128 R104, [R0+UR4+0x1000] ;  /* 0x0010000400687984 */ /* 0x002e620008000c00 */
[----:B------:R-:W-:-:S13]  /*3f90*/  DEPBAR.LE SB5, 0x6 ;  /* 0x0000d1800000791a */ /* 0x000fda0000000000 */
[----:B----4-:R-:W-:Y:S01]  /*3fa0*/  DMMA.8x8x4 R44, R108, R116, R44 ;  /* 0x000000746c2c723f */ /* 0x010fe2000000002c */
[----:B------:R-:W-:-:S15]  /*3fb0*/  DEPBAR.LE SB5, 0x5 ;  /* 0x0000d1400000791a */ /* 0x000fde0000000000 */
[----:B------:R2:W-:Y:S02]  /*3fc0*/  DMMA.8x8x4 R48, R108, R118, R48 ;  /* 0x000000766c30723f */ /* 0x0005e40000000030 */
[C---:B--2---:R-:W-:Y:S02]  /*3fd0*/  LOP3.LUT R109, R132.reuse, 0x4, RZ, 0xc0, !PT ;  /* 0x00000004846d7812 */ /* 0x044fe400078ec0ff */
[----:B------:R-:W-:Y:S02]  /*3fe0*/  LOP3.LUT R108, R132, 0x8, RZ, 0xc0, !PT ;  /* 0x00000008846c7812 */ /* 0x000fe400078ec0ff */
[----:B------:R-:W-:Y:S02]  /*3ff0*/  SHF.R.U32.HI R109, RZ, 0x2, R109 ;  /* 0x00000002ff6d7819 */ /* 0x000fe4000001166d */
[----:B------:R-:W-:Y:S02]  /*4000*/  SHF.R.U32.HI R108, RZ, 0x3, R108 ;  /* 0x00000003ff6c7819 */ /* 0x000fe4000001166c */
[----:B------:R-:W-:-:S02]  /*4010*/  ISETP.NE.U32.AND P3, PT, R109, RZ, PT ;  /* 0x000000ff6d00720c */ /* 0x000fc40003f65070 */
[----:B------:R-:W-:Y:S01]  /*4020*/  ISETP.NE.U32.AND P2, PT, R108, RZ, PT ;  /* 0x000000ff6c00720c */ /* 0x000fe20003f45070 */
[----:B------:R-:W-:-:S04]  /*4030*/  DEPBAR.LE SB5, 0x4 ;  /* 0x0000d1000000791a */ /* 0x000fc80000000000 */
[----:B------:R-:W5:Y:S06]  /*4040*/  DMMA.8x8x4 R12, R112, R116, R12 ;  /* 0x00000074700c723f */ /* 0x000f6c000000000c */
[----:B------:R-:W-:Y:S01]  /*4050*/  @!PT LDS RZ, [RZ] ;  /* 0x00000000fffff984 */ /* 0x000fe20000000800 */
[----:B------:R-:W-:Y:S01]  /*4060*/  @!PT LDS RZ, [RZ] ;  /* 0x00000000fffff984 */ /* 0x000fe20000000800 */
[----:B------:R-:W-:Y:S01]  /*4070*/  @!PT LDS RZ, [RZ] ;  /* 0x00000000fffff984 */ /* 0x000fe20000000800 */
[----:B------:R-:W-:Y:S01]  /*4080*/  @P3 LDGSTS.E.LTC128B.64 [R76+0x100], desc[UR20][R90.64+0x100] ;  /* 0x001001005a4c3fae */ /* 0x000fe2000b921b54 */
[----:B------:R-:W-:Y:S02]  /*4090*/  ISETP.NE.U32.AND P3, PT, R79, RZ, PT ;  /* 0x000000ff4f00720c */ /* 0x000fe40003f65070 */
[----:B------:R-:W-:Y:S01]  /*40a0*/  LOP3.LUT R79, R103, 0x400, RZ, 0xc0, !PT ;  /* 0x00000400674f7812 */ /* 0x000fe200078ec0ff */
[----:B------:R-:W-:Y:S01]  /*40b0*/  @P2 LDGSTS.E.LTC128B.64 [R76+0x180], desc[UR20][R90.64+0x180] ;  /* 0x001801805a4c2fae */ /* 0x000fe2000b921b54 */
[----:B------:R-:W-:-:S02]  /*40c0*/  ISETP.NE.U32.AND P2, PT, R78, RZ, PT ;  /* 0x000000ff4e00720c */ /* 0x000fc40003f45070 */
[----:B------:R-:W-:Y:S01]  /*40d0*/  LOP3.LUT R78, R103, 0x800, RZ, 0xc0, !PT ;  /* 0x00000800674e7812 */ /* 0x000fe200078ec0ff */
[----:B------:R-:W-:Y:S01]  /*40e0*/  @P1 LDGSTS.E.LTC128B.64 [R77+0x6100], desc[UR20][R92.64+0x100] ;  /* 0x061001005c4d1fae */ /* 0x000fe2000b921b54 */
[----:B------:R-:W-:-:S04]  /*40f0*/  DEPBAR.LE SB5, 0x4 ;  /* 0x0000d1000000791a */ /* 0x000fc80000000000 */
[----:B------:R-:W5:Y:S01]  /*4100*/  DMMA.8x8x4 R16, R112, R118, R16 ;  /* 0x000000767010723f */ /* 0x000f620000000010 */
[----:B------:R-:W-:Y:S01]  /*4110*/  SHF.R.U32.HI R79, RZ, 0xa, R79 ;  /* 0x0000000aff4f7819 */ /* 0x000fe2000001164f */
[----:B------:R-:W-:Y:S01]  /*4120*/  @P0 LDGSTS.E.LTC128B.64 [R77+0x6180], desc[UR20][R92.64+0x180] ;  /* 0x061801805c4d0fae */ /* 0x000fe2000b921b54 */
[----:B------:R-:W-:Y:S01]  /*4130*/  SHF.R.U32.HI R78, RZ, 0xb, R78 ;  /* 0x0000000bff4e7819 */ /* 0x000fe2000001164e */
[----:B------:R-:W-:-:S12]  /*4140*/  DEPBAR.LE SB5, 0x4 ;  /* 0x0000d1000000791a */ /* 0x000fd80000000000 */
[----:B------:R-:W-:-:S15]  /*4150*/  DMMA.8x8x4 R20, R114, R118, R20 ;  /* 0x000000767214723f */ /* 0x000fde0000000014 */
[----:B------:R-:W-:-:S01]  /*4160*/  NOP ;  /* 0x0000000000007918 */ /* 0x000fc20000000000 */
[----:B------:R2:W5:Y:S02]  /*4170*/  DMMA.8x8x4 R24, R114, R116, R24 ;  /* 0x000000747218723f */ /* 0x0005640000000018 */
[----:B--2---:R-:W-:Y:S01]  /*4180*/  LDS.128 R112, [R0+UR4+0x1800] ;  /* 0x0018000400707984 */ /* 0x004fe20008000c00 */
[----:B------:R-:W-:-:S13]  /*4190*/  DEPBAR.LE SB5, 0x4 ;  /* 0x0000d1000000791a */ /* 0x000fda0000000000 */
[----:B------:R-:W-:-:S15]  /*41a0*/  DMMA.8x8x4 R52, R110, R118, R52 ;  /* 0x000000766e34723f */ /* 0x000fde0000000034 */
[----:B------:R-:W-:-:S01]  /*41b0*/  NOP ;  /* 0x0000000000007918 */ /* 0x000fc20000000000 */
[----:B------:R2:W5:Y:S02]  /*41c0*/  DMMA.8x8x4 R56, R110, R116, R56 ;  /* 0x000000746e38723f */ /* 0x0005640000000038 */
[----:B--2---:R-:W2:Y:S04]  /*41d0*/  LDS.128 R116, [R0+UR23+0x7800] ;  /* 0x0078001700747984 */ /* 0x004ea80008000c00 */
[----:B------:R-:W3:Y:S01]  /*41e0*/  LDS.128 R108, [R0+UR23+0x7880] ;  /* 0x00788017006c7984 */ /* 0x000ee20008000c00 */
[----:B------:R-:W-:Y:S01]  /*41f0*/  UIADD3 UR23, UR6, UR23, URZ ;  /* 0x0000001706177290 */ /* 0x000fe2000fffe03f */
[----:B------:R-:W-:-:S08]  /*4200*/  DEPBAR.LE SB5, 0x4 ;  /* 0x0000d1000000791a */ /* 0x000fd00000000000 */
[----:B-1----:R-:W-:-:S15]  /*4210*/  DMMA.8x8x4 R4, R104, R84, R4 ;  /* 0x000000546804723f */ /* 0x002fde0000000004 */
[----:B------:R-:W-:-:S01]  /*4220*/  NOP ;  /* 0x0000000000007918 */ /* 0x000fc20000000000 */
[----:B------:R-:W5:Y:S01]  /*4230*/  DMMA.8x8x4 R8, R104, R86, R8 ;  /* 0x000000566808723f */ /* 0x000f620000000008 */
[----:B------:R-:W-:-:S15]  /*4240*/  DEPBAR.LE SB5, 0x4 ;  /* 0x0000d1000000791a */ /* 0x000fde0000000000 */
[----:B------:R-:W5:Y:S01]  /*4250*/  DMMA.8x8x4 R12, R104, R80, R12 ;  /* 0x00000050680c723f */ /* 0x000f62000000000c */
[----:B------:R-:W-:-:S15]  /*4260*/  DEPBAR.LE SB5, 0x4 ;  /* 0x0000d1000000791a */ /* 0x000fde0000000000 */
[----:B------:R-:W5:Y:S01]  /*4270*/  DMMA.8x8x4 R16, R104, R82, R16 ;  /* 0x000000526810723f */ /* 0x000f620000000010 */
[----:B------:R-:W-:-:S15]  /*4280*/  DEPBAR.LE SB5, 0x4 ;  /* 0x0000d1000000791a */ /* 0x000fde0000000000 */
[----:B------:R-:W-:-:S15]  /*4290*/  DMMA.8x8x4 R24, R106, R80, R24 ;  /* 0x000000506a18723f */ /* 0x000fde0000000018 */
[----:B------:R-:W-:-:S01]  /*42a0*/  NOP ;  /* 0x0000000000007918 */ /* 0x000fc20000000000 */
[----:B------:R-:W-:Y:S01]  /*42b0*/  DMMA.8x8x4 R44, R120, R80, R44 ;  /* 0x00000050782c723f */ /* 0x000fe2000000002c */
[----:B------:R-:W-:-:S15]  /*42c0*/  DEPBAR.LE SB5, 0x3 ;  /* 0x0000d0c00000791a */ /* 0x000fde0000000000 */
[----:B------:R1:W-:Y:S02]  /*42d0*/  DMMA.8x8x4 R56, R122, R80, R56 ;  /* 0x000000507a38723f */ /* 0x0003e40000000038 */
[----:B-1----:R-:W-:Y:S02]  /*42e0*/  LOP3.LUT R80, R103, 0x100, RZ, 0xc0, !PT ;  /* 0x0000010067507812 */ /* 0x002fe400078ec0ff */
[----:B------:R-:W-:Y:S02]  /*42f0*/  LOP3.LUT R81, R132, 0x200, RZ, 0xc0, !PT ;  /* 0x0000020084517812 */ /* 0x000fe400078ec0ff */
[----:B------:R-:W-:Y:S02]  /*4300*/  SHF.R.U32.HI R80, RZ, 0x8, R80 ;  /* 0x00000008ff507819 */ /* 0x000fe40000011650 */
[----:B------:R-:W-:Y:S02]  /*4310*/  SHF.R.U32.HI R81, RZ, 0x9, R81 ;  /* 0x00000009ff517819 */ /* 0x000fe40000011651 */
[----:B------:R-:W-:-:S02]  /*4320*/  ISETP.NE.U32.AND P4, PT, R80, RZ, PT ;  /* 0x000000ff5000720c */ /* 0x000fc40003f85070 */
[----:B------:R-:W-:Y:S02]  /*4330*/  LOP3.LUT R80, R132, 0x800, RZ, 0xc0, !PT ;  /* 0x0000080084507812 */ /* 0x000fe400078ec0ff */
[----:B------:R-:W-:Y:S02]  /*4340*/  ISETP.NE.U32.AND P5, PT, R81, RZ, PT ;  /* 0x000000ff5100720c */ /* 0x000fe40003fa5070 */
[----:B------:R-:W-:Y:S01]  /*4350*/  DMMA.8x8x4 R20, R106, R82, R20 ;  /* 0x000000526a14723f */ /* 0x000fe20000000014 */
[----:B------:R-:W-:-:S15]  /*4360*/  SHF.R.U32.HI R80, RZ, 0xb, R80 ;  /* 0x0000000bff507819 */ /* 0x000fde0000011650 */
[----:B------:R-:W-:-:S15]  /*4370*/  DMMA.8x8x4 R48, R120, R82, R48 ;  /* 0x000000527830723f */ /* 0x000fde0000000030 */
[----:B------:R-:W-:-:S01]  /*4380*/  NOP ;  /* 0x0000000000007918 */ /* 0x000fc20000000000 */
[----:B------:R1:W-:Y:S02]  /*4390*/  DMMA.8x8x4 R52, R122, R82, R52 ;  /* 0x000000527a34723f */ /* 0x0003e40000000034 */
[----:B-1----:R-:W-:-:S05]  /*43a0*/  IADD3 R82, P1, R101, R136, RZ ;  /* 0x0000008865527210 */ /* 0x002fca0007f3e0ff */
[----:B------:R-:W-:-:S09]  /*43b0*/  IMAD.X R83, R102, 0x1, R95, P1 ;  /* 0x0000000166537824 */ /* 0x000fd200008e065f */
[----:B------:R-:W-:-:S15]  /*43c0*/  DMMA.8x8x4 R28, R106, R86, R28 ;  /* 0x000000566a1c723f */ /* 0x000fde000000001c */
[----:B------:R-:W-:-:S01]  /*43d0*/  NOP ;  /* 0x0000000000007918 */ /* 0x000fc20000000000 */
[----:B------:R-:W5:-:S15]  /*43e0*/  DMMA.8x8x4 R40, R120, R86, R40 ;  /* 0x000000567828723f */ /* 0x000f5e0000000028 */
[----:B------:R-:W-:-:S01]  /*43f0*/  NOP ;  /* 0x0000000000007918 */ /* 0x000fc20000000000 */
[----:B------:R1:W-:Y:S02]  /*4400*/  DMMA.8x8x4 R60, R122, R86, R60 ;  /* 0x000000567a3c723f */ /* 0x0003e4000000003c */
[----:B-1----:R-:W-:-:S05]  /*4410*/  IADD3 R86, P0, R101, R130, RZ ;  /* 0x0000008265567210 */ /* 0x002fca0007f1e0ff */
[----:B------:R-:W-:Y:S01]  /*4420*/  IMAD.X R87, R102, 0x1, R96, P0 ;  /* 0x0000000166577824 */ /* 0x000fe200000e0660 */
[----:B------:R-:W-:-:S08]  /*4430*/  DEPBAR.LE SB5, 0x3 ;  /* 0x0000d0c00000791a */ /* 0x000fd00000000000 */
[----:B--2---:R-:W-:-:S15]  /*4440*/  DMMA.8x8x4 R8, R112, R118, R8 ;  /* 0x000000767008723f */ /* 0x004fde0000000008 */
[----:B------:R-:W-:-:S01]  /*4450*/  NOP ;  /* 0x0000000000007918 */ /* 0x000fc20000000000 */
[----:B------:R-:W-:Y:S01]  /*4460*/  DMMA.8x8x4 R4, R112, R116, R4 ;  /* 0x000000747004723f */ /* 0x000fe20000000004 */
[----:B------:R-:W-:-:S15]  /*4470*/  DEPBAR.LE SB5, 0x2 ;  /* 0x0000d0800000791a */ /* 0x000fde0000000000 */
[----:B---3--:R-:W-:Y:S01]  /*4480*/  DMMA.8x8x4 R12, R112, R108, R12 ;  /* 0x0000006c700c723f */ /* 0x008fe2000000000c */
[----:B------:R-:W-:-:S15]  /*4490*/  DEPBAR.LE SB5, 0x1 ;  /* 0x0000d0400000791a */ /* 0x000fde0000000000 */
[----:B------:R1:W-:Y:S02]  /*44a0*/  DMMA.8x8x4 R16, R112, R110, R16 ;  /* 0x0000006e7010723f */ /* 0x0003e40000000010 */
[----:B-1----:R-:W-:-:S05]  /*44b0*/  IADD3 R112, P1, R99, R134, RZ ;  /* 0x0000008663707210 */ /* 0x002fca0007f3e0ff */
[----:B------:R-:W-:Y:S01]  /*44c0*/  IMAD.X R113, R100, 0x1, R97, P1 ;  /* 0x0000000164717824 */ /* 0x000fe200008e0661 */
[----:B------:R-:W-:-:S08]  /*44d0*/  ISETP.NE.U32.AND P1, PT, R80, RZ, PT ;  /* 0x000000ff5000720c */ /* 0x000fd00003f25070 */
[-C--:B------:R1:W-:Y:S02]  /*44e0*/  DMMA.8x8x4 R32, R106, R84.reuse, R32 ;  /* 0x000000546a20723f */ /* 0x0803e40000000020 */
[----:B-1----:R-:W1:Y:S01]  /*44f0*/  LDS.128 R104, [R0+UR4+0x1880] ;  /* 0x0018800400687984 */ /* 0x002e620008000c00 */
[----:B------:R-:W-:Y:S02]  /*4500*/  UIADD3 UR4, UR6, UR4, URZ ;  /* 0x0000000406047290 */ /* 0x000fe4000fffe03f */
[----:B------:R-:W-:Y:S01]  /*4510*/  USEL UR6, UR5, 0x2000, !UP1 ;  /* 0x0000200005067887 */ /* 0x000fe2000c800000 */
[----:B------:R-:W-:Y:S01]  /*4520*/  @!PT LDS RZ, [RZ] ;  /* 0x00000000fffff984 */ /* 0x000fe20000000800 */
[----:B------:R-:W-:Y:S01]  /*4530*/  @!PT LDS RZ, [RZ] ;  /* 0x00000000fffff984 */ /* 0x000fe20000000800 */
[----:B------:R-:W-:Y:S01]  /*4540*/  @!PT LDS RZ, [RZ] ;  /* 0x00000000fffff984 */ /* 0x000fe20000000800 */
[----:B------:R-:W-:Y:S01]  /*4550*/  @P6 LDGSTS.E.LTC128B.64 [R76+0x1000], desc[UR20][R82.64] ;  /* 0x01000000524c6fae */ /* 0x000fe2000b921b54 */
[----:B------:R-:W-:Y:S02]  /*4560*/  ISETP.NE.U32.AND P6, PT, R78, RZ, PT ;  /* 0x000000ff4e00720c */ /* 0x000fe40003fc5070 */
[----:B------:R-:W-:Y:S01]  /*4570*/  UIADD3 UR8, UR6, UR8, URZ ;  /* 0x0000000806087290 */ /* 0x000fe2000fffe03f */
[----:B------:R-:W-:Y:S01]  /*4580*/  @P5 LDGSTS.E.LTC128B.64 [R76+0x1080], desc[UR20][R86.64+0x80] ;  /* 0x01080080564c5fae */ /* 0x000fe2000b921b54 */
[C---:B------:R-:W-:Y:S01]  /*4590*/  ISETP.NE.AND P5, PT, R94.reuse, 0x2, PT ;  /* 0x000000025e00780c */ /* 0x040fe20003fa5270 */
[----:B------:R-:W-:Y:S01]  /*45a0*/  VIADD R94, R94, 0xffffffff ;  /* 0xffffffff5e5e7836 */ /* 0x000fe20000000000 */
[----:B------:R-:W-:Y:S01]  /*45b0*/  UIADD3 UR7, UR6, UR7, URZ ;  /* 0x0000000706077290 */ /* 0x000fe2000fffe03f */
[----:B------:R2:W-:Y:S01]  /*45c0*/  @P4 LDGSTS.E.LTC128B.64 [R77+0x7000], desc[UR20][R112.64] ;  /* 0x07000000704d4fae */ /* 0x0005e2000b921b54 */
[----:B------:R-:W-:Y:S01]  /*45d0*/  SEL R132, R132, RZ, P5 ;  /* 0x000000ff84847207 */ /* 0x000fe20002800000 */
[----:B------:R-:W5:Y:S01]  /*45e0*/  DMMA.8x8x4 R36, R120, R84, R36 ;  /* 0x000000547824723f */ /* 0x000f620000000024 */
[----:B------:R-:W-:-:S02]  /*45f0*/  ISETP.GT.AND P4, PT, R94, -0x1, PT ;  /* 0xffffffff5e00780c */ /* 0x000fc40003f84270 */
[----:B------:R-:W-:-:S13]  /*4600*/  SEL R103, R103, RZ, P5 ;  /* 0x000000ff67677207 */ /* 0x000fda0002800000 */
[----:B------:R3:W5:Y:S02]  /*4610*/  DMMA.8x8x4 R64, R122, R84, R64 ;  /* 0x000000547a40723f */ /* 0x0007640000000040 */
[----:B---3--:R-:W-:-:S05]  /*4620*/  IADD3 R84, P0, R99, R126, RZ ;  /* 0x0000007e63547210 */ /* 0x008fca0007f1e0ff */
[----:B------:R-:W-:Y:S01]  /*4630*/  IMAD.X R85, R100, 0x1, R98, P0 ;  /* 0x0000000164557824 */ /* 0x000fe200000e0662 */
[----:B------:R-:W-:-:S04]  /*4640*/  ISETP.NE.U32.AND P0, PT, R79, RZ, PT ;  /* 0x000000ff4f00720c */ /* 0x000fc80003f05070 */
[----:B------:R-:W-:Y:S01]  /*4650*/  @P3 LDGSTS.E.LTC128B.64 [R77+0x7080], desc[UR20][R84.64+0x80] ;  /* 0x07080080544d3fae */ /* 0x000fe2000b921b54 */
[----:B--2---:R-:W-:-:S03]  /*4660*/  IADD3 R113, P3, R90, R72, RZ ;  /* 0x000000485a717210 */ /* 0x004fc60007f7e0ff */
[----:B------:R-:W-:Y:S01]  /*4670*/  @P2 LDGSTS.E.LTC128B.64 [R76+0x1100], desc[UR20][R86.64+0x100] ;  /* 0x01100100564c2fae */ /* 0x000fe2000b921b54 */
[----:B------:R-:W-:-:S04]  /*4680*/  DEPBAR.LE SB5, 0x2 ;  /* 0x0000d0800000791a */ /* 0x000fc80000000000 */
[----:B-1----:R-:W5:Y:S01]  /*4690*/  DMMA.8x8x4 R40, R104, R118, R40 ;  /* 0x000000766828723f */ /* 0x002f620000000028 */
[----:B------:R-:W-:Y:S01]  /*46a0*/  IADD3 R90, P2, R113, R70, RZ ;  /* 0x00000046715a7210 */ /* 0x000fe20007f5e0ff */
[----:B------:R-:W-:Y:S03]  /*46b0*/  @P1 LDGSTS.E.LTC128B.64 [R76+0x1180], desc[UR20][R86.64+0x180] ;  /* 0x01180180564c1fae */ /* 0x000fe6000b921b54 */
[----:B------:R-:W-:Y:S01]  /*46c0*/  IADD3.X R91, R71, R91, R73, P2, P3 ;  /* 0x0000005b475b7210 */ /* 0x000fe200017e6449 */
[----:B------:R-:W-:Y:S01]  /*46d0*/  @P0 LDGSTS.E.LTC128B.64 [R77+0x7100], desc[UR20][R84.64+0x100] ;  /* 0x07100100544d0fae */ /* 0x000fe2000b921b54 */
[----:B------:R-:W-:-:S03]  /*46e0*/  IADD3 R99, P3, P2, R99, R68, R2 ;  /* 0x0000004463637210 */ /* 0x000fc60007a7e002 */
[----:B------:R1:W-:Y:S01]  /*46f0*/  @P6 LDGSTS.E.LTC128B.64 [R77+0x7180], desc[UR20][R84.64+0x180] ;  /* 0x07180180544d6fae */ /* 0x0003e2000b921b54 */
[----:B------:R-:W-:-:S03]  /*4700*/  IADD3.X R100, R100, R69, R3, P3, P2 ;  /* 0x0000004564647210 */ /* 0x000fc60001fe4403 */
[----:B------:R-:W0:Y:S01]  /*4710*/  LDGDEPBAR ;  /* 0x00000000000079af */ /* 0x000e220000000000 */
[----:B------:R-:W-:-:S04]  /*4720*/  DEPBAR.LE SB5, 0x2 ;  /* 0x0000d0800000791a */ /* 0x000fc80000000000 */
[----:B------:R-:W5:-:S15]  /*4730*/  DMMA.8x8x4 R36, R104, R116, R36 ;  /* 0x000000746824723f */ /* 0x000f5e0000000024 */
[----:B------:R-:W-:-:S01]  /*4740*/  NOP ;  /* 0x0000000000007918 */ /* 0x000fc20000000000 */
[----:B------:R-:W5:Y:S01]  /*4750*/  DMMA.8x8x4 R44, R104, R108, R44 ;  /* 0x0000006c682c723f */ /* 0x000f62000000002c */
[----:B------:R-:W-:-:S04]  /*4760*/  DEPBAR.LE SB0, 0x1 ;  /* 0x000080400000791a */ /* 0x000fc80000000000 */
[----:B------:R-:W-:Y:S11]  /*4770*/  BAR.SYNC.DEFER_BLOCKING 0x0 ;  /* 0x0000000000007b1d */ /* 0x000ff60000010000 */
[----:B------:R2:W5:Y:S02]  /*4780*/  DMMA.8x8x4 R48, R104, R110, R48 ;  /* 0x0000006e6830723f */ /* 0x0005640000000030 */
[----:B--2---:R-:W-:-:S04]  /*4790*/  IADD3 R105, P1, R92, R68, RZ ;  /* 0x000000445c697210 */ /* 0x004fc80007f3e0ff */
[----:B------:R-:W-:-:S04]  /*47a0*/  IADD3 R92, P0, R105, R2, RZ ;  /* 0x00000002695c7210 */ /* 0x000fc80007f1e0ff */
[----:B------:R-:W-:Y:S02]  /*47b0*/  IADD3.X R93, R3, R93, R69, P0, P1 ;  /* 0x0000005d035d7210 */ /* 0x000fe400007e2445 */
[----:B------:R-:W-:-:S04]  /*47c0*/  IADD3 R101, P1, P0, R101, R72, R70 ;  /* 0x0000004865657210 */ /* 0x000fc8000783e046 */
[-C--:B------:R3:W5:Y:S01]  /*47d0*/  DMMA.8x8x4 R28, R114, R118.reuse, R28 ;  /* 0x00000076721c723f */ /* 0x080762000000001c */
[----:B------:R-:W-:Y:S01]  /*47e0*/  IADD3.X R102, R102, R73, R71, P1, P0 ;  /* 0x0000004966667210 */ /* 0x000fe20000fe0447 */
[----:B------:R3:W2:Y:S04]  /*47f0*/  LDS.128 R120, [R0+UR4] ;  /* 0x0000000400787984 */ /* 0x0006a80008000c00 */
[----:B-1----:R3:W1:Y:S04]  /*4800*/  LDS.128 R84, [R0+UR4+0x80] ;  /* 0x0000800400547984 */ /* 0x0026680008000c00 */
[----:B------:R3:W1:Y:S04]  /*4810*/  LDS.128 R80, [R0+UR23+0x6000] ;  /* 0x0060001700507984 */ /* 0x0006680008000c00 */
[----:B------:R3:W1:Y:S02]  /*4820*/  LDS.128 R76, [R0+UR23+0x6080] ;  /* 0x00608017004c7984 */ /* 0x0006640008000c00 */
[----:B------:R3:W5:-:S15]  /*4830*/  DMMA.8x8x4 R60, R106, R118, R60 ;  /* 0x000000766a3c723f */ /* 0x00075e000000003c */
[----:B------:R-:W-:-:S01]  /*4840*/  NOP ;  /* 0x0000000000007918 */ /* 0x000fc20000000000 */
[----:B------:R3:W5:Y:S01]  /*4850*/  DMMA.8x8x4 R32, R114, R116, R32 ;  /* 0x000000747220723f */ /* 0x0007620000000020 */
[----:B------:R-:W-:-:S15]  /*4860*/  DEPBAR.LE SB5, 0x7 ;  /* 0x0000d1c00000791a */ /* 0x000fde0000000000 */
[----:B------:R3:W5:-:S15]  /*4870*/  DMMA.8x8x4 R64, R106, R116, R64 ;  /* 0x000000746a40723f */ /* 0x00075e0000000040 */
[----:B------:R-:W-:-:S01]  /*4880*/  NOP ;  /* 0x0000000000007918 */ /* 0x000fc20000000000 */
[----:B------:R3:W5:-:S15]  /*4890*/  DMMA.8x8x4 R20, R114, R110, R20 ;  /* 0x0000006e7214723f */ /* 0x00075e0000000014 */
[----:B------:R-:W-:-:S01]  /*48a0*/  NOP ;  /* 0x0000000000007918 */ /* 0x000fc20000000000 */
[----:B------:R3:W5:-:S15]  /*48b0*/  DMMA.8x8x4 R24, R114, R108, R24 ;  /* 0x0000006c7218723f */ /* 0x00075e0000000018 */
[----:B------:R-:W-:-:S01]  /*48c0*/  NOP ;  /* 0x0000000000007918 */ /* 0x000fc20000000000 */
[----:B------:R3:W5:-:S15]  /*48d0*/  DMMA.8x8x4 R52, R106, R110, R52 ;  /* 0x0000006e6a34723f */ /* 0x00075e0000000034 */
[----:B------:R-:W-:-:S01]  /*48e0*/  NOP ;  /* 0x0000000000007918 */ /* 0x000fc20000000000 */
[----:B------:R3:W5:Y:S02]  /*48f0*/  DMMA.8x8x4 R56, R106, R108, R56 ;  /* 0x0000006c6a38723f */ /* 0x0007640000000038 */
[----:B-123--:R-:W-:Y:S05]  /*4900*/  @P4 BRA `(.L_x_4) ;  /* 0xfffffff0002c4947 */ /* 0x00efea000383ffff */
.L_x_3:
[----:B------:R-:W0:Y:S01]  /*4910*/  LDGDEPBAR ;  /* 0x00000000000079af */ /* 0x000e220000000000 */
[----:B------:R-:W-:Y:S02]  /*4920*/  ULDC.64 UR4, c[0x0][0x350] ;  /* 0x0000d40000047ab9 */ /* 0x000fe40000000a00 */
[----:B------:R-:W-:Y:S01]  /*4930*/  ISETP.NE.U32.AND P0, PT, RZ, UR4, PT ;  /* 0x00000004ff007c0c */ /* 0x000fe2000bf05070 */
[----:B------:R-:W0:Y:S03]  /*4940*/  LDGDEPBAR ;  /* 0x00000000000079af */ /* 0x000e260000000000 */
[----:B------:R-:W-:Y:S01]  /*4950*/  ISETP.NE.AND.EX P0, PT, RZ, UR5, PT, P0 ;  /* 0x00000005ff007c0c */ /* 0x000fe2000bf05300 */
[----:B------:R-:W-:-:S04]  /*4960*/  DEPBAR.LE SB0, 0x0 ;  /* 0x000080000000791a */ /* 0x000fc80000000000 */
[----:B------:R-:W-:Y:S08]  /*4970*/  BAR.SYNC.DEFER_BLOCKING 0x0 ;  /* 0x0000000000007b1d */ /* 0x000ff00000010000 */
[----:B------:R-:W-:Y:S05]  /*4980*/  @!P0 BRA `(.L_x_5) ;  /* 0x00000000001c8947 */ /* 0x000fea0003800000 */
[----:B------:R-:W1:Y:S02]  /*4990*/  LDC.64 R114, c[0x0][0x350] ;  /* 0x0000d400ff727b82 */ /* 0x000e640000000a00 */
[----:B-1----:R-:W3:Y:S02]  /*49a0*/  LDG.E.64 R114, desc[UR20][R114.64] ;  /* 0x0000001472727981 */ /* 0x002ee4000c1e1b00 */
[----:B---3--:R-:W-:-:S04]  /*49b0*/  ISETP.NE.U32.AND P0, PT, R114, RZ, PT ;  /* 0x000000ff7200720c */ /* 0x008fc80003f05070 */
[----:B------:R-:W-:-:S13]  /*49c0*/  ISETP.NE.AND.EX P0, PT, R115, RZ, PT, P0 ;  /* 0x000000ff7300720c */ /* 0x000fda0003f05300 */
[----:B------:R-:W-:Y:S05]  /*49d0*/  @!P0 BRA `(.L_x_5) ;  /* 0x0000000000088947 */ /* 0x000fea0003800000 */
[----:B------:R-:W4:Y:S01]  /*49e0*/  LD.E.64 R114, desc[UR20][R114.64] ;  /* 0x0000001472727980 */ /* 0x000f22000c101b00 */
[----:B------:R-:W-:Y:S05]  /*49f0*/  BRA `(.L_x_6) ;  /* 0x00000000001c7947 */ /* 0x000fea0003800000 */
.L_x_5:
[----:B------:R-:W-:Y:S01]  /*4a00*/  ULDC.64 UR4, c[0x0][0x340] ;  /* 0x0000d00000047ab9 */ /* 0x000fe20000000a00 */
[----:B------:R-:W1:Y:S01]  /*4a10*/  LDC.64 R114, c[0x0][0x330] ;  /* 0x0000cc00ff727b82 */ /* 0x000e620000000a00 */
[----:B------:R-:W-:-:S04]  /*4a20*/  ISETP.NE.U32.AND P0, PT, RZ, UR4, PT ;  /* 0x00000004ff007c0c */ /* 0x000fc8000bf05070 */
[----:B------:R-:W-:-:S13]  /*4a30*/  ISETP.NE.AND.EX P0, PT, RZ, UR5, PT, P0 ;  /* 0x00000005ff007c0c */ /* 0x000fda000bf05300 */
[----:B------:R-:W-:Y:S05]  /*4a40*/  @!P0 BRA `(.L_x_6) ;  /* 0x0000000000088947 */ /* 0x000fea0003800000 */
[----:B-1----:R-:W1:Y:S02]  /*4a50*/  LDC.64 R114, c[0x0][0x340] ;  /* 0x0000d000ff727b82 */ /* 0x002e640000000a00 */
[----:B-1----:R-:W4:Y:S02]  /*4a60*/  LDG.E.64 R114, desc[UR20][R114.64] ;  /* 0x0000001472727981 */ /* 0x002f24000c1e1b00 */
.L_x_6:
[----:B------:R-:W-:Y:S02]  /*4a70*/  ULDC.64 UR4, c[0x0][0x358] ;  /* 0x0000d60000047ab9 */ /* 0x000fe40000000a00 */
[----:B------:R-:W-:-:S04]  /*4a80*/  ISETP.NE.U32.AND P0, PT, RZ, UR4, PT ;  /* 0x00000004ff007c0c */ /* 0x000fc8000bf05070 */
[----:B------:R-:W-:-:S13]  /*4a90*/  ISETP.NE.AND.EX P0, PT, RZ, UR5, PT, P0 ;  /* 0x00000005ff007c0c */ /* 0x000fda000bf05300 */
[----:B------:R-:W-:Y:S05]  /*4aa0*/  @!P0 BRA `(.L_x_7) ;  /* 0x00000000001c8947 */ /* 0x000fea0003800000 */
[----:B------:R-:W3:Y:S02]  /*4ab0*/  LDC.64 R112, c[0x0][0x358] ;  /* 0x0000d600ff707b82 */ /* 0x000ee40000000a00 */
[----:B---3--:R-:W3:Y:S02]  /*4ac0*/  LDG.E.64 R112, desc[UR20][R112.64] ;  /* 0x0000001470707981 */ /* 0x008ee4000c1e1b00 */
[----:B---3--:R-:W-:-:S04]  /*4ad0*/  ISETP.NE.U32.AND P0, PT, R112, RZ, PT ;  /* 0x000000ff7000720c */ /* 0x008fc80003f05070 */
[----:B------:R-:W-:-:S13]  /*4ae0*/  ISETP.NE.AND.EX P0, PT, R113, RZ, PT, P0 ;  /* 0x000000ff7100720c */ /* 0x000fda0003f05300 */
[----:B------:R-:W-:Y:S05]  /*4af0*/  @!P0 BRA `(.L_x_7) ;  /* 0x0000000000088947 */ /* 0x000fea0003800000 */
[----:B------:R-:W4:Y:S01]  /*4b00*/  LD.E.64 R112, desc[UR20][R112.64] ;  /* 0x0000001470707980 */ /* 0x000f22000c101b00 */
[----:B------:R-:W-:Y:S05]  /*4b10*/  BRA `(.L_x_8) ;  /* 0x00000000001c7947 */ /* 0x000fea0003800000 */
.L_x_7:
[----:B------:R-:W-:Y:S01]  /*4b20*/  ULDC.64 UR4, c[0x0][0x348] ;  /* 0x0000d20000047ab9 */ /* 0x000fe20000000a00 */
[----:B------:R-:W3:Y:S01]  /*4b30*/  LDC.64 R112, c[0x0][0x338] ;  /* 0x0000ce00ff707b82 */ /* 0x000ee20000000a00 */
[----:B------:R-:W-:-:S04]  /*4b40*/  ISETP.NE.U32.AND P0, PT, RZ, UR4, PT ;  /* 0x00000004ff007c0c */ /* 0x000fc8000bf05070 */
[----:B------:R-:W-:-:S13]  /*4b50*/  ISETP.NE.AND.EX P0, PT, RZ, UR5, PT, P0 ;  /* 0x00000005ff007c0c */ /* 0x000fda000bf05300 */
[----:B------:R-:W-:Y:S05]  /*4b60*/  @!P0 BRA `(.L_x_8) ;  /* 0x0000000000088947 */ /* 0x000fea0003800000 */
[----:B---3--:R-:W3:Y:S02]  /*4b70*/  LDC.64 R112, c[0x0][0x348] ;  /* 0x0000d200ff707b82 */ /* 0x008ee40000000a00 */
[----:B---3--:R-:W4:Y:S02]  /*4b80*/  LDG.E.64 R112, desc[UR20][R112.64] ;  /* 0x0000001470707981 */ /* 0x008f24000c1e1b00 */
.L_x_8:
[----:B------:R-:W1:Y:S01]  /*4b90*/  S2UR UR8, SR_CTAID.X ;  /* 0x00000000000879c3 */ /* 0x000e620000002500 */
[----:B------:R-:W-:Y:S01]  /*4ba0*/  IMAD.MOV.U32 R71, RZ, RZ, -0x1 ;  /* 0xffffffffff477424 */ /* 0x000fe200078e00ff */
[----:B------:R-:W-:Y:S01]  /*4bb0*/  ULDC UR4, c[0x0][0x228] ;  /* 0x00008a0000047ab9 */ /* 0x000fe20000000800 */
[----:B------:R-:W-:-:S03]  /*4bc0*/  MOV R78, 0xffffffff ;  /* 0xffffffff004e7802 */ /* 0x000fc60000000f00 */
[----:B------:R-:W-:Y:S02]  /*4bd0*/  SHF.L.U32 R94, R71, UR4, RZ ;  /* 0x00000004475e7c19 */ /* 0x000fe400080006ff */
[----:B------:R-:W2:Y:S08]  /*4be0*/  LDC R0, c[0x0][0x360] ;  /* 0x0000d800ff007b82 */ /* 0x000eb00000000800 */
[----:B------:R-:W3:Y:S08]  /*4bf0*/  LDC R73, c[0x0][0x21c] ;  /* 0x00008700ff497b82 */ /* 0x000ef00000000800 */
[----:B------:R-:W3:Y:S01]  /*4c00*/  LDC.64 R110, c[0x0][0x3b0] ;  /* 0x0000ec00ff6e7b82 */ /* 0x000ee20000000a00 */
[----:B-1----:R-:W-:Y:S01]  /*4c10*/  LOP3.LUT R94, R94, UR8, RZ, 0xc, !PT ;  /* 0x000000085e5e7c12 */ /* 0x002fe2000f8e0cff */
[----:B------:R-:W-:-:S04]  /*4c20*/  USHF.R.S32.HI UR4, URZ, UR4, UR8 ;  /* 0x000000043f047299 */ /* 0x000fc80008011408 */
[----:B------:R-:W-:Y:S02]  /*4c30*/  VIADD R94, R94, UR19 ;  /* 0x000000135e5e7c36 */ /* 0x000fe40008000000 */
[----:B------:R-:W1:Y:S01]  /*4c40*/  LDC R3, c[0x0][0x384] ;  /* 0x0000e100ff037b82 */ /* 0x000e620000000800 */
[----:B--2---:R-:W-:-:S07]  /*4c50*/  ISETP.NE.AND P0, PT, R0, RZ, PT ;  /* 0x000000ff0000720c */ /* 0x004fce0003f05270 */
[----:B------:R-:W2:Y:S01]  /*4c60*/  LDC R68, c[0x0][0x388] ;  /* 0x0000e200ff447b82 */ /* 0x000ea20000000800 */
[----:B---3--:R-:W-:Y:S01]  /*4c70*/  IMAD R73, R94, R73, UR4 ;  /* 0x000000045e497e24 */ /* 0x008fe2000f8e0249 */
[----:B------:R-:W-:Y:S02]  /*4c80*/  ULDC UR4, c[0x0][0x380] ;  /* 0x0000e00000047ab9 */ /* 0x000fe40000000800 */
[----:B------:R-:W-:-:S04]  /*4c90*/  MOV R2, UR4 ;  /* 0x0000000400027c02 */ /* 0x000fc80008000f00 */
[----:B------:R-:W3:Y:S01]  /*4ca0*/  LDC R69, c[0x0][0x38c] ;  /* 0x0000e300ff457b82 */ /* 0x000ee20000000800 */
[----:B------:R-:W-:Y:S01]  /*4cb0*/  IMAD.WIDE R110, R73, 0x4, R110 ;  /* 0x00000004496e7825 */ /* 0x000fe200078e026e */
[----:B------:R-:W-:Y:S06]  /*4cc0*/  @!P0 BRA `(.L_x_9) ;  /* 0x0000000000b48947 */ /* 0x000fec0003800000 */
[----:B------:R-:W-:-:S05]  /*4cd0*/  VIADDMNMX.U32 R70, R0, R71, 0x2, PT ;  /* 0x0000000200467446 */ /* 0x000fca0003800047 */
[----:B------:R-:W-:-:S04]  /*4ce0*/  IMAD.SHL.U32 R70, R70, 0x4, RZ ;  /* 0x0000000446467824 */ /* 0x000fc800078e00ff */
[----:B------:R-:W1:Y:S02]  /*4cf0*/  LDC R72, c[0x2][R70] ;  /* 0x0080000046487b82 */ /* 0x000e640000000800 */
[----:B-1----:R-:W-:-:S04]  /*4d00*/  SHF.R.S32.HI R73, RZ, 0x1f, R72 ;  /* 0x0000001fff497819 */ /* 0x002fc80000011448 */
.L_x_339:
[----:B------:R-:W-:Y:S05]  /*4d10*/  BRX R72 -0x4d20                                                                                                                                                                                                                                                                                                                                                                                                                                                                                                                                                                                                                                                                                                                                                                                                                                                                                                                                                                                                                                                                                                                                                                                                                                                                                                                                                                                                                                                                                                                                                              (*"BRANCH_TARGETS .L_x_340,.L_x_341,.L_x_342"*) ;  /* 0xffffffb048b87949 */ /* 0x000fea000383ffff */
.L_x_342:
[----:B------:R-:W-:-:S13]  /*4d20*/  ISETP.NE.AND P0, PT, R0, 0x3, PT ;  /* 0x000000030000780c */ /* 0x000fda0003f05270 */
[----:B------:R-:W-:Y:S05]  /*4d30*/  @P0 BRA `(.L_x_10) ;  /* 0x0000000000c40947 */ /* 0x000fea0003800000 */
[----:B------:R-:W1:Y:S01]  /*4d40*/  S2R R2, SR_CTAID.Z ;  /* 0x0000000000027919 */ /* 0x000e620000002700 */
[----:B--23--:R-:W1:Y:S08]  /*4d50*/  LDC.64 R68, c[0x0][0x388] ;  /* 0x0000e200ff447b82 */ /* 0x00ce700000000a00 */
[----:B------:R-:W2:Y:S01]  /*4d60*/  LDC.64 R70, c[0x0][0x380] ;  /* 0x0000e000ff467b82 */ /* 0x000ea20000000a00 */
[----:B-1----:R-:W-:-:S04]  /*4d70*/  IMAD.WIDE R68, R2, 0x8, R68 ;  /* 0x0000000802447825 */ /* 0x002fc800078e0244 */
[----:B--2---:R-:W-:Y:S02]  /*4d80*/  IMAD.WIDE R70, R2, 0x8, R70 ;  /* 0x0000000802467825 */ /* 0x004fe400078e0246 */
[----:B------:R-:W4:Y:S04]  /*4d90*/  LDG.E.64 R68, desc[UR20][R68.64] ;  /* 0x0000001444447981 */ /* 0x000f28000c1e1b00 */
[----:B------:R1:W4:Y:S01]  /*4da0*/  LDG.E.64 R2, desc[UR20][R70.64] ;  /* 0x0000001446027981 */ /* 0x000322000c1e1b00 */
[----:B------:R-:W-:Y:S05]  /*4db0*/  BRA `(.L_x_10) ;  /* 0x0000000000a47947 */ /* 0x000fea0003800000 */
.L_x_340:
[----:B------:R-:W1:Y:S01]  /*4dc0*/  S2R R72, SR_CTAID.Z ;  /* 0x0000000000487919 */ /* 0x000e620000002700 */
[----:B------:R-:W1:Y:S08]  /*4dd0*/  LDC.64 R70, c[0x0][0x3a8] ;  /* 0x0000ea00ff467b82 */ /* 0x000e700000000a00 */
[----:B--23--:R-:W2:Y:S01]  /*4de0*/  LDC.64 R68, c[0x0][0x388] ;  /* 0x0000e200ff447b82 */ /* 0x00cea20000000a00 */
[----:B-1----:R-:W-:Y:S01]  /*4df0*/  SHF.R.S32.HI R73, RZ, 0x1f, R72 ;  /* 0x0000001fff497819 */ /* 0x002fe20000011448 */
[----:B------:R-:W-:-:S04]  /*4e00*/  IMAD.WIDE.U32 R74, R72, R70, RZ ;  /* 0x00000046484a7225 */ /* 0x000fc800078e00ff */
[----:B------:R-:W-:Y:S01]  /*4e10*/  IMAD R73, R73, R70, RZ ;  /* 0x0000004649497224 */ /* 0x000fe200078e02ff */
[----:B--2---:R-:W-:-:S03]  /*4e20*/  LEA R68, P0, R74, R68, 0x3 ;  /* 0x000000444a447211 */ /* 0x004fc600078018ff */
[----:B------:R-:W-:-:S05]  /*4e30*/  IMAD R71, R72, R71, R73 ;  /* 0x0000004748477224 */ /* 0x000fca00078e0249 */
[----:B------:R-:W-:-:S04]  /*4e40*/  IADD3 R70, R75, R71, RZ ;  /* 0x000000474b467210 */ /* 0x000fc80007ffe0ff */
[----:B------:R-:W-:Y:S01]  /*4e50*/  LEA.HI.X R69, R74, R69, R70, 0x3, P0 ;  /* 0x000000454a457211 */ /* 0x000fe200000f1c46 */
[----:B------:R-:W-:Y:S06]  /*4e60*/  BRA `(.L_x_10) ;  /* 0x0000000000787947 */ /* 0x000fec0003800000 */
.L_x_341:
[----:B------:R-:W1:Y:S01]  /*4e70*/  S2R R75, SR_CTAID.Z ;  /* 0x00000000004b7919 */ /* 0x000e620000002700 */
[----:B------:R-:W1:Y:S08]  /*4e80*/  LDC.64 R72, c[0x0][0x3a0] ;  /* 0x0000e800ff487b82 */ /* 0x000e700000000a00 */
[----:B------:R-:W1:Y:S08]  /*4e90*/  LDC.64 R70, c[0x0][0x3a8] ;  /* 0x0000ea00ff467b82 */ /* 0x000e700000000a00 */
[----:B------:R-:W1:Y:S08]  /*4ea0*/  LDC.64 R2, c[0x0][0x380] ;  /* 0x0000e000ff027b82 */ /* 0x000e700000000a00 */
[----:B--23--:R-:W2:Y:S01]  /*4eb0*/  LDC.64 R68, c[0x0][0x388] ;  /* 0x0000e200ff447b82 */ /* 0x00cea20000000a00 */
[----:B-1----:R-:W-:Y:S01]  /*4ec0*/  SHF.R.S32.HI R77, RZ, 0x1f, R75 ;  /* 0x0000001fff4d7819 */ /* 0x002fe2000001144b */
[----:B------:R-:W-:-:S04]  /*4ed0*/  IMAD.WIDE.U32 R82, R75, R72, RZ ;  /* 0x000000484b527225 */ /* 0x000fc800078e00ff */
[C---:B------:R-:W-:Y:S02]  /*4ee0*/  IMAD R76, R77.reuse, R72, RZ ;  /* 0x000000484d4c7224 */ /* 0x040fe400078e02ff */
[-C--:B------:R-:W-:Y:S02]  /*4ef0*/  IMAD R74, R77, R70.reuse, RZ ;  /* 0x000000464d4a7224 */ /* 0x080fe400078e02ff */
[----:B------:R-:W-:Y:S01]  /*4f00*/  IMAD.WIDE.U32 R80, R75, R70, RZ ;  /* 0x000000464b507225 */ /* 0x000fe200078e00ff */
[----:B------:R-:W-:-:S03]  /*4f10*/  LEA R2, P1, R82, R2, 0x3 ;  /* 0x0000000252027211 */ /* 0x000fc600078218ff */
[C---:B------:R-:W-:Y:S02]  /*4f20*/  IMAD R73, R75.reuse, R73, R76 ;  /* 0x000000494b497224 */ /* 0x040fe400078e024c */
[----:B------:R-:W-:Y:S01]  /*4f30*/  IMAD R71, R75, R71, R74 ;  /* 0x000000474b477224 */ /* 0x000fe200078e024a */
[----:B--2---:R-:W-:Y:S02]  /*4f40*/  LEA R68, P0, R80, R68, 0x3 ;  /* 0x0000004450447211 */ /* 0x004fe400078018ff */
[----:B------:R-:W-:Y:S02]  /*4f50*/  IADD3 R72, R83, R73, RZ ;  /* 0x0000004953487210 */ /* 0x000fe40007ffe0ff */
[----:B------:R-:W-:Y:S02]  /*4f60*/  IADD3 R70, R81, R71, RZ ;  /* 0x0000004751467210 */ /* 0x000fe40007ffe0ff */
[----:B------:R-:W-:Y:S02]  /*4f70*/  LEA.HI.X R3, R82, R3, R72, 0x3, P1 ;  /* 0x0000000352037211 */ /* 0x000fe400008f1c48 */
[----:B------:R-:W-:Y:S01]  /*4f80*/  LEA.HI.X R69, R80, R69, R70, 0x3, P0 ;  /* 0x0000004550457211 */ /* 0x000fe200000f1c46 */
[----:B------:R-:W-:Y:S06]  /*4f90*/  BRA `(.L_x_10) ;  /* 0x00000000002c7947 */ /* 0x000fec0003800000 */
.L_x_9:
[----:B------:R-:W1:Y:S02]  /*4fa0*/  LDC R70, c[0x0][0x224] ;  /* 0x00008900ff467b82 */ /* 0x000e640000000800 */
[----:B-1----:R-:W-:-:S13]  /*4fb0*/  ISETP.GE.AND P0, PT, R70, 0x2, PT ;  /* 0x000000024600780c */ /* 0x002fda0003f06270 */
[----:B------:R-:W-:Y:S05]  /*4fc0*/  @!P0 BRA `(.L_x_10) ;  /* 0x0000000000208947 */ /* 0x000fea0003800000 */
[----:B------:R-:W1:Y:S01]  /*4fd0*/  S2UR UR4, SR_CTAID.Z ;  /* 0x00000000000479c3 */ /* 0x000e620000002700 */
[----:B------:R-:W-:Y:S01]  /*4fe0*/  ISETP.GT.AND P0, PT, R128, RZ, PT ;  /* 0x000000ff8000720c */ /* 0x000fe20003f04270 */
[----:B------:R-:W-:-:S12]  /*4ff0*/  IMAD.MOV.U32 R78, RZ, RZ, -0x1 ;  /* 0xffffffffff4e7424 */ /* 0x000fd800078e00ff */
[----:B------:R2:W3:Y:S04]  /*5000*/  @!P0 LDG.E.STRONG.GPU R78, desc[UR20][R110.64] ;  /* 0x000000146e4e8981 */ /* 0x0004e8000c1ef900 */
[----:B---3--:R-:W-:Y:S01]  /*5010*/  @!P0 CCTL.IVALL ;  /* 0x00000000ff00898f */ /* 0x008fe20002000000 */
[----:B-1----:R-:W-:-:S04]  /*5020*/  ISETP.NE.AND P0, PT, RZ, UR4, PT ;  /* 0x00000004ff007c0c */ /* 0x002fc8000bf05270 */
[----:B----4-:R-:W-:Y:S02]  /*5030*/  FSEL R112, R112, RZ, !P0 ;  /* 0x000000ff70707208 */ /* 0x010fe40004000000 */
[----:B------:R-:W-:-:S07]  /*5040*/  FSEL R113, R113, 1.875, !P0 ;  /* 0x3ff0000071717808 */ /* 0x000fce0004000000 */
.L_x_10:
[----:B------:R-:W-:Y:S01]  /*5050*/  SHF.R.S32.HI R73, RZ, 0x1f, R128 ;  /* 0x0000001fff497819 */ /* 0x000fe20000011480 */
[----:B------:R-:W3:Y:S01]  /*5060*/  LDC.64 R76, c[0x0][0x2b0] ;  /* 0x0000ac00ff4c7b82 */ /* 0x000ee20000000a00 */
[----:B------:R-:W-:Y:S01]  /*5070*/  ULEA UR17, UR22, UR17, 0x1 ;  /* 0x0000001116117291 */ /* 0x000fe2000f8e083f */
[C---:B------:R-:W-:Y:S01]  /*5080*/  LOP3.LUT R80, R128.reuse, 0x1f, RZ, 0xc0, !PT ;  /* 0x0000001f80507812 */ /* 0x040fe200078ec0ff */
[----:B------:R-:W-:Y:S01]  /*5090*/  USHF.L.U32 UR10, UR16, 0x4, URZ ;  /* 0x00000004100a7899 */ /* 0x000fe2000800063f */
[CC--:B------:R-:W-:Y:S01]  /*50a0*/  LEA.HI R93, R73.reuse, R128.reuse, RZ, 0x5 ;  /* 0x00000080495d7211 */ /* 0x0c0fe200078f28ff */
[----:B------:R-:W-:Y:S01]  /*50b0*/  USHF.L.U32 UR17, UR17, 0x3, URZ ;  /* 0x0000000311117899 */ /* 0x000fe2000800063f */
[----:B------:R-:W-:Y:S01]  /*50c0*/  LEA.HI R73, R73, R128, RZ, 0x7 ;  /* 0x0000008049497211 */ /* 0x000fe200078f38ff */
[----:B------:R-:W-:Y:S01]  /*50d0*/  UMOV UR7, 0x400 ;  /* 0x0000040000077882 */ /* 0x000fe20000000000 */
[----:B------:R-:W-:Y:S01]  /*50e0*/  SHF.R.S32.HI R74, RZ, 0x5, R93 ;  /* 0x00000005ff4a7819 */ /* 0x000fe2000001145d */
[----:B-1----:R-:W1:Y:S01]  /*50f0*/  LDC R70, c[0x0][0x224] ;  /* 0x00008900ff467b82 */ /* 0x002e620000000800 */
[----:B------:R-:W-:Y:S01]  /*5100*/  SHF.R.S32.HI R73, RZ, 0x7, R73 ;  /* 0x00000007ff497819 */ /* 0x000fe20000011449 */
[----:B------:R-:W-:Y:S01]  /*5110*/  UIMAD UR10, UR17, 0x22, UR10 ;  /* 0x00000022110a78a4 */ /* 0x000fe2000f8e020a */
[----:B------:R-:W-:Y:S01]  /*5120*/  SHF.R.S32.HI R71, RZ, 0x1f, R74 ;  /* 0x0000001fff477819 */ /* 0x000fe2000001144a */
[----:B------:R-:W-:Y:S01]  /*5130*/  ULDC.64 UR4, c[0x0][0x2b0] ;  /* 0x0000ac0000047ab9 */ /* 0x000fe20000000a00 */
[----:B------:R-:W-:Y:S01]  /*5140*/  LOP3.LUT R93, R93, 0xffffffe0, RZ, 0xc0, !PT ;  /* 0xffffffe05d5d7812 */ /* 0x000fe200078ec0ff */
[----:B------:R-:W-:Y:S01]  /*5150*/  IMAD.U32 R90, RZ, RZ, UR4 ;  /* 0x00000004ff5a7e24 */ /* 0x000fe2000f8e00ff */
[----:B------:R-:W-:Y:S01]  /*5160*/  LEA.HI R71, R71, R74, RZ, 0x2 ;  /* 0x0000004a47477211 */ /* 0x000fe200078f10ff */
[----:B------:R-:W2:Y:S01]  /*5170*/  S2UR UR6, SR_CgaCtaId ;  /* 0x00000000000679c3 */ /* 0x000ea20000008800 */
[C---:B------:R-:W-:Y:S01]  /*5180*/  LOP3.LUT R95, R128.reuse, 0x3, RZ, 0xc0, !PT ;  /* 0x00000003805f7812 */ /* 0x040fe200078ec0ff */
[----:B------:R-:W-:Y:S01]  /*5190*/  IMAD.IADD R93, R128, 0x1, -R93 ;  /* 0x00000001805d7824 */ /* 0x000fe200078e0a5d */
[----:B------:R-:W-:Y:S01]  /*51a0*/  LOP3.LUT R71, R71, 0xfffffffc, RZ, 0xc0, !PT ;  /* 0xfffffffc47477812 */ /* 0x000fe200078ec0ff */
[----:B------:R-:W-:Y:S01]  /*51b0*/  ULDC UR9, c[0x0][0x2b8] ;  /* 0x0000ae0000097ab9 */ /* 0x000fe20000000800 */
[----:B------:R-:W-:-:S02]  /*51c0*/  SHF.R.U32.HI R80, RZ, 0x2, R80 ;  /* 0x00000002ff507819 */ /* 0x000fc40000011650 */
[----:B------:R-:W-:Y:S01]  /*51d0*/  LEA R94, R94, R93, 0x6 ;  /* 0x0000005d5e5e7211 */ /* 0x000fe200078e30ff */
[----:B------:R-:W-:Y:S02]  /*51e0*/  IMAD.IADD R74, R74, 0x1, -R71 ;  /* 0x000000014a4a7824 */ /* 0x000fe400078e0a47 */
[----:B------:R-:W-:Y:S02]  /*51f0*/  IMAD R95, R80, 0x22, R95 ;  /* 0x00000022505f7824 */ /* 0x000fe400078e025f */
[----:B------:R-:W-:Y:S01]  /*5200*/  IMAD.WIDE R120, R94, 0x8, RZ ;  /* 0x000000085e787825 */ /* 0x000fe200078e02ff */
[----:B------:R-:W-:Y:S02]  /*5210*/  LEA.HI R72, R74, R74, RZ, 0x1 ;  /* 0x0000004a4a487211 */ /* 0x000fe400078f08ff */
[----:B-1----:R-:W-:Y:S01]  /*5220*/  ISETP.GT.AND P5, PT, R70, 0x1, PT ;  /* 0x000000014600780c */ /* 0x002fe20003fa4270 */
[----:B------:R-:W-:Y:S01]  /*5230*/  VIADD R95, R95, UR10 ;  /* 0x0000000a5f5f7c36 */ /* 0x000fe20008000000 */
[----:B------:R-:W-:-:S02]  /*5240*/  LOP3.LUT R71, R72, 0x3ffffffe, RZ, 0xc0, !PT ;  /* 0x3ffffffe48477812 */ /* 0x000fc400078ec0ff */
[----:B------:R-:W-:Y:S02]  /*5250*/  SHF.R.S32.HI R72, RZ, 0x1, R72 ;  /* 0x00000001ff487819 */ /* 0x000fe40000011448 */
[----:B------:R-:W-:Y:S01]  /*5260*/  ISETP.EQ.AND P5, PT, R0, RZ, P5 ;  /* 0x000000ff0000720c */ /* 0x000fe20002fa2270 */
[----:B------:R-:W-:Y:S01]  /*5270*/  IMAD.IADD R71, R74, 0x1, -R71 ;  /* 0x000000014a477824 */ /* 0x000fe200078e0a47 */
[----:B--2---:R-:W-:Y:S01]  /*5280*/  ULEA UR6, UR6, UR7, 0x18 ;  /* 0x0000000706067291 */ /* 0x004fe2000f8ec03f */
[----:B------:R-:W-:Y:S01]  /*5290*/  IMAD R72, R73, 0x2, R72 ;  /* 0x0000000249487824 */ /* 0x000fe200078e0248 */
[----:B------:R-:W1:Y:S01]  /*52a0*/  LDC.64 R74, c[0x0][0x2f0] ;  /* 0x0000bc00ff4a7b82 */ /* 0x000e620000000a00 */
[----:B------:R-:W-:Y:S01]  /*52b0*/  MOV R0, UR5 ;  /* 0x0000000500007c02 */ /* 0x000fe20008000f00 */
[----:B------:R-:W-:Y:S01]  /*52c0*/  ULDC.64 UR4, c[0x0][0x2d0] ;  /* 0x0000b40000047ab9 */ /* 0x000fe20000000a00 */
[C-C-:B------:R-:W-:Y:S01]  /*52d0*/  IMAD R96, R72.reuse, 0x8, R71.reuse ;  /* 0x0000000848607824 */ /* 0x140fe200078e0247 */
[----:B------:R-:W-:Y:S01]  /*52e0*/  LEA R95, R95, UR6, 0x4 ;  /* 0x000000065f5f7c11 */ /* 0x000fe2000f8e20ff */
[----:B------:R-:W-:-:S02]  /*52f0*/  IMAD R72, R72, 0x2, R71 ;  /* 0x0000000248487824 */ /* 0x000fc400078e0247 */
[----:B------:R-:W-:Y:S01]  /*5300*/  IMAD.U32 R73, RZ, RZ, UR5 ;  /* 0x00000005ff497e24 */ /* 0x000fe2000f8e00ff */
[----:B------:R-:W-:Y:S01]  /*5310*/  LEA R96, R96, UR18, 0x2 ;  /* 0x0000001260607c11 */ /* 0x000fe2000f8e10ff */
[----:B------:R-:W-:-:S03]  /*5320*/  IMAD.SHL.U32 R72, R72, 0x4, RZ ;  /* 0x0000000448487824 */ /* 0x000fc600078e00ff */
[----:B------:R-:W-:Y:S01]  /*5330*/  SHF.R.S32.HI R119, RZ, 0x1f, R96 ;  /* 0x0000001fff777819 */ /* 0x000fe20000011460 */
[----:B---3--:R-:W-:-:S04]  /*5340*/  IMAD.WIDE.U32 R82, R96, R76, R120 ;  /* 0x0000004c60527225 */ /* 0x008fc800078e0078 */
[C---:B------:R-:W-:Y:S01]  /*5350*/  IMAD R71, R119.reuse, R76, RZ ;  /* 0x0000004c77477224 */ /* 0x040fe200078e02ff */
[----:B----4-:R-:W-:Y:S01]  /*5360*/  IADD3 R92, P0, R2, R82, RZ ;  /* 0x00000052025c7210 */ /* 0x010fe20007f1e0ff */
[----:B------:R-:W-:Y:S02]  /*5370*/  IMAD R72, R72, 0x220, RZ ;  /* 0x0000022048487824 */ /* 0x000fe400078e02ff */
[C---:B------:R-:W-:Y:S02]  /*5380*/  IMAD R70, R96.reuse, R77, R71 ;  /* 0x0000004d60467224 */ /* 0x040fe400078e0247 */
[----:B------:R-:W2:Y:S01]  /*5390*/  LDC R71, c[0x0][0x2bc] ;  /* 0x0000af00ff477b82 */ /* 0x000ea20000000800 */
[-C--:B-1----:R-:W-:Y:S02]  /*53a0*/  IMAD R119, R119, R74.reuse, RZ ;  /* 0x0000004a77777224 */ /* 0x082fe400078e02ff */
[----:B------:R-:W-:Y:S01]  /*53b0*/  IMAD.WIDE.U32 R120, R96, R74, R120 ;  /* 0x0000004a60787225 */ /* 0x000fe200078e0078 */
[----:B------:R-:W-:-:S03]  /*53c0*/  IADD3.X R91, R3, R83, R70, P0, !PT ;  /* 0x00000053035b7210 */ /* 0x000fc600007fe446 */
[----:B------:R-:W-:Y:S01]  /*53d0*/  IMAD R119, R96, R75, R119 ;  /* 0x0000004b60777224 */ /* 0x000fe200078e0277 */
[----:B------:R-:W-:Y:S01]  /*53e0*/  IADD3 R116, P0, R68, R120, RZ ;  /* 0x0000007844747210 */ /* 0x000fe20007f1e0ff */
[----:B------:R-:W-:Y:S01]  /*53f0*/  IMAD R93, R93, 0x8, R72 ;  /* 0x000000085d5d7824 */ /* 0x000fe200078e0248 */
[----:B------:R-:W-:Y:S01]  /*5400*/  MOV R72, UR4 ;  /* 0x0000000400487c02 */ /* 0x000fe20008000f00 */
[----:B------:R-:W-:Y:S02]  /*5410*/  IMAD.IADD R119, R121, 0x1, R119 ;  /* 0x0000000179777824 */ /* 0x000fe400078e0277 */
[----:B------:R-:W-:Y:S02]  /*5420*/  IMAD.U32 R70, RZ, RZ, UR9 ;  /* 0x00000009ff467e24 */ /* 0x000fe4000f8e00ff */
[----:B------:R-:W-:Y:S01]  /*5430*/  IMAD.X R117, R69, 0x1, R119, P0 ;  /* 0x0000000145757824 */ /* 0x000fe200000e0677 */
[----:B------:R-:W-:Y:S06]  /*5440*/  @!P5 BRA `(.L_x_11) ;  /* 0x000000000098d947 */ /* 0x000fec0003800000 */
[----:B------:R-:W1:Y:S01]  /*5450*/  S2R R79, SR_CTAID.Z ;  /* 0x00000000004f7919 */ /* 0x000e620000002700 */
[----:B------:R-:W3:Y:S08]  /*5460*/  LDC.64 R72, c[0x0][0x2d0] ;  /* 0x0000b400ff487b82 */ /* 0x000ef00000000a00 */
[----:B--2---:R-:W2:Y:S01]  /*5470*/  LDC.64 R70, c[0x0][0x2b8] ;  /* 0x0000ae00ff467b82 */ /* 0x004ea20000000a00 */
[----:B-1----:R-:W-:-:S13]  /*5480*/  ISETP.NE.AND P1, PT, R78, R79, PT ;  /* 0x0000004f4e00720c */ /* 0x002fda0003f25270 */
[----:B------:R-:W-:Y:S06]  /*5490*/  BAR.RED.AND.DEFER_BLOCKING 0x0, P1 ;  /* 0x0000000000007b1d */ /* 0x000fec0000814400 */
[----:B------:R-:W1:Y:S01]  /*54a0*/  B2R.RESULT RZ, P1 ;  /* 0x0000000000ff731c */ /* 0x000e620000024000 */
[----:B------:R-:W-:-:S04]  /*54b0*/  ISETP.NE.AND P0, PT, R79, RZ, PT ;  /* 0x000000ff4f00720c */ /* 0x000fc80003f05270 */
[----:B------:R-:W-:Y:S02]  /*54c0*/  SEL R90, R76, R74, !P0 ;  /* 0x0000004a4c5a7207 */ /* 0x000fe40004000000 */
[----:B------:R-:W-:Y:S02]  /*54d0*/  SEL R0, R77, R75, !P0 ;  /* 0x0000004b4d007207 */ /* 0x000fe40004000000 */
[----:B------:R-:W-:Y:S02]  /*54e0*/  SEL R92, R92, R116, !P0 ;  /* 0x000000745c5c7207 */ /* 0x000fe40004000000 */
[----:B------:R-:W-:Y:S02]  /*54f0*/  SEL R91, R91, R117, !P0 ;  /* 0x000000755b5b7207 */ /* 0x000fe40004000000 */
[----:B------:R-:W-:Y:S01]  /*5500*/  SEL R2, R2, R68, !P0 ;  /* 0x0000004402027207 */ /* 0x000fe20004000000 */
[----:B---3--:R-:W3:Y:S01]  /*5510*/  @P0 LDC R72, c[0x0][0x310] ;  /* 0x0000c400ff480b82 */ /* 0x008ee20000000800 */
[----:B------:R-:W-:-:S07]  /*5520*/  SEL R3, R3, R69, !P0 ;  /* 0x0000004503037207 */ /* 0x000fce0004000000 */
[----:B------:R-:W3:Y:S08]  /*5530*/  @P0 LDC R73, c[0x0][0x314] ;  /* 0x0000c500ff490b82 */ /* 0x000ef00000000800 */
[----:B--2---:R-:W2:Y:S08]  /*5540*/  @P0 LDC R70, c[0x0][0x2f8] ;  /* 0x0000be00ff460b82 */ /* 0x004eb00000000800 */
[----:B------:R-:W2:Y:S01]  /*5550*/  @P0 LDC R71, c[0x0][0x2fc] ;  /* 0x0000bf00ff470b82 */ /* 0x000ea20000000800 */
[----:B-1----:R-:W-:Y:S05]  /*5560*/  @!P1 BRA `(.L_x_12) ;  /* 0x0000000000289947 */ /* 0x002fea0003800000 */
[----:B------:R-:W-:-:S13]  /*5570*/  ISETP.GT.AND P1, PT, R128, RZ, PT ;  /* 0x000000ff8000720c */ /* 0x000fda0003f24270 */
.L_x_14:
[----:B------:R-:W-:Y:S05]  /*5580*/  YIELD ;  /* 0x0000000000007946 */ /* 0x000fea0003800000 */
[----:B-1---5:R-:W-:Y:S05]  /*5590*/  @P1 BRA `(.L_x_13) ;  /* 0x0000000000081947 */ /* 0x022fea0003800000 */
[----:B------:R1:W4:Y:S04]  /*55a0*/  LDG.E.STRONG.GPU R78, desc[UR20][R110.64] ;  /* 0x000000146e4e7981 */ /* 0x000328000c1ef900 */
[----:B----4-:R-:W-:Y:S01]  /*55b0*/  CCTL.IVALL ;  /* 0x00000000ff00798f */ /* 0x010fe20002000000 */
.L_x_13:
[----:B------:R-:W-:Y:S01]  /*55c0*/  ISETP.NE.AND P0, PT, R78, R79, PT ;  /* 0x0000004f4e00720c */ /* 0x000fe20003f05270 */
[----:B------:R-:W-:-:S12]  /*55d0*/  WARPSYNC.ALL ;  /* 0x0000000000007948 */ /* 0x000fd80003800000 */
[----:B------:R-:W-:Y:S06]  /*55e0*/  BAR.RED.AND.DEFER_BLOCKING 0x0, P0 ;  /* 0x0000000000007b1d */ /* 0x000fec0000014400 */
[----:B------:R-:W4:Y:S02]  /*55f0*/  B2R.RESULT RZ, P0 ;  /* 0x0000000000ff731c */ /* 0x000f240000004000 */
[----:B----4-:R-:W-:Y:S05]  /*5600*/  @P0 BRA `(.L_x_14) ;  /* 0xfffffffc00dc0947 */ /* 0x010fea000383ffff */
.L_x_12:
[----:B------:R-:W-:Y:S05]  /*5610*/  WARPSYNC.ALL ;  /* 0x0000000000007948 */ /* 0x000fea0003800000 */
[----:B------:R-:W-:Y:S06]  /*5620*/  BAR.SYNC.DEFER_BLOCKING 0x0 ;  /* 0x0000000000007b1d */ /* 0x000fec0000010000 */
[----:B------:R-:W-:Y:S01]  /*5630*/  @!PT LDS RZ, [RZ] ;  /* 0x00000000fffff984 */ /* 0x000fe20000000800 */
[----:B------:R-:W-:Y:S01]  /*5640*/  @!PT LDS RZ, [RZ] ;  /* 0x00000000fffff984 */ /* 0x000fe20000000800 */
[----:B------:R-:W-:Y:S01]  /*5650*/  @!PT LDS RZ, [RZ] ;  /* 0x00000000fffff984 */ /* 0x000fe20000000800 */
[----:B------:R-:W-:Y:S01]  /*5660*/  @!PT LDS RZ, [RZ] ;  /* 0x00000000fffff984 */ /* 0x000fe20000000800 */
[----:B------:R-:W-:Y:S06]  /*5670*/  MEMBAR.SC.GPU ;  /* 0x0000000000007992 */ /* 0x000fec0000002000 */
[----:B------:R-:W-:-:S00]  /*5680*/  ERRBAR ;  /* 0x00000000000079ab */ /* 0x000fc00000000000 */
[----:B------:R-:W-:Y:S06]  /*5690*/  CGAERRBAR ;  /* 0x00000000000075ab */ /* 0x000fec0000000000 */
[----:B------:R-:W-:Y:S01]  /*56a0*/  CCTL.IVALL ;  /* 0x00000000ff00798f */ /* 0x000fe20002000000 */
.L_x_11:
[----:B------:R-:W4:Y:S01]  /*56b0*/  S2UR UR9, SR_CgaCtaId ;  /* 0x00000000000979c3 */ /* 0x000f220000008800 */
[----:B------:R-:W-:Y:S01]  /*56c0*/  DSETP.NEU.AND P0, PT, R112, RZ, PT ;  /* 0x000000ff7000722a */ /* 0x000fe20003f0d000 */
[----:B------:R-:W-:Y:S01]  /*56d0*/  UMOV UR4, 0x400 ;  /* 0x0000040000047882 */ /* 0x000fe20000000000 */
[----:B------:R-:W-:Y:S01]  /*56e0*/  BSSY B2, `(.L_x_15) ;  /* 0x0001611000027945 */ /* 0x000fe20003800000 */
[----:B----4-:R-:W-:-:S11]  /*56f0*/  ULEA UR9, UR9, UR4, 0x18 ;  /* 0x0000000409097291 */ /* 0x010fd6000f8ec03f */
[----:B------:R-:W-:Y:S05]  /*5700*/  @!P0 BRA `(.L_x_16) ;  /* 0x000000e400dc8947 */ /* 0x000fea0003800000 */
[----:B------:R-:W-:Y:S01]  /*5710*/  IMAD.MOV.U32 R74, RZ, RZ, -0x1 ;  /* 0xffffffffff4a7424 */ /* 0x000fe200078e00ff */
[----:B------:R-:W-:Y:S01]  /*5720*/  ULDC UR4, c[0x0][0x228] ;  /* 0x00008a0000047ab9 */ /* 0x000fe20000000800 */
[----:B------:R-:W-:Y:S03]  /*5730*/  BSSY B1, `(.L_x_17) ;  /* 0x00001bf000017945 */ /* 0x000fe60003800000 */
[----:B------:R-:W-:-:S04]  /*5740*/  SHF.L.U32 R74, R74, UR4, RZ ;  /* 0x000000044a4a7c19 */ /* 0x000fc800080006ff */
[----:B------:R-:W-:-:S05]  /*5750*/  LOP3.LUT R74, R74, UR8, RZ, 0xc, !PT ;  /* 0x000000084a4a7c12 */ /* 0x000fca000f8e0cff */
[----:B------:R-:W-:-:S05]  /*5760*/  VIADD R74, R74, UR19 ;  /* 0x000000134a4a7c36 */ /* 0x000fca0008000000 */
[----:B------:R-:W-:-:S04]  /*5770*/  LEA R74, R74, 0x40, 0x6 ;  /* 0x000000404a4a7811 */ /* 0x000fc800078e30ff */
[----:B------:R-:W-:-:S13]  /*5780*/  ISETP.LE.AND P0, PT, R74, UR18, PT ;  /* 0x000000124a007c0c */ /* 0x000fda000bf03270 */
[----:B------:R-:W-:Y:S05]  /*5790*/  @P0 BRA `(.L_x_18) ;  /* 0x00000018001c0947 */ /* 0x000fea0003800000 */
[----:B------:R-:W-:Y:S01]  /*57a0*/  IADD3 R76, P0, -R2, R92, RZ ;  /* 0x0000005c024c7210 */ /* 0x000fe20007f1e1ff */
[----:B------:R-:W-:Y:S04]  /*57b0*/  BSSY B0, `(.L_x_19) ;  /* 0x0000028000007945 */ /* 0x000fe80003800000 */
[----:B------:R-:W-:-:S05]  /*57c0*/  IMAD.X R77, R91, 0x1, ~R3, P0 ;  /* 0x000000015b4d7824 */ /* 0x000fca00000e0e03 */
[----:B------:R-:W-:-:S04]  /*57d0*/  LOP3.LUT R74, R77, R0, RZ, 0xfc, !PT ;  /* 0x000000004d4a7212 */ /* 0x000fc800078efcff */
[----:B------:R-:W-:-:S13]  /*57e0*/  ISETP.NE.U32.AND P0, PT, R74, RZ, PT ;  /* 0x000000ff4a00720c */ /* 0x000fda0003f05070 */
[----:B------:R-:W-:Y:S05]  /*57f0*/  @!P0 BRA `(.L_x_20) ;  /* 0x0000000000388947 */ /* 0x000fea0003800000 */
[----:B------:R-:W-:Y:S01]  /*5800*/  IMAD.MOV.U32 R98, RZ, RZ, R76 ;  /* 0x000000ffff627224 */ /* 0x000fe200078e004c */
[----:B------:R-:W-:Y:S01]  /*5810*/  MOV R103, R90 ;  /* 0x0000005a00677202 */ /* 0x000fe20000000f00 */
[----:B------:R-:W-:Y:S01]  /*5820*/  IMAD.MOV.U32 R97, RZ, RZ, R77 ;  /* 0x000000ffff617224 */ /* 0x000fe200078e004d */
[----:B------:R-:W-:Y:S02]  /*5830*/  MOV R106, R0 ;  /* 0x00000000006a7202 */ /* 0x000fe40000000f00 */
[----:B------:R-:W-:Y:S02]  /*5840*/  MOV R104, 0x5860 ;  /* 0x0000586000687802 */ /* 0x000fe40000000f00 */
[----:B-123-5:R-:W-:Y:S05]  /*5850*/  CALL.REL.NOINC `($__internal_0_$__cuda_sm20_div_u64) ;  /* 0x0000016000307944 */ /* 0x02efea0003c00000 */
[----:B------:R-:W-:-:S04]  /*5860*/  IADD3 R75, P0, RZ, -R99, RZ ;  /* 0x80000063ff4b7210 */ /* 0x000fc80007f1e0ff */
[----:B------:R-:W-:-:S05]  /*5870*/  IADD3.X R79, RZ, ~R98, RZ, P0, !PT ;  /* 0x80000062ff4f7210 */ /* 0x000fca00007fe4ff */
[----:B------:R-:W-:Y:S02]  /*5880*/  IMAD R74, R79, R90, RZ ;  /* 0x0000005a4f4a7224 */ /* 0x000fe400078e02ff */
[----:B------:R-:W-:-:S04]  /*5890*/  IMAD.WIDE.U32 R78, R90, R75, R76 ;  /* 0x0000004b5a4e7225 */ /* 0x000fc800078e004c */
[----:B------:R-:W-:Y:S01]  /*58a0*/  IMAD R74, R0, R75, R74 ;  /* 0x0000004b004a7224 */ /* 0x000fe200078e024a */
[----:B------:R-:W-:-:S04]  /*58b0*/  MOV R75, R99 ;  /* 0x00000063004b7202 */ /* 0x000fc80000000f00 */
[----:B------:R-:W-:Y:S01]  /*58c0*/  IADD3 R79, R79, R74, RZ ;  /* 0x0000004a4f4f7210 */ /* 0x000fe20007ffe0ff */
[----:B------:R-:W-:Y:S05]  /*58d0*/  BRA `(.L_x_21) ;  /* 0x0000000000547947 */ /* 0x000fea0003800000 */
.L_x_20:
[----:B------:R-:W4:Y:S01]  /*58e0*/  I2F.U32.RP R80, R90 ;  /* 0x0000005a00507306 */ /* 0x000f220000209000 */
[----:B------:R-:W-:-:S07]  /*58f0*/  ISETP.NE.U32.AND P0, PT, R90, RZ, PT ;  /* 0x000000ff5a00720c */ /* 0x000fce0003f05070 */
[----:B----4-:R-:W4:Y:S02]  /*5900*/  MUFU.RCP R78, R80 ;  /* 0x00000050004e7308 */ /* 0x010f240000001000 */
[----:B----4-:R-:W-:-:S06]  /*5910*/  IADD3 R78, R78, 0xffffffe, RZ ;  /* 0x0ffffffe4e4e7810 */ /* 0x010fcc0007ffe0ff */
[----:B------:R-:W4:Y:S02]  /*5920*/  F2I.FTZ.U32.TRUNC.NTZ R79, R78 ;  /* 0x0000004e004f7305 */ /* 0x000f24000021f000 */
[----:B----4-:R-:W-:Y:S01]  /*5930*/  IADD3 R74, RZ, -R79, RZ ;  /* 0x8000004fff4a7210 */ /* 0x010fe20007ffe0ff */
[----:B------:R-:W-:-:S04]  /*5940*/  IMAD.MOV.U32 R78, RZ, RZ, RZ ;  /* 0x000000ffff4e7224 */ /* 0x000fc800078e00ff */
[----:B------:R-:W-:-:S04]  /*5950*/  IMAD R74, R74, R90, RZ ;  /* 0x0000005a4a4a7224 */ /* 0x000fc800078e02ff */
[----:B------:R-:W-:-:S06]  /*5960*/  IMAD.HI.U32 R75, R79, R74, R78 ;  /* 0x0000004a4f4b7227 */ /* 0x000fcc00078e004e */
[----:B------:R-:W-:-:S05]  /*5970*/  IMAD.HI.U32 R75, R75, R76, RZ ;  /* 0x0000004c4b4b7227 */ /* 0x000fca00078e00ff */
[----:B------:R-:W-:-:S05]  /*5980*/  IADD3 R79, -R75, RZ, RZ ;  /* 0x000000ff4b4f7210 */ /* 0x000fca0007ffe1ff */
[----:B------:R-:W-:-:S05]  /*5990*/  IMAD R79, R90, R79, R76 ;  /* 0x0000004f5a4f7224 */ /* 0x000fca00078e024c */
[----:B------:R-:W-:-:S13]  /*59a0*/  ISETP.GE.U32.AND P2, PT, R79, R90, PT ;  /* 0x0000005a4f00720c */ /* 0x000fda0003f46070 */
[----:B------:R-:W-:Y:S01]  /*59b0*/  @P2 IMAD.IADD R79, R79, 0x1, -R90 ;  /* 0x000000014f4f2824 */ /* 0x000fe200078e0a5a */
[----:B------:R-:W-:-:S04]  /*59c0*/  @P2 IADD3 R75, R75, 0x1, RZ ;  /* 0x000000014b4b2810 */ /* 0x000fc80007ffe0ff */
[----:B------:R-:W-:Y:S01]  /*59d0*/  ISETP.GE.U32.AND P1, PT, R79, R90, PT ;  /* 0x0000005a4f00720c */ /* 0x000fe20003f26070 */
[----:B------:R-:W-:-:S12]  /*59e0*/  IMAD.MOV.U32 R79, RZ, RZ, RZ ;  /* 0x000000ffff4f7224 */ /* 0x000fd800078e00ff */
[----:B------:R-:W-:Y:S01]  /*59f0*/  @P1 VIADD R75, R75, 0x1 ;  /* 0x000000014b4b1836 */ /* 0x000fe20000000000 */
[----:B------:R-:W-:-:S04]  /*5a00*/  @!P0 LOP3.LUT R75, RZ, R90, RZ, 0x33, !PT ;  /* 0x0000005aff4b8212 */ /* 0x000fc800078e33ff */
[----:B------:R-:W-:-:S05]  /*5a10*/  IADD3 R81, -R75, RZ, RZ ;  /* 0x000000ff4b517210 */ /* 0x000fca0007ffe1ff */
[----:B------:R-:W-:Y:S02]  /*5a20*/  IMAD R78, R90, R81, R76 ;  /* 0x000000515a4e7224 */ /* 0x000fe400078e024c */
.L_x_21:
[----:B------:R-:W-:Y:S05]  /*5a30*/  BSYNC B0 ;  /* 0x0000000000007941 */ /* 0x000fea0003800000 */
.L_x_19:
[----:B------:R-:W-:Y:S01]  /*5a40*/  ULDC.64 UR4, c[0x0][0x210] ;  /* 0x0000840000047ab9 */ /* 0x000fe20000000a00 */
[--C-:B------:R-:W-:Y:S02]  /*5a50*/  SHF.R.U64 R78, R78, 0x3, R79.reuse ;  /* 0x000000034e4e7819 */ /* 0x100fe4000000124f */
[----:B------:R-:W-:Y:S02]  /*5a60*/  CS2R R88, SRZ ;  /* 0x0000000000587805 */ /* 0x000fe4000001ff00 */
[----:B------:R-:W-:Y:S02]  /*5a70*/  ISETP.GE.AND P1, PT, R94, UR5, PT ;  /* 0x000000055e007c0c */ /* 0x000fe4000bf26270 */
[----:B------:R-:W-:Y:S02]  /*5a80*/  SHF.R.U32.HI R79, RZ, 0x3, R79 ;  /* 0x00000003ff4f7819 */ /* 0x000fe4000001164f */
[----:B------:R-:W-:Y:S02]  /*5a90*/  ISETP.GE.U32.AND P0, PT, R75, R78, PT ;  /* 0x0000004e4b00720c */ /* 0x000fe40003f06070 */
[----:B------:R-:W-:-:S02]  /*5aa0*/  ISETP.LT.AND P2, PT, R96, UR4, !P1 ;  /* 0x0000000460007c0c */ /* 0x000fc4000cf41270 */
[----:B------:R-:W-:-:S04]  /*5ab0*/  SHF.R.S32.HI R74, RZ, 0x1f, R75 ;  /* 0x0000001fff4a7819 */ /* 0x000fc8000001144b */
[----:B------:R-:W-:-:S13]  /*5ac0*/  ISETP.GE.U32.AND.EX P0, PT, R74, R79, P2, P0 ;  /* 0x0000004f4a00720c */ /* 0x000fda0001706100 */
[----:B------:R-:W-:Y:S02]  /*5ad0*/  @P0 IMAD.MOV.U32 R78, RZ, RZ, R92 ;  /* 0x000000ffff4e0224 */ /* 0x000fe400078e005c */
[----:B------:R-:W-:-:S05]  /*5ae0*/  @P0 IMAD.MOV.U32 R79, RZ, RZ, R91 ;  /* 0x000000ffff4f0224 */ /* 0x000fca00078e005b */
[----:B------:R1:W4:Y:S01]  /*5af0*/  @P0 LDG.E.LTC128B.64 R88, desc[UR20][R78.64] ;  /* 0x000000144e580981 */ /* 0x000322000c1e1b20 */
[----:B------:R-:W-:Y:S01]  /*5b00*/  IADD3 R103, P0, R76, 0x100, RZ ;  /* 0x000001004c677810 */ /* 0x000fe20007f1e0ff */
[----:B------:R-:W-:Y:S04]  /*5b10*/  BSSY B0, `(.L_x_22) ;  /* 0x000001d000007945 */ /* 0x000fe80003800000 */
[----:B------:R-:W-:-:S05]  /*5b20*/  IMAD.X R101, RZ, RZ, R77, P0 ;  /* 0x000000ffff657224 */ /* 0x000fca00000e064d */
[----:B------:R-:W-:-:S04]  /*5b30*/  LOP3.LUT R76, R101, R0, RZ, 0xfc, !PT ;  /* 0x00000000654c7212 */ /* 0x000fc800078efcff */
[----:B------:R-:W-:-:S13]  /*5b40*/  ISETP.NE.U32.AND P0, PT, R76, RZ, PT ;  /* 0x000000ff4c00720c */ /* 0x000fda0003f05070 */
[----:B-1----:R-:W-:Y:S05]  /*5b50*/  @!P0 BRA `(.L_x_23) ;  /* 0x0000000000148947 */ /* 0x002fea0003800000 */
[----:B------:R-:W-:Y:S01]  /*5b60*/  IMAD.MOV.U32 R102, RZ, RZ, R90 ;  /* 0x000000ffff667224 */ /* 0x000fe200078e005a */
[----:B------:R-:W-:Y:S02]  /*5b70*/  MOV R99, R0 ;  /* 0x0000000000637202 */ /* 0x000fe40000000f00 */
[----:B------:R-:W-:Y:S02]  /*5b80*/  MOV R100, 0x5ba0 ;  /* 0x00005ba000647802 */ /* 0x000fe40000000f00 */
[----:B--2345:R-:W-:Y:S05]  /*5b90*/  CALL.REL.NOINC `($__internal_1_$__cuda_sm20_rem_u64) ;  /* 0x0000016000747944 */ /* 0x03cfea0003c00000 */
[----:B------:R-:W-:Y:S05]  /*5ba0*/  BRA `(.L_x_24) ;  /* 0x00000000004c7947 */ /* 0x000fea0003800000 */
.L_x_23:
[----:B------:R-:W1:Y:S01]  /*5bb0*/  I2F.U32.RP R78, R90 ;  /* 0x0000005a004e7306 */ /* 0x000e620000209000 */
[----:B------:R-:W-:Y:S02]  /*5bc0*/  MOV R80, RZ ;  /* 0x000000ff00507202 */ /* 0x000fe40000000f00 */
[----:B------:R-:W-:-:S05]  /*5bd0*/  MOV R105, RZ ;  /* 0x000000ff00697202 */ /* 0x000fca0000000f00 */
[----:B-1----:R-:W1:Y:S02]  /*5be0*/  MUFU.RCP R77, R78 ;  /* 0x0000004e004d7308 */ /* 0x002e640000001000 */
[----:B-1----:R-:W-:-:S06]  /*5bf0*/  VIADD R77, R77, 0xffffffe ;  /* 0x0ffffffe4d4d7836 */ /* 0x002fcc0000000000 */
[----:B------:R-:W1:Y:S02]  /*5c00*/  F2I.FTZ.U32.TRUNC.NTZ R81, R77 ;  /* 0x0000004d00517305 */ /* 0x000e64000021f000 */
[----:B-1----:R-:W-:-:S04]  /*5c10*/  IMAD.MOV R76, RZ, RZ, -R81 ;  /* 0x000000ffff4c7224 */ /* 0x002fc800078e0a51 */
[----:B------:R-:W-:-:S04]  /*5c20*/  IMAD R76, R76, R90, RZ ;  /* 0x0000005a4c4c7224 */ /* 0x000fc800078e02ff */
[----:B------:R-:W-:-:S06]  /*5c30*/  IMAD.HI.U32 R76, R81, R76, R80 ;  /* 0x0000004c514c7227 */ /* 0x000fcc00078e0050 */
[----:B------:R-:W-:-:S04]  /*5c40*/  IMAD.HI.U32 R76, R76, R103, RZ ;  /* 0x000000674c4c7227 */ /* 0x000fc800078e00ff */
[----:B------:R-:W-:-:S04]  /*5c50*/  IMAD.MOV R76, RZ, RZ, -R76 ;  /* 0x000000ffff4c7224 */ /* 0x000fc800078e0a4c */
[----:B------:R-:W-:-:S05]  /*5c60*/  IMAD R103, R90, R76, R103 ;  /* 0x0000004c5a677224 */ /* 0x000fca00078e0267 */
[----:B------:R-:W-:-:S13]  /*5c70*/  ISETP.GE.U32.AND P0, PT, R103, R90, PT ;  /* 0x0000005a6700720c */ /* 0x000fda0003f06070 */
[-C--:B------:R-:W-:Y:S02]  /*5c80*/  @P0 IADD3 R103, R103, -R90.reuse, RZ ;  /* 0x8000005a67670210 */ /* 0x080fe40007ffe0ff */
[----:B------:R-:W-:Y:S02]  /*5c90*/  ISETP.NE.U32.AND P0, PT, R90, RZ, PT ;  /* 0x000000ff5a00720c */ /* 0x000fe40003f05070 */
[----:B------:R-:W-:-:S13]  /*5ca0*/  ISETP.GE.U32.AND P2, PT, R103, R90, PT ;  /* 0x0000005a6700720c */ /* 0x000fda0003f46070 */
[----:B------:R-:W-:Y:S01]  /*5cb0*/  @P2 IMAD.IADD R103, R103, 0x1, -R90 ;  /* 0x0000000167672824 */ /* 0x000fe200078e0a5a */
[----:B------:R-:W-:-:S04]  /*5cc0*/  @!P0 LOP3.LUT R103, RZ, R90, RZ, 0x33, !PT ;  /* 0x0000005aff678212 */ /* 0x000fc800078e33ff */
[----:B------:R-:W-:Y:S02]  /*5cd0*/  MOV R104, R103 ;  /* 0x0000006700687202 */ /* 0x000fe40000000f00 */
.L_x_24:
[----:B------:R-:W-:Y:S05]  /*5ce0*/  BSYNC B0 ;  /* 0x0000000000007941 */ /* 0x000fea0003800000 */
.L_x_22:
[----:B------:R-:W-:Y:S01]  /*5cf0*/  VIADD R77, R94, 0x20 ;  /* 0x000000205e4d7836 */ /* 0x000fe20000000000 */
[----:B------:R-:W-:Y:S01]  /*5d00*/  ULDC.64 UR4, c[0x0][0x210] ;  /* 0x0000840000047ab9 */ /* 0x000fe20000000a00 */
[--C-:B------:R-:W-:Y:S02]  /*5d10*/  SHF.R.U64 R76, R104, 0x3, R105.reuse ;  /* 0x00000003684c7819 */ /* 0x100fe40000001269 */
[----:B------:R-:W-:Y:S02]  /*5d20*/  CS2R R86, SRZ ;  /* 0x0000000000567805 */ /* 0x000fe4000001ff00 */
[----:B------:R-:W-:Y:S02]  /*5d30*/  ISETP.GE.AND P0, PT, R77, UR5, PT ;  /* 0x000000054d007c0c */ /* 0x000fe4000bf06270 */
[----:B------:R-:W-:Y:S02]  /*5d40*/  SHF.R.U32.HI R77, RZ, 0x3, R105 ;  /* 0x00000003ff4d7819 */ /* 0x000fe40000011669 */
[----:B------:R-:W-:-:S02]  /*5d50*/  ISETP.GE.U32.AND P2, PT, R75, R76, PT ;  /* 0x0000004c4b00720c */ /* 0x000fc40003f46070 */
[----:B------:R-:W-:-:S04]  /*5d60*/  ISETP.LT.AND P3, PT, R96, UR4, !P0 ;  /* 0x0000000460007c0c */ /* 0x000fc8000c761270 */
[----:B------:R-:W-:-:S13]  /*5d70*/  ISETP.GE.U32.AND.EX P2, PT, R74, R77, P3, P2 ;  /* 0x0000004d4a00720c */ /* 0x000fda0001f46120 */
[----:B------:R-:W-:Y:S02]  /*5d80*/  @P2 IMAD.MOV.U32 R78, RZ, RZ, R92 ;  /* 0x000000ffff4e2224 */ /* 0x000fe400078e005c */
[----:B------:R-:W-:-:S05]  /*5d90*/  @P2 IMAD.MOV.U32 R79, RZ, RZ, R91 ;  /* 0x000000ffff4f2224 */ /* 0x000fca00078e005b */
[----:B------:R1:W4:Y:S01]  /*5da0*/  @P2 LDG.E.LTC128B.64 R86, desc[UR20][R78.64+0x100] ;  /* 0x000100144e562981 */ /* 0x000322000c1e1b20 */
[----:B--2---:R-:W-:Y:S01]  /*5db0*/  IADD3 R74, P2, R70, R92, RZ ;  /* 0x0000005c464a7210 */ /* 0x004fe20007f5e0ff */
[----:B------:R-:W-:Y:S04]  /*5dc0*/  BSSY B0, `(.L_x_25) ;  /* 0x000002b000007945 */ /* 0x000fe80003800000 */
[----:B------:R-:W-:Y:S01]  /*5dd0*/  IMAD.X R75, R71, 0x1, R91, P2 ;  /* 0x00000001474b7824 */ /* 0x000fe200010e065b */
[----:B------:R-:W-:-:S05]  /*5de0*/  IADD3 R80, P2, -R2, R74, RZ ;  /* 0x0000004a02507210 */ /* 0x000fca0007f5e1ff */
[----:B------:R-:W-:-:S05]  /*5df0*/  IMAD.X R81, R75, 0x1, ~R3, P2 ;  /* 0x000000014b517824 */ /* 0x000fca00010e0e03 */
[----:B------:R-:W-:-:S04]  /*5e00*/  LOP3.LUT R76, R81, R0, RZ, 0xfc, !PT ;  /* 0x00000000514c7212 */ /* 0x000fc800078efcff */
[----:B------:R-:W-:-:S13]  /*5e10*/  ISETP.NE.U32.AND P2, PT, R76, RZ, PT ;  /* 0x000000ff4c00720c */ /* 0x000fda0003f45070 */
[----:B-1----:R-:W-:Y:S05]  /*5e20*/  @!P2 BRA `(.L_x_26) ;  /* 0x00000000003ca947 */ /* 0x002fea0003800000 */
[----:B------:R-:W-:Y:S01]  /*5e30*/  IMAD.MOV.U32 R98, RZ, RZ, R80 ;  /* 0x000000ffff627224 */ /* 0x000fe200078e0050 */
[----:B------:R-:W-:Y:S01]  /*5e40*/  MOV R103, R90 ;  /* 0x0000005a00677202 */ /* 0x000fe20000000f00 */
[----:B------:R-:W-:Y:S01]  /*5e50*/  IMAD.MOV.U32 R97, RZ, RZ, R81 ;  /* 0x000000ffff617224 */ /* 0x000fe200078e0051 */
[----:B------:R-:W-:Y:S02]  /*5e60*/  MOV R106, R0 ;  /* 0x00000000006a7202 */ /* 0x000fe40000000f00 */
[----:B------:R-:W-:Y:S02]  /*5e70*/  MOV R104, 0x5e90 ;  /* 0x00005e9000687802 */ /* 0x000fe40000000f00 */
[----:B---345:R-:W-:Y:S05]  /*5e80*/  CALL.REL.NOINC `($__internal_0_$__cuda_sm20_div_u64) ;  /* 0x0000015800a47944 */ /* 0x038fea0003c00000 */
[-C--:B------:R-:W-:Y:S02]  /*5e90*/  IADD3 R77, P2, RZ, -R99.reuse, RZ ;  /* 0x80000063ff4d7210 */ /* 0x080fe40007f5e0ff */
[----:B------:R-:W-:Y:S02]  /*5ea0*/  MOV R78, R99 ;  /* 0x00000063004e7202 */ /* 0x000fe40000000f00 */
[----:B------:R-:W-:Y:S01]  /*5eb0*/  IADD3.X R79, RZ, ~R98, RZ, P2, !PT ;  /* 0x80000062ff4f7210 */ /* 0x000fe200017fe4ff */
[----:B------:R-:W-:-:S04]  /*5ec0*/  IMAD.WIDE.U32 R82, R90, R77, R80 ;  /* 0x0000004d5a527225 */ /* 0x000fc800078e0050 */
[----:B------:R-:W-:-:S04]  /*5ed0*/  IMAD R76, R79, R90, RZ ;  /* 0x0000005a4f4c7224 */ /* 0x000fc800078e02ff */
[----:B------:R-:W-:Y:S01]  /*5ee0*/  IMAD R76, R0, R77, R76 ;  /* 0x0000004d004c7224 */ /* 0x000fe200078e024c */
[----:B------:R-:W-:-:S04]  /*5ef0*/  MOV R77, R82 ;  /* 0x00000052004d7202 */ /* 0x000fc80000000f00 */
[----:B------:R-:W-:Y:S01]  /*5f00*/  IADD3 R76, R76, R83, RZ ;  /* 0x000000534c4c7210 */ /* 0x000fe20007ffe0ff */
[----:B------:R-:W-:Y:S05]  /*5f10*/  BRA `(.L_x_27) ;  /* 0x0000000000547947 */ /* 0x000fea0003800000 */
.L_x_26:
[----:B------:R-:W1:Y:S01]  /*5f20*/  I2F.U32.RP R82, R90 ;  /* 0x0000005a00527306 */ /* 0x000e620000209000 */
[----:B------:R-:W-:Y:S01]  /*5f30*/  IMAD.MOV.U32 R78, RZ, RZ, RZ ;  /* 0x000000ffff4e7224 */ /* 0x000fe200078e00ff */
[----:B------:R-:W-:-:S06]  /*5f40*/  ISETP.NE.U32.AND P2, PT, R90, RZ, PT ;  /* 0x000000ff5a00720c */ /* 0x000fcc0003f45070 */
[----:B-1----:R-:W1:Y:S02]  /*5f50*/  MUFU.RCP R79, R82 ;  /* 0x00000052004f7308 */ /* 0x002e640000001000 */
[----:B-1----:R-:W-:-:S06]  /*5f60*/  IADD3 R79, R79, 0xffffffe, RZ ;  /* 0x0ffffffe4f4f7810 */ /* 0x002fcc0007ffe0ff */
[----:B------:R-:W1:Y:S02]  /*5f70*/  F2I.FTZ.U32.TRUNC.NTZ R79, R79 ;  /* 0x0000004f004f7305 */ /* 0x000e64000021f000 */
[----:B-1----:R-:W-:-:S05]  /*5f80*/  IADD3 R76, RZ, -R79, RZ ;  /* 0x8000004fff4c7210 */ /* 0x002fca0007ffe0ff */
[----:B------:R-:W-:-:S04]  /*5f90*/  IMAD R76, R76, R90, RZ ;  /* 0x0000005a4c4c7224 */ /* 0x000fc800078e02ff */
[----:B------:R-:W-:-:S04]  /*5fa0*/  IMAD.HI.U32 R77, R79, R76, R78 ;  /* 0x0000004c4f4d7227 */ /* 0x000fc800078e004e */
[----:B------:R-:W-:Y:S02]  /*5fb0*/  IMAD.MOV.U32 R76, RZ, RZ, RZ ;  /* 0x000000ffff4c7224 */ /* 0x000fe400078e00ff */
[----:B------:R-:W-:-:S05]  /*5fc0*/  IMAD.HI.U32 R78, R77, R80, RZ ;  /* 0x000000504d4e7227 */ /* 0x000fca00078e00ff */
[----:B------:R-:W-:-:S05]  /*5fd0*/  IADD3 R77, -R78, RZ, RZ ;  /* 0x000000ff4e4d7210 */ /* 0x000fca0007ffe1ff */
[----:B------:R-:W-:-:S05]  /*5fe0*/  IMAD R77, R90, R77, R80 ;  /* 0x0000004d5a4d7224 */ /* 0x000fca00078e0250 */
[----:B------:R-:W-:-:S13]  /*5ff0*/  ISETP.GE.U32.AND P4, PT, R77, R90, PT ;  /* 0x0000005a4d00720c */ /* 0x000fda0003f86070 */
[----:B------:R-:W-:Y:S01]  /*6000*/  @P4 IMAD.IADD R77, R77, 0x1, -R90 ;  /* 0x000000014d4d4824 */ /* 0x000fe200078e0a5a */
[----:B------:R-:W-:-:S04]  /*6010*/  @P4 IADD3 R78, R78, 0x1, RZ ;  /* 0x000000014e4e4810 */ /* 0x000fc80007ffe0ff */
[----:B------:R-:W-:-:S13]  /*6020*/  ISETP.GE.U32.AND P3, PT, R77, R90, PT ;  /* 0x0000005a4d00720c */ /* 0x000fda0003f66070 */
[----:B------:R-:W-:Y:S01]  /*6030*/  @P3 VIADD R78, R78, 0x1 ;  /* 0x000000014e4e3836 */ /* 0x000fe20000000000 */
[----:B------:R-:W-:-:S04]  /*6040*/  @!P2 LOP3.LUT R78, RZ, R90, RZ, 0x33, !PT ;  /* 0x0000005aff4ea212 */ /* 0x000fc800078e33ff */
[----:B------:R-:W-:-:S05]  /*6050*/  IADD3 R77, -R78, RZ, RZ ;  /* 0x000000ff4e4d7210 */ /* 0x000fca0007ffe1ff */
[----:B------:R-:W-:Y:S02]  /*6060*/  IMAD R77, R90, R77, R80 ;  /* 0x0000004d5a4d7224 */ /* 0x000fe400078e0250 */
.L_x_27:
[----:B------:R-:W-:Y:S05]  /*6070*/  BSYNC B0 ;  /* 0x0000000000007941 */ /* 0x000fea0003800000 */
.L_x_25:
[--C-:B------:R-:W-:Y:S01]  /*6080*/  SHF.R.U64 R79, R77, 0x3, R76.reuse ;  /* 0x000000034d4f7819 */ /* 0x100fe2000000124c */
[----:B------:R-:W-:Y:S01]  /*6090*/  VIADD R77, R96, 0x1 ;  /* 0x00000001604d7836 */ /* 0x000fe20000000000 */
[----:B------:R-:W-:Y:S01]  /*60a0*/  ULDC UR4, c[0x0][0x210] ;  /* 0x0000840000047ab9 */ /* 0x000fe20000000800 */
[----:B------:R-:W-:Y:S02]  /*60b0*/  CS2R R84, SRZ ;  /* 0x0000000000547805 */ /* 0x000fe4000001ff00 */
[----:B------:R-:W-:Y:S02]  /*60c0*/  ISETP.GE.U32.AND P2, PT, R78, R79, PT ;  /* 0x0000004f4e00720c */ /* 0x000fe40003f46070 */
[----:B------:R-:W-:Y:S02]  /*60d0*/  SHF.R.U32.HI R79, RZ, 0x3, R76 ;  /* 0x00000003ff4f7819 */ /* 0x000fe4000001164c */
[----:B------:R-:W-:Y:S02]  /*60e0*/  SHF.R.S32.HI R76, RZ, 0x1f, R78 ;  /* 0x0000001fff4c7819 */ /* 0x000fe4000001144e */
[----:B------:R-:W-:-:S04]  /*60f0*/  ISETP.LT.AND P3, PT, R77, UR4, !P1 ;  /* 0x000000044d007c0c */ /* 0x000fc8000cf61270 */
[----:B------:R-:W-:-:S13]  /*6100*/  ISETP.GE.U32.AND.EX P2, PT, R76, R79, P3, P2 ;  /* 0x0000004f4c00720c */ /* 0x000fda0001f46120 */
        /* <DEDUP_REMOVED lines=10> */
[----:B---345:R-:W-:Y:S05]  /*61b0*/  CALL.REL.NOINC `($__internal_1_$__cuda_sm20_rem_u64) ;  /* 0x0000015800ec7944 */ /* 0x038fea0003c00000 */
[----:B------:R-:W-:Y:S05]  /*61c0*/  BRA `(.L_x_30) ;  /* 0x00000000004c7947 */ /* 0x000fea0003800000 */
.L_x_29:
        /* <DEDUP_REMOVED lines=19> */
.L_x_30:
[----:B------:R-:W-:Y:S05]  /*6300*/  BSYNC B0 ;  /* 0x0000000000007941 */ /* 0x000fea0003800000 */
.L_x_28:
[--C-:B------:R-:W-:Y:S01]  /*6310*/  SHF.R.U64 R81, R104, 0x3, R105.reuse ;  /* 0x0000000368517819 */ /* 0x100fe20000001269 */
[----:B------:R-:W-:Y:S01]  /*6320*/  ULDC UR4, c[0x0][0x210] ;  /* 0x0000840000047ab9 */ /* 0x000fe20000000800 */
[----:B------:R-:W-:Y:S02]  /*6330*/  SHF.R.U32.HI R79, RZ, 0x3, R105 ;  /* 0x00000003ff4f7819 */ /* 0x000fe40000011669 */
[----:B------:R-:W-:Y:S02]  /*6340*/  CS2R R82, SRZ ;  /* 0x0000000000527805 */ /* 0x000fe4000001ff00 */
[----:B------:R-:W-:Y:S02]  /*6350*/  ISETP.GE.U32.AND P2, PT, R78, R81, PT ;  /* 0x000000514e00720c */ /* 0x000fe40003f46070 */
[----:B------:R-:W-:-:S04]  /*6360*/  ISETP.LT.AND P3, PT, R77, UR4, !P0 ;  /* 0x000000044d007c0c */ /* 0x000fc8000c761270 */
[----:B------:R-:W-:-:S13]  /*6370*/  ISETP.GE.U32.AND.EX P2, PT, R76, R79, P3, P2 ;  /* 0x0000004f4c00720c */ /* 0x000fda0001f46120 */
[----:B------:R-:W-:Y:S02]  /*6380*/  @P2 IMAD.MOV.U32 R76, RZ, RZ, R74 ;  /* 0x000000ffff4c2224 */ /* 0x000fe400078e004a */
[----:B------:R-:W-:-:S05]  /*6390*/  @P2 IMAD.MOV.U32 R77, RZ, RZ, R75 ;  /* 0x000000ffff4d2224 */ /* 0x000fca00078e004b */
[----:B------:R1:W4:Y:S01]  /*63a0*/  @P2 LDG.E.LTC128B.64 R82, desc[UR20][R76.64+0x100] ;  /* 0x000100144c522981 */ /* 0x000322000c1e1b20 */
[C---:B------:R-:W-:Y:S01]  /*63b0*/  LEA R78, P2, R70.reuse, R92, 0x1 ;  /* 0x0000005c464e7211 */ /* 0x040fe200078408ff */
[----:B------:R-:W-:Y:S03]  /*63c0*/  BSSY B0, `(.L_x_31) ;  /* 0x000002b000007945 */ /* 0x000fe60003800000 */
[----:B------:R-:W-:Y:S02]  /*63d0*/  LEA.HI.X R79, R70, R91, R71, 0x1, P2 ;  /* 0x0000005b464f7211 */ /* 0x000fe400010f0c47 */
        /* <DEDUP_REMOVED lines=20> */
.L_x_32:
        /* <DEDUP_REMOVED lines=21> */
.L_x_33:
[----:B------:R-:W-:Y:S05]  /*6670*/  BSYNC B0 ;  /* 0x0000000000007941 */ /* 0x000fea0003800000 */
.L_x_31:
        /* <DEDUP_REMOVED lines=21> */
.L_x_35:
        /* <DEDUP_REMOVED lines=19> */
.L_x_36:
[----:B------:R-:W-:Y:S05]  /*6900*/  BSYNC B0 ;  /* 0x0000000000007941 */ /* 0x000fea0003800000 */
.L_x_34:
[--C-:B------:R-:W-:Y:S01]  /*6910*/  SHF.R.U64 R79, R104, 0x3, R105.reuse ;  /* 0x00000003684f7819 */ /* 0x100fe20000001269 */
[----:B------:R-:W-:Y:S01]  /*6920*/  ULDC UR4, c[0x0][0x210] ;  /* 0x0000840000047ab9 */ /* 0x000fe20000000800 */
[----:B------:R-:W-:Y:S02]  /*6930*/  SHF.R.U32.HI R77, RZ, 0x3, R105 ;  /* 0x00000003ff4d7819 */ /* 0x000fe40000011669 */
[----:B------:R-:W-:Y:S02]  /*6940*/  ISETP.GE.U32.AND P4, PT, R76, R79, PT ;  /* 0x0000004f4c00720c */ /* 0x000fe40003f86070 */
[----:B------:R-:W-:Y:S02]  /*6950*/  CS2R R78, SRZ ;  /* 0x00000000004e7805 */ /* 0x000fe4000001ff00 */
[----:B------:R-:W-:-:S04]  /*6960*/  ISETP.LT.AND P2, PT, R75, UR4, !P0 ;  /* 0x000000044b007c0c */ /* 0x000fc8000c741270 */
[----:B------:R-:W-:Y:S02]  /*6970*/  ISETP.GE.U32.AND.EX P4, PT, R74, R77, P2, P4 ;  /* 0x0000004d4a00720c */ /* 0x000fe40001786140 */
[----:B------:R-:W-:-:S04]  /*6980*/  IADD3 R122, P3, P2, R70, R92, R70 ;  /* 0x0000005c467a7210 */ /* 0x000fc80007a7e046 */
[----:B------:R-:W-:-:S07]  /*6990*/  IADD3.X R123, R71, R91, R71, P3, P2 ;  /* 0x0000005b477b7210 */ /* 0x000fce0001fe4447 */
[----:B------:R1:W4:Y:S01]  /*69a0*/  @P4 LDG.E.LTC128B.64 R78, desc[UR20][R122.64+0x100] ;  /* 0x000100147a4e4981 */ /* 0x000322000c1e1b20 */
[----:B------:R-:W-:Y:S01]  /*69b0*/  IMAD.MOV.U32 R74, RZ, RZ, R92 ;  /* 0x000000ffff4a7224 */ /* 0x000fe200078e005c */
[----:B------:R-:W-:Y:S01]  /*69c0*/  BSSY B0, `(.L_x_37) ;  /* 0x000002e000007945 */ /* 0x000fe20003800000 */
[----:B------:R-:W-:Y:S02]  /*69d0*/  IMAD.MOV.U32 R75, RZ, RZ, R91 ;  /* 0x000000ffff4b7224 */ /* 0x000fe400078e005b */
[----:B------:R-:W-:Y:S02]  /*69e0*/  IMAD R133, R71, 0x3, RZ ;  /* 0x0000000347857824 */ /* 0x000fe400078e02ff */
[----:B------:R-:W-:-:S04]  /*69f0*/  IMAD.WIDE.U32 R130, R70, 0x3, R74 ;  /* 0x0000000346827825 */ /* 0x000fc800078e004a */
[----:B------:R-:W-:Y:S01]  /*6a00*/  IMAD.IADD R133, R131, 0x1, R133 ;  /* 0x0000000183857824 */ /* 0x000fe200078e0285 */
        /* <DEDUP_REMOVED lines=13> */
[----:B------:R-:W-:-:S05]  /*6ae0*/  IADD3.X R77, RZ, ~R98, RZ, P2, !PT ;  /* 0x80000062ff4d7210 */ /* 0x000fca00017fe4ff */
[----:B------:R-:W-:Y:S02]  /*6af0*/  IMAD R74, R77, R90, RZ ;  /* 0x0000005a4d4a7224 */ /* 0x000fe400078e02ff */
[----:B------:R-:W-:-:S04]  /*6b00*/  IMAD.WIDE.U32 R76, R90, R75, R134 ;  /* 0x0000004b5a4c7225 */ /* 0x000fc800078e0086 */
[----:B------:R-:W-:Y:S01]  /*6b10*/  IMAD R74, R0, R75, R74 ;  /* 0x0000004b004a7224 */ /* 0x000fe200078e024a */
[----:B------:R-:W-:-:S04]  /*6b20*/  MOV R75, R76 ;  /* 0x0000004c004b7202 */ /* 0x000fc80000000f00 */
[----:B------:R-:W-:Y:S01]  /*6b30*/  IADD3 R74, R74, R77, RZ ;  /* 0x0000004d4a4a7210 */ /* 0x000fe20007ffe0ff */
[----:B------:R-:W-:Y:S05]  /*6b40*/  BRA `(.L_x_39) ;  /* 0x0000000000547947 */ /* 0x000fea0003800000 */
.L_x_38:
        /* <DEDUP_REMOVED lines=21> */
.L_x_39:
[----:B------:R-:W-:Y:S05]  /*6ca0*/  BSYNC B0 ;  /* 0x0000000000007941 */ /* 0x000fea0003800000 */
.L_x_37:
[--C-:B------:R-:W-:Y:S01]  /*6cb0*/  SHF.R.U64 R77, R75, 0x3, R74.reuse ;  /* 0x000000034b4d7819 */ /* 0x100fe2000000124a */
[----:B------:R-:W-:Y:S01]  /*6cc0*/  VIADD R75, R96, 0x3 ;  /* 0x00000003604b7836 */ /* 0x000fe20000000000 */
[----:B------:R-:W-:Y:S02]  /*6cd0*/  ULDC UR4, c[0x0][0x210] ;  /* 0x0000840000047ab9 */ /* 0x000fe40000000800 */
[----:B------:R-:W-:Y:S02]  /*6ce0*/  ISETP.GE.U32.AND P2, PT, R108, R77, PT ;  /* 0x0000004d6c00720c */ /* 0x000fe40003f46070 */
[----:B------:R-:W-:Y:S02]  /*6cf0*/  SHF.R.U32.HI R77, RZ, 0x3, R74 ;  /* 0x00000003ff4d7819 */ /* 0x000fe4000001164a */
[----:B------:R-:W-:Y:S02]  /*6d00*/  SHF.R.S32.HI R74, RZ, 0x1f, R108 ;  /* 0x0000001fff4a7819 */ /* 0x000fe4000001146c */
[----:B------:R-:W-:-:S04]  /*6d10*/  ISETP.LT.AND P1, PT, R75, UR4, !P1 ;  /* 0x000000044b007c0c */ /* 0x000fc8000cf21270 */
[----:B------:R-:W-:Y:S02]  /*6d20*/  ISETP.GE.U32.AND.EX P1, PT, R74, R77, P1, P2 ;  /* 0x0000004d4a00720c */ /* 0x000fe40000f26120 */
[----:B------:R-:W-:-:S11]  /*6d30*/  CS2R R76, SRZ ;  /* 0x00000000004c7805 */ /* 0x000fd6000001ff00 */
        /* <DEDUP_REMOVED lines=13> */
.L_x_41:
        /* <DEDUP_REMOVED lines=19> */
.L_x_42:
[----:B------:R-:W-:Y:S05]  /*6f40*/  BSYNC B0 ;  /* 0x0000000000007941 */ /* 0x000fea0003800000 */
.L_x_40:
[--C-:B------:R-:W-:Y:S01]  /*6f50*/  SHF.R.U64 R99, R104, 0x3, R105.reuse ;  /* 0x0000000368637819 */ /* 0x100fe20000001269 */
[----:B------:R-:W-:Y:S01]  /*6f60*/  ULDC UR6, c[0x0][0x210] ;  /* 0x0000840000067ab9 */ /* 0x000fe20000000800 */
[----:B------:R-:W-:Y:S02]  /*6f70*/  SHF.R.U32.HI R97, RZ, 0x3, R105 ;  /* 0x00000003ff617819 */ /* 0x000fe40000011669 */
[----:B------:R-:W-:Y:S02]  /*6f80*/  ISETP.GE.U32.AND P1, PT, R108, R99, PT ;  /* 0x000000636c00720c */ /* 0x000fe40003f26070 */
[----:B------:R-:W-:Y:S02]  /*6f90*/  ISETP.LT.AND P6, PT, R75, UR6, !P0 ;  /* 0x000000064b007c0c */ /* 0x000fe4000c7c1270 */
[----:B------:R-:W-:Y:S02]  /*6fa0*/  IADD3 R98, P0, R122, R70, RZ ;  /* 0x000000467a627210 */ /* 0x000fe40007f1e0ff */
[----:B------:R-:W-:-:S02]  /*6fb0*/  ISETP.GE.U32.AND.EX P1, PT, R74, R97, P6, P1 ;  /* 0x000000614a00720c */ /* 0x000fc40003726110 */
[----:B------:R-:W-:Y:S01]  /*6fc0*/  CS2R R74, SRZ ;  /* 0x00000000004a7805 */ /* 0x000fe2000001ff00 */
[----:B------:R-:W-:-:S10]  /*6fd0*/  IMAD.X R99, R123, 0x1, R71, P0 ;  /* 0x000000017b637824 */ /* 0x000fd400000e0647 */
[----:B------:R-:W-:Y:S05]  /*6fe0*/  @!P1 BRA `(.L_x_43) ;  /* 0x0000000000cc9947 */ /* 0x000fea0003800000 */
[----:B------:R1:W4:Y:S01]  /*6ff0*/  LDG.E.LTC128B.64 R74, desc[UR20][R98.64+0x100] ;  /* 0x00010014624a7981 */ /* 0x000322000c1e1b20 */
[----:B------:R-:W-:Y:S05]  /*7000*/  BRA `(.L_x_43) ;  /* 0x0000000000c47947 */ /* 0x000fea0003800000 */
.L_x_18:
[----:B------:R-:W-:Y:S01]  /*7010*/  ULDC.64 UR6, c[0x0][0x210] ;  /* 0x0000840000067ab9 */ /* 0x000fe20000000a00 */
[----:B------:R-:W-:Y:S01]  /*7020*/  VIADD R74, R96, 0x1 ;  /* 0x00000001604a7836 */ /* 0x000fe20000000000 */
[C---:B------:R-:W-:Y:S01]  /*7030*/  ISETP.GE.AND P3, PT, R94.reuse, UR7, PT ;  /* 0x000000075e007c0c */ /* 0x040fe2000bf66270 */
[----:B------:R-:W-:Y:S01]  /*7040*/  VIADD R75, R94, 0x20 ;  /* 0x000000205e4b7836 */ /* 0x000fe20000000000 */
[----:B--2---:R-:W-:Y:S02]  /*7050*/  IADD3 R76, P1, R70, R92, RZ ;  /* 0x0000005c464c7210 */ /* 0x004fe40007f3e0ff */
[----:B------:R-:W-:Y:S02]  /*7060*/  CS2R R84, SRZ ;  /* 0x0000000000547805 */ /* 0x000fe4000001ff00 */
[----:B------:R-:W-:Y:S02]  /*7070*/  ISETP.LT.AND P4, PT, R74, UR6, !P3 ;  /* 0x000000064a007c0c */ /* 0x000fe4000df81270 */
[----:B------:R-:W-:Y:S01]  /*7080*/  ISETP.GE.AND P2, PT, R75, UR7, PT ;  /* 0x000000074b007c0c */ /* 0x000fe2000bf46270 */
[----:B------:R-:W-:-:S03]  /*7090*/  IMAD.X R77, R71, 0x1, R91, P1 ;  /* 0x00000001474d7824 */ /* 0x000fc600008e065b */
[----:B------:R-:W-:Y:S01]  /*70a0*/  ISETP.LT.AND P0, PT, R74, UR6, !P2 ;  /* 0x000000064a007c0c */ /* 0x000fe2000d701270 */
[----:B------:R-:W-:-:S05]  /*70b0*/  VIADD R74, R96, 0x2 ;  /* 0x00000002604a7836 */ /* 0x000fca0000000000 */
[----:B------:R-:W-:Y:S01]  /*70c0*/  ISETP.LT.AND P1, PT, R74, UR6, !P3 ;  /* 0x000000064a007c0c */ /* 0x000fe2000df21270 */
[----:B------:R2:W4:Y:S01]  /*70d0*/  @P4 LDG.E.LTC128B.64 R84, desc[UR20][R76.64] ;  /* 0x000000144c544981 */ /* 0x000522000c1e1b20 */
[C---:B------:R-:W-:Y:S02]  /*70e0*/  IADD3 R98, P4, R70.reuse, R76, RZ ;  /* 0x0000004c46627210 */ /* 0x040fe40007f9e0ff */
[----:B------:R-:W-:Y:S02]  /*70f0*/  CS2R R82, SRZ ;  /* 0x0000000000527805 */ /* 0x000fe4000001ff00 */
[----:B------:R-:W-:Y:S01]  /*7100*/  CS2R R80, SRZ ;  /* 0x0000000000507805 */ /* 0x000fe2000001ff00 */
[----:B------:R-:W-:Y:S02]  /*7110*/  @P0 IMAD.MOV.U32 R86, RZ, RZ, R76 ;  /* 0x000000ffff560224 */ /* 0x000fe400078e004c */
[--C-:B------:R-:W-:Y:S02]  /*7120*/  @P0 IMAD.MOV.U32 R87, RZ, RZ, R77.reuse ;  /* 0x000000ffff570224 */ /* 0x100fe400078e004d */
[----:B------:R-:W-:Y:S01]  /*7130*/  IMAD.X R99, R71, 0x1, R77, P4 ;  /* 0x0000000147637824 */ /* 0x000fe200020e064d */
[----:B------:R-:W-:-:S02]  /*7140*/  IADD3 R75, P6, R70, 0x100, RZ ;  /* 0x00000100464b7810 */ /* 0x000fc40007fde0ff */
[----:B------:R1:W4:Y:S01]  /*7150*/  @P0 LDG.E.LTC128B.64 R82, desc[UR20][R86.64+0x100] ;  /* 0x0001001456520981 */ /* 0x000322000c1e1b20 */
[----:B------:R-:W-:-:S03]  /*7160*/  ISETP.LT.AND P0, PT, R74, UR6, !P2 ;  /* 0x000000064a007c0c */ /* 0x000fc6000d701270 */
[----:B------:R-:W4:Y:S01]  /*7170*/  @P1 LDG.E.LTC128B.64 R80, desc[UR20][R98.64] ;  /* 0x0000001462501981 */ /* 0x000f22000c1e1b20 */
[C---:B------:R-:W-:Y:S01]  /*7180*/  ISETP.LT.AND P1, PT, R96.reuse, UR6, !P3 ;  /* 0x0000000660007c0c */ /* 0x040fe2000df21270 */
[----:B------:R-:W-:Y:S01]  /*7190*/  IMAD.X R74, RZ, RZ, R71, P6 ;  /* 0x000000ffff4a7224 */ /* 0x000fe200030e0647 */
[----:B------:R-:W-:Y:S02]  /*71a0*/  IADD3 R102, P4, R75, R76, RZ ;  /* 0x0000004c4b667210 */ /* 0x000fe40007f9e0ff */
[----:B------:R-:W-:Y:S02]  /*71b0*/  CS2R R78, SRZ ;  /* 0x00000000004e7805 */ /* 0x000fe4000001ff00 */
[----:B------:R-:W-:Y:S01]  /*71c0*/  CS2R R88, SRZ ;  /* 0x0000000000587805 */ /* 0x000fe2000001ff00 */
[----:B--2---:R-:W-:Y:S02]  /*71d0*/  VIADD R76, R96, 0x3 ;  /* 0x00000003604c7836 */ /* 0x004fe40000000000 */
[----:B------:R-:W-:-:S03]  /*71e0*/  IMAD.X R103, R74, 0x1, R77, P4 ;  /* 0x000000014a677824 */ /* 0x000fc600020e064d */
[----:B------:R-:W-:Y:S02]  /*71f0*/  ISETP.LT.AND P6, PT, R76, UR6, !P2 ;  /* 0x000000064c007c0c */ /* 0x000fe4000d7c1270 */
[----:B------:R-:W-:Y:S01]  /*7200*/  ISETP.LT.AND P2, PT, R96, UR6, !P2 ;  /* 0x0000000660007c0c */ /* 0x000fe2000d741270 */
[----:B------:R2:W4:Y:S01]  /*7210*/  @P0 LDG.E.LTC128B.64 R78, desc[UR20][R102.64] ;  /* 0x00000014664e0981 */ /* 0x000522000c1e1b20 */
[----:B------:R-:W-:Y:S02]  /*7220*/  ISETP.LT.AND P3, PT, R76, UR6, !P3 ;  /* 0x000000064c007c0c */ /* 0x000fe4000df61270 */
[----:B------:R-:W-:Y:S02]  /*7230*/  IADD3 R100, P0, R75, R98, RZ ;  /* 0x000000624b647210 */ /* 0x000fe40007f1e0ff */
[----:B------:R-:W-:Y:S02]  /*7240*/  CS2R R76, SRZ ;  /* 0x00000000004c7805 */ /* 0x000fe4000001ff00 */
[----:B-1----:R-:W-:Y:S01]  /*7250*/  CS2R R86, SRZ ;  /* 0x0000000000567805 */ /* 0x002fe2000001ff00 */
[----:B------:R-:W-:Y:S01]  /*7260*/  IMAD.X R101, R74, 0x1, R99, P0 ;  /* 0x000000014a657824 */ /* 0x000fe200000e0663 */
[----:B------:R-:W-:-:S06]  /*7270*/  CS2R R74, SRZ ;  /* 0x00000000004a7805 */ /* 0x000fcc000001ff00 */
[----:B------:R-:W4:Y:S01]  /*7280*/  @P6 LDG.E.LTC128B.64 R74, desc[UR20][R100.64] ;  /* 0x00000014644a6981 */ /* 0x000f22000c1e1b20 */
[----:B--2---:R-:W-:Y:S02]  /*7290*/  @P1 IMAD.MOV.U32 R102, RZ, RZ, R92 ;  /* 0x000000ffff661224 */ /* 0x004fe400078e005c */
[----:B------:R-:W-:-:S05]  /*72a0*/  @P1 IMAD.MOV.U32 R103, RZ, RZ, R91 ;  /* 0x000000ffff671224 */ /* 0x000fca00078e005b */
[----:B------:R1:W4:Y:S01]  /*72b0*/  @P1 LDG.E.LTC128B.64 R88, desc[UR20][R102.64] ;  /* 0x0000001466581981 */ /* 0x000322000c1e1b20 */
[----:B------:R-:W-:-:S05]  /*72c0*/  IADD3 R98, P1, R70, R98, RZ ;  /* 0x0000006246627210 */ /* 0x000fca0007f3e0ff */
[----:B------:R-:W-:-:S05]  /*72d0*/  IMAD.X R99, R71, 0x1, R99, P1 ;  /* 0x0000000147637824 */ /* 0x000fca00008e0663 */
[----:B------:R2:W4:Y:S01]  /*72e0*/  @P3 LDG.E.LTC128B.64 R76, desc[UR20][R98.64] ;  /* 0x00000014624c3981 */ /* 0x000522000c1e1b20 */
[----:B-1----:R-:W-:Y:S02]  /*72f0*/  @P2 IMAD.MOV.U32 R102, RZ, RZ, R92 ;  /* 0x000000ffff662224 */ /* 0x002fe400078e005c */
[----:B------:R-:W-:-:S05]  /*7300*/  @P2 IMAD.MOV.U32 R103, RZ, RZ, R91 ;  /* 0x000000ffff672224 */ /* 0x000fca00078e005b */
[----:B------:R2:W4:Y:S02]  /*7310*/  @P2 LDG.E.LTC128B.64 R86, desc[UR20][R102.64+0x100] ;  /* 0x0001001466562981 */ /* 0x000524000c1e1b20 */
.L_x_43:
[----:B------:R-:W-:Y:S05]  /*7320*/  BSYNC B1 ;  /* 0x0000000000017941 */ /* 0x000fea0003800000 */
.L_x_17:
[----:B------:R-:W-:Y:S06]  /*7330*/  BAR.SYNC.DEFER_BLOCKING 0x0 ;  /* 0x0000000000007b1d */ /* 0x000fec0000010000 */
[----:B------:R-:W-:Y:S01]  /*7340*/  ULDC UR4, c[0x0][0x228] ;  /* 0x00008a0000047ab9 */ /* 0x000fe20000000800 */
[----:B------:R-:W-:Y:S01]  /*7350*/  BSSY B1, `(.L_x_44) ;  /* 0x00001ee000017945 */ /* 0x000fe20003800000 */
[----:B------:R-:W-:-:S04]  /*7360*/  DEPBAR.LE SB5, 0xd ;  /* 0x0000d3400000791a */ /* 0x000fc80000000000 */
[----:B------:R3:W-:Y:S04]  /*7370*/  STS.128 [R95], R4 ;  /* 0x000000045f007388 */ /* 0x0007e80000000c00 */
[----:B------:R-:W-:Y:S04]  /*7380*/  STS.128 [R95+0x40], R8 ;  /* 0x000040085f007388 */ /* 0x000fe80000000c00 */
[----:B------:R-:W-:Y:S01]  /*7390*/  STS.128 [R95+0x80], R12 ;  /* 0x0000800c5f007388 */ /* 0x000fe20000000c00 */
[----:B------:R-:W-:-:S04]  /*73a0*/  DEPBAR.LE SB5, 0xc ;  /* 0x0000d3000000791a */ /* 0x000fc80000000000 */
[----:B------:R-:W-:Y:S01]  /*73b0*/  STS.128 [R95+0xc0], R16 ;  /* 0x0000c0105f007388 */ /* 0x000fe20000000c00 */
[----:B------:R-:W-:Y:S01]  /*73c0*/  BAR.SYNC.DEFER_BLOCKING 0x0 ;  /* 0x0000000000007b1d */ /* 0x000fe20000010000 */
[----:B---3--:R-:W-:-:S05]  /*73d0*/  IMAD.MOV.U32 R4, RZ, RZ, -0x1 ;  /* 0xffffffffff047424 */ /* 0x008fca00078e00ff */
[----:B------:R-:W-:Y:S01]  /*73e0*/  SHF.L.U32 R4, R4, UR4, RZ ;  /* 0x0000000404047c19 */ /* 0x000fe200080006ff */
[----:B------:R-:W3:Y:S03]  /*73f0*/  LDS.64 R122, [R93+UR9] ;  /* 0x000000095d7a7984 */ /* 0x000ee60008000a00 */
[----:B------:R-:W-:Y:S01]  /*7400*/  LOP3.LUT R4, R4, UR8, RZ, 0xc, !PT ;  /* 0x0000000804047c12 */ /* 0x000fe2000f8e0cff */
[----:B------:R-:W3:Y:S04]  /*7410*/  LDS.64 R108, [R93+UR9+0x100] ;  /* 0x000100095d6c7984 */ /* 0x000ee80008000a00 */
[----:B------:R-:W-:Y:S01]  /*7420*/  VIADD R4, R4, UR19 ;  /* 0x0000001304047c36 */ /* 0x000fe20008000000 */
[----:B------:R-:W3:Y:S04]  /*7430*/  LDS.64 R106, [R93+UR9+0x220] ;  /* 0x000220095d6a7984 */ /* 0x000ee80008000a00 */
[----:B------:R-:W-:Y:S01]  /*7440*/  LEA R4, R4, 0x40, 0x6 ;  /* 0x0000004004047811 */ /* 0x000fe200078e30ff */
[----:B------:R-:W3:Y:S03]  /*7450*/  LDS.64 R104, [R93+UR9+0x320] ;  /* 0x000320095d687984 */ /* 0x000ee60008000a00 */
[----:B------:R-:W-:Y:S01]  /*7460*/  ISETP.LE.AND P0, PT, R4, UR18, PT ;  /* 0x0000001204007c0c */ /* 0x000fe2000bf03270 */
[----:B--2---:R-:W2:Y:S01]  /*7470*/  LDS.64 R102, [R93+UR9+0x440] ;  /* 0x000440095d667984 */ /* 0x004ea20008000a00 */
[----:B------:R-:W-:-:S03]  /*7480*/  VIADD R4, R96, 0x8 ;  /* 0x0000000860047836 */ /* 0x000fc60000000000 */
[----:B------:R-:W2:Y:S04]  /*7490*/  LDS.64 R100, [R93+UR9+0x540] ;  /* 0x000540095d647984 */ /* 0x000ea80008000a00 */
[----:B-1----:R-:W1:Y:S04]  /*74a0*/  LDS.64 R98, [R93+UR9+0x660] ;  /* 0x000660095d627984 */ /* 0x002e680008000a00 */
[----:B------:R-:W1:Y:S01]  /*74b0*/  LDS.64 R6, [R93+UR9+0x760] ;  /* 0x000760095d067984 */ /* 0x000e620008000a00 */
[-C--:B---3--:R-:W-:Y:S02]  /*74c0*/  DMUL R122, R122, R114.reuse ;  /* 0x000000727a7a7228 */ /* 0x088fe40000000000 */
[----:B------:R-:W-:-:S02]  /*74d0*/  DMUL R18, R108, R114 ;  /* 0x000000726c127228 */ /* 0x000fc40000000000 */
[----:B------:R-:W-:-:S04]  /*74e0*/  DMUL R16, R106, R114 ;  /* 0x000000726a107228 */ /* 0x000fc80000000000 */
[----:B----4-:R-:W-:Y:S02]  /*74f0*/  DFMA R122, R88, R112, R122 ;  /* 0x00000070587a722b */ /* 0x010fe4000000007a */
[----:B------:R-:W-:Y:S02]  /*7500*/  DMUL R14, R104, R114 ;  /* 0x00000072680e7228 */ /* 0x000fe40000000000 */
[----:B------:R-:W-:Y:S02]  /*7510*/  DFMA R18, R86, R112, R18 ;  /* 0x000000705612722b */ /* 0x000fe40000000012 */
[----:B--2---:R-:W-:Y:S02]  /*7520*/  DMUL R12, R102, R114 ;  /* 0x00000072660c7228 */ /* 0x004fe40000000000 */
[----:B------:R-:W-:Y:S02]  /*7530*/  DFMA R16, R84, R112, R16 ;  /* 0x000000705410722b */ /* 0x000fe40000000010 */
[----:B------:R-:W-:-:S02]  /*7540*/  DMUL R10, R100, R114 ;  /* 0x00000072640a7228 */ /* 0x000fc40000000000 */
[----:B------:R-:W-:Y:S02]  /*7550*/  DFMA R14, R82, R112, R14 ;  /* 0x00000070520e722b */ /* 0x000fe4000000000e */
[----:B-1----:R-:W-:Y:S02]  /*7560*/  DMUL R8, R98, R114 ;  /* 0x0000007262087228 */ /* 0x002fe40000000000 */
[----:B------:R-:W-:Y:S02]  /*7570*/  DFMA R12, R80, R112, R12 ;  /* 0x00000070500c722b */ /* 0x000fe4000000000c */
[----:B------:R-:W-:Y:S02]  /*7580*/  DMUL R6, R6, R114 ;  /* 0x0000007206067228 */ /* 0x000fe40000000000 */
[-C--:B------:R-:W-:Y:S02]  /*7590*/  DFMA R10, R78, R112.reuse, R10 ;  /* 0x000000704e0a722b */ /* 0x080fe4000000000a */
[----:B------:R-:W-:-:S04]  /*75a0*/  DFMA R8, R76, R112, R8 ;  /* 0x000000704c08722b */ /* 0x000fc80000000008 */
[----:B------:R-:W-:Y:S01]  /*75b0*/  DFMA R6, R74, R112, R6 ;  /* 0x000000704a06722b */ /* 0x000fe20000000006 */
[----:B------:R-:W-:Y:S10]  /*75c0*/  @P0 BRA `(.L_x_45) ;  /* 0x0000001800740947 */ /* 0x000ff40003800000 */
[----:B------:R-:W-:Y:S01]  /*75d0*/  ULDC UR4, c[0x0][0x2f4] ;  /* 0x0000bd0000047ab9 */ /* 0x000fe20000000800 */
[----:B------:R-:W-:Y:S01]  /*75e0*/  BSSY B0, `(.L_x_46) ;  /* 0x0000030000007945 */ /* 0x000fe20003800000 */
[----:B------:R-:W-:-:S05]  /*75f0*/  IMAD.U32 R101, RZ, RZ, UR4 ;  /* 0x00000004ff657e24 */ /* 0x000fca000f8e00ff */
[----:B------:R-:W-:-:S04]  /*7600*/  LOP3.LUT R5, R119, R101, RZ, 0xfc, !PT ;  /* 0x0000006577057212 */ /* 0x000fc800078efcff */
[----:B------:R-:W-:-:S13]  /*7610*/  ISETP.NE.U32.AND P0, PT, R5, RZ, PT ;  /* 0x000000ff0500720c */ /* 0x000fda0003f05070 */
[----:B------:R-:W-:Y:S05]  /*7620*/  @!P0 BRA `(.L_x_47) ;  /* 0x0000000000508947 */ /* 0x000fea0003800000 */
[----:B------:R-:W-:Y:S01]  /*7630*/  ULDC.64 UR4, c[0x0][0x2f0] ;  /* 0x0000bc0000047ab9 */ /* 0x000fe20000000a00 */
[----:B------:R-:W-:Y:S01]  /*7640*/  IMAD.MOV.U32 R98, RZ, RZ, R120 ;  /* 0x000000ffff627224 */ /* 0x000fe200078e0078 */
[----:B------:R-:W-:Y:S01]  /*7650*/  MOV R106, UR5 ;  /* 0x00000005006a7c02 */ /* 0x000fe20008000f00 */
[----:B------:R-:W-:Y:S01]  /*7660*/  IMAD.U32 R103, RZ, RZ, UR4 ;  /* 0x00000004ff677e24 */ /* 0x000fe2000f8e00ff */
[----:B------:R-:W-:Y:S02]  /*7670*/  MOV R97, R119 ;  /* 0x0000007700617202 */ /* 0x000fe40000000f00 */
[----:B------:R-:W-:Y:S02]  /*7680*/  MOV R104, 0x76a0 ;  /* 0x000076a000687802 */ /* 0x000fe40000000f00 */
[----:B-----5:R-:W-:Y:S05]  /*7690*/  CALL.REL.NOINC `($__internal_0_$__cuda_sm20_div_u64) ;  /* 0x0000014000a07944 */ /* 0x020fea0003c00000 */
[----:B------:R-:W-:Y:S01]  /*76a0*/  IADD3 R100, P0, RZ, -R99, RZ ;  /* 0x80000063ff647210 */ /* 0x000fe20007f1e0ff */
[----:B------:R-:W-:Y:S01]  /*76b0*/  ULDC.64 UR4, c[0x0][0x2f0] ;  /* 0x0000bc0000047ab9 */ /* 0x000fe20000000a00 */
[----:B------:R-:W-:Y:S01]  /*76c0*/  MOV R118, R120 ;  /* 0x0000007800767202 */ /* 0x000fe20000000f00 */
[----:B------:R-:W-:Y:S01]  /*76d0*/  IMAD.U32 R101, RZ, RZ, UR5 ;  /* 0x00000005ff657e24 */ /* 0x000fe2000f8e00ff */
[----:B------:R-:W-:Y:S01]  /*76e0*/  IADD3.X R98, RZ, ~R98, RZ, P0, !PT ;  /* 0x80000062ff627210 */ /* 0x000fe200007fe4ff */
[----:B------:R-:W-:Y:S01]  /*76f0*/  IMAD.MOV.U32 R108, RZ, RZ, R99 ;  /* 0x000000ffff6c7224 */ /* 0x000fe200078e0063 */
[----:B------:R-:W-:-:S05]  /*7700*/  MOV R97, UR4 ;  /* 0x0000000400617c02 */ /* 0x000fca0008000f00 */
[-C--:B------:R-:W-:Y:S02]  /*7710*/  IMAD R5, R98, R97.reuse, RZ ;  /* 0x0000006162057224 */ /* 0x080fe400078e02ff */
[----:B------:R-:W-:-:S04]  /*7720*/  IMAD.WIDE.U32 R102, R100, R97, R118 ;  /* 0x0000006164667225 */ /* 0x000fc800078e0076 */
[----:B------:R-:W-:Y:S01]  /*7730*/  IMAD R5, R100, R101, R5 ;  /* 0x0000006564057224 */ /* 0x000fe200078e0205 */
[----:B------:R-:W-:-:S04]  /*7740*/  MOV R98, R102 ;  /* 0x0000006600627202 */ /* 0x000fc80000000f00 */
[----:B------:R-:W-:Y:S01]  /*7750*/  IADD3 R5, R103, R5, RZ ;  /* 0x0000000567057210 */ /* 0x000fe20007ffe0ff */
[----:B------:R-:W-:Y:S05]  /*7760*/  BRA `(.L_x_48) ;  /* 0x00000000005c7947 */ /* 0x000fea0003800000 */
.L_x_47:
[----:B------:R-:W-:Y:S01]  /*7770*/  ULDC UR4, c[0x0][0x2f0] ;  /* 0x0000bc0000047ab9 */ /* 0x000fe20000000800 */
[----:B------:R-:W-:Y:S01]  /*7780*/  IMAD.MOV.U32 R98, RZ, RZ, RZ ;  /* 0x000000ffff627224 */ /* 0x000fe200078e00ff */
[----:B------:R-:W-:-:S04]  /*7790*/  MOV R97, UR4 ;  /* 0x0000000400617c02 */ /* 0x000fc80008000f00 */
[----:B------:R-:W1:Y:S01]  /*77a0*/  I2F.U32.RP R100, R97 ;  /* 0x0000006100647306 */ /* 0x000e620000209000 */
[----:B------:R-:W-:-:S07]  /*77b0*/  ISETP.NE.U32.AND P0, PT, R97, RZ, PT ;  /* 0x000000ff6100720c */ /* 0x000fce0003f05070 */
[----:B-1----:R-:W1:Y:S02]  /*77c0*/  MUFU.RCP R99, R100 ;  /* 0x0000006400637308 */ /* 0x002e640000001000 */
[----:B-1----:R-:W-:-:S06]  /*77d0*/  VIADD R99, R99, 0xffffffe ;  /* 0x0ffffffe63637836 */ /* 0x002fcc0000000000 */
[----:B------:R-:W1:Y:S02]  /*77e0*/  F2I.FTZ.U32.TRUNC.NTZ R99, R99 ;  /* 0x0000006300637305 */ /* 0x000e64000021f000 */
[----:B-1----:R-:W-:-:S05]  /*77f0*/  IMAD R5, R99, R97, RZ ;  /* 0x0000006163057224 */ /* 0x002fca00078e02ff */
[----:B------:R-:W-:-:S05]  /*7800*/  IADD3 R5, -R5, RZ, RZ ;  /* 0x000000ff05057210 */ /* 0x000fca0007ffe1ff */
[----:B------:R-:W-:-:S06]  /*7810*/  IMAD.HI.U32 R5, R99, R5, R98 ;  /* 0x0000000563057227 */ /* 0x000fcc00078e0062 */
[----:B------:R-:W-:-:S05]  /*7820*/  IMAD.HI.U32 R108, R5, R120, RZ ;  /* 0x00000078056c7227 */ /* 0x000fca00078e00ff */
[----:B------:R-:W-:-:S05]  /*7830*/  IADD3 R5, -R108, RZ, RZ ;  /* 0x000000ff6c057210 */ /* 0x000fca0007ffe1ff */
[----:B------:R-:W-:Y:S01]  /*7840*/  IMAD R98, R97, R5, R120 ;  /* 0x0000000561627224 */ /* 0x000fe200078e0278 */
[----:B------:R-:W-:-:S04]  /*7850*/  MOV R5, RZ ;  /* 0x000000ff00057202 */ /* 0x000fc80000000f00 */
        /* <DEDUP_REMOVED lines=8> */
.L_x_48:
[----:B------:R-:W-:Y:S05]  /*78e0*/  BSYNC B0 ;  /* 0x0000000000007941 */ /* 0x000fea0003800000 */
.L_x_46:
[----:B------:R-:W-:Y:S01]  /*78f0*/  ULDC.64 UR4, c[0x0][0x210] ;  /* 0x0000840000047ab9 */ /* 0x000fe20000000a00 */
[--C-:B------:R-:W-:Y:S01]  /*7900*/  SHF.R.U64 R99, R98, 0x3, R5.reuse ;  /* 0x0000000362637819 */ /* 0x100fe20000001205 */
[----:B------:R-:W-:Y:S01]  /*7910*/  BSSY B0, `(.L_x_49) ;  /* 0x0000027000007945 */ /* 0x000fe20003800000 */
[----:B------:R-:W-:Y:S02]  /*7920*/  ISETP.GE.AND P1, PT, R94, UR5, PT ;  /* 0x000000055e007c0c */ /* 0x000fe4000bf26270 */
[----:B------:R-:W-:Y:S02]  /*7930*/  SHF.R.U32.HI R98, RZ, 0x3, R5 ;  /* 0x00000003ff627819 */ /* 0x000fe40000011605 */
[----:B------:R-:W-:Y:S02]  /*7940*/  ISETP.GE.U32.AND P2, PT, R108, R99, PT ;  /* 0x000000636c00720c */ /* 0x000fe40003f46070 */
[----:B------:R-:W-:Y:S02]  /*7950*/  ISETP.LT.AND P0, PT, R96, UR4, !P1 ;  /* 0x0000000460007c0c */ /* 0x000fe4000cf01270 */
[----:B------:R-:W-:-:S04]  /*7960*/  SHF.R.S32.HI R5, RZ, 0x1f, R108 ;  /* 0x0000001fff057819 */ /* 0x000fc8000001146c */
[----:B------:R-:W-:Y:S02]  /*7970*/  ISETP.GE.U32.AND.EX P2, PT, R5, R98, P0, P2 ;  /* 0x000000620500720c */ /* 0x000fe40000746120 */
[----:B------:R-:W-:-:S05]  /*7980*/  IADD3 R103, P0, R120, 0x100, RZ ;  /* 0x0000010078677810 */ /* 0x000fca0007f1e0ff */
[----:B------:R-:W-:-:S05]  /*7990*/  IMAD.X R118, RZ, RZ, R119, P0 ;  /* 0x000000ffff767224 */ /* 0x000fca00000e0677 */
[----:B------:R-:W-:Y:S01]  /*79a0*/  LOP3.LUT R101, R118, R101, RZ, 0xfc, !PT ;  /* 0x0000006576657212 */ /* 0x000fe200078efcff */
[----:B------:R1:W-:Y:S03]  /*79b0*/  @P2 STG.E.64 desc[UR20][R116.64], R122 ;  /* 0x0000007a74002986 */ /* 0x0003e6000c101b14 */
[----:B------:R-:W-:-:S13]  /*79c0*/  ISETP.NE.U32.AND P0, PT, R101, RZ, PT ;  /* 0x000000ff6500720c */ /* 0x000fda0003f05070 */
[----:B------:R-:W-:Y:S05]  /*79d0*/  @!P0 BRA `(.L_x_50) ;  /* 0x00000000001c8947 */ /* 0x000fea0003800000 */
[----:B------:R-:W-:Y:S01]  /*79e0*/  ULDC.64 UR4, c[0x0][0x2f0] ;  /* 0x0000bc0000047ab9 */ /* 0x000fe20000000a00 */
[----:B------:R-:W-:Y:S01]  /*79f0*/  IMAD.MOV.U32 R101, RZ, RZ, R118 ;  /* 0x000000ffff657224 */ /* 0x000fe200078e0076 */
[----:B------:R-:W-:Y:S01]  /*7a00*/  MOV R99, UR5 ;  /* 0x0000000500637c02 */ /* 0x000fe20008000f00 */
[----:B------:R-:W-:Y:S01]  /*7a10*/  IMAD.U32 R102, RZ, RZ, UR4 ;  /* 0x00000004ff667e24 */ /* 0x000fe2000f8e00ff */
[----:B------:R-:W-:Y:S02]  /*7a20*/  MOV R100, 0x7a40 ;  /* 0x00007a4000647802 */ /* 0x000fe40000000f00 */
[----:B-1---5:R-:W-:Y:S05]  /*7a30*/  CALL.REL.NOINC `($__internal_1_$__cuda_sm20_rem_u64) ;  /* 0x0000014000cc7944 */ /* 0x022fea0003c00000 */
[----:B------:R-:W-:Y:S05]  /*7a40*/  BRA `(.L_x_51) ;  /* 0x00000000004c7947 */ /* 0x000fea0003800000 */
.L_x_50:
[----:B------:R-:W2:Y:S01]  /*7a50*/  I2F.U32.RP R100, R97 ;  /* 0x0000006100647306 */ /* 0x000ea20000209000 */
[----:B------:R-:W-:-:S07]  /*7a60*/  MOV R104, RZ ;  /* 0x000000ff00687202 */ /* 0x000fce0000000f00 */
[----:B--2---:R-:W2:Y:S02]  /*7a70*/  MUFU.RCP R99, R100 ;  /* 0x0000006400637308 */ /* 0x004ea40000001000 */
[----:B--2---:R-:W-:-:S06]  /*7a80*/  VIADD R99, R99, 0xffffffe ;  /* 0x0ffffffe63637836 */ /* 0x004fcc0000000000 */
[----:B------:R-:W2:Y:S02]  /*7a90*/  F2I.FTZ.U32.TRUNC.NTZ R105, R99 ;  /* 0x0000006300697305 */ /* 0x000ea4000021f000 */
[----:B--2---:R-:W-:-:S04]  /*7aa0*/  IMAD.MOV R98, RZ, RZ, -R105 ;  /* 0x000000ffff627224 */ /* 0x004fc800078e0a69 */
[----:B------:R-:W-:-:S04]  /*7ab0*/  IMAD R98, R98, R97, RZ ;  /* 0x0000006162627224 */ /* 0x000fc800078e02ff */
[----:B------:R-:W-:Y:S01]  /*7ac0*/  IMAD.HI.U32 R98, R105, R98, R104 ;  /* 0x0000006269627227 */ /* 0x000fe200078e0068 */
[----:B------:R-:W-:-:S05]  /*7ad0*/  MOV R105, RZ ;  /* 0x000000ff00697202 */ /* 0x000fca0000000f00 */
        /* <DEDUP_REMOVED lines=10> */
.L_x_51:
[----:B------:R-:W-:Y:S05]  /*7b80*/  BSYNC B0 ;  /* 0x0000000000007941 */ /* 0x000fea0003800000 */
.L_x_49:
[----:B------:R-:W-:Y:S01]  /*7b90*/  VIADD R97, R94, 0x20 ;  /* 0x000000205e617836 */ /* 0x000fe20000000000 */
[----:B------:R-:W-:Y:S01]  /*7ba0*/  ULDC.64 UR4, c[0x0][0x210] ;  /* 0x0000840000047ab9 */ /* 0x000fe20000000a00 */
[--C-:B------:R-:W-:Y:S01]  /*7bb0*/  SHF.R.U64 R99, R104, 0x3, R105.reuse ;  /* 0x0000000368637819 */ /* 0x100fe20000001269 */
[----:B------:R-:W-:Y:S01]  /*7bc0*/  BSSY B0, `(.L_x_52) ;  /* 0x000003d000007945 */ /* 0x000fe20003800000 */
[----:B------:R-:W-:Y:S02]  /*7bd0*/  SHF.R.U32.HI R98, RZ, 0x3, R105 ;  /* 0x00000003ff627819 */ /* 0x000fe40000011669 */
[----:B------:R-:W-:Y:S02]  /*7be0*/  ISETP.GE.AND P0, PT, R97, UR5, PT ;  /* 0x0000000561007c0c */ /* 0x000fe4000bf06270 */
[----:B------:R-:W-:Y:S02]  /*7bf0*/  ISETP.GE.U32.AND P2, PT, R108, R99, PT ;  /* 0x000000636c00720c */ /* 0x000fe40003f46070 */
[----:B------:R-:W-:Y:S01]  /*7c00*/  ISETP.LT.AND P3, PT, R96, UR4, !P0 ;  /* 0x0000000460007c0c */ /* 0x000fe2000c761270 */
[----:B------:R-:W-:-:S03]  /*7c10*/  ULDC.64 UR4, c[0x0][0x2f8] ;  /* 0x0000be0000047ab9 */ /* 0x000fc60000000a00 */
[----:B------:R-:W-:Y:S02]  /*7c20*/  ISETP.GE.U32.AND.EX P3, PT, R5, R98, P3, P2 ;  /* 0x000000620500720c */ /* 0x000fe40001f66120 */
[----:B------:R-:W-:Y:S01]  /*7c30*/  IADD3 R118, P2, R116, UR4, RZ ;  /* 0x0000000474767c10 */ /* 0x000fe2000ff5e0ff */
[----:B------:R-:W-:Y:S02]  /*7c40*/  ULDC UR4, c[0x0][0x2f4] ;  /* 0x0000bd0000047ab9 */ /* 0x000fe40000000800 */
[----:B------:R-:W-:Y:S01]  /*7c50*/  IMAD.U32 R101, RZ, RZ, UR4 ;  /* 0x00000004ff657e24 */ /* 0x000fe2000f8e00ff */
[----:B------:R-:W-:Y:S02]  /*7c60*/  IADD3.X R119, R117, UR5, RZ, P2, !PT ;  /* 0x0000000575777c10 */ /* 0x000fe400097fe4ff */
[----:B------:R-:W-:-:S05]  /*7c70*/  IADD3 R120, P2, -R68, R118, RZ ;  /* 0x0000007644787210 */ /* 0x000fca0007f5e1ff */
[----:B------:R-:W-:Y:S02]  /*7c80*/  @P3 IMAD.MOV.U32 R98, RZ, RZ, R116 ;  /* 0x000000ffff623224 */ /* 0x000fe400078e0074 */
[----:B------:R-:W-:Y:S02]  /*7c90*/  @P3 IMAD.MOV.U32 R99, RZ, RZ, R117 ;  /* 0x000000ffff633224 */ /* 0x000fe400078e0075 */
[----:B------:R-:W-:-:S03]  /*7ca0*/  IMAD.X R121, R119, 0x1, ~R69, P2 ;  /* 0x0000000177797824 */ /* 0x000fc600010e0e45 */
[----:B------:R2:W-:Y:S02]  /*7cb0*/  @P3 STG.E.64 desc[UR20][R98.64+0x100], R18 ;  /* 0x0001001262003986 */ /* 0x0005e4000c101b14 */
[----:B------:R-:W-:-:S04]  /*7cc0*/  LOP3.LUT R5, R121, R101, RZ, 0xfc, !PT ;  /* 0x0000006579057212 */ /* 0x000fc800078efcff */
[----:B------:R-:W-:-:S13]  /*7cd0*/  ISETP.NE.U32.AND P2, PT, R5, RZ, PT ;  /* 0x000000ff0500720c */ /* 0x000fda0003f45070 */
[----:B------:R-:W-:Y:S05]  /*7ce0*/  @!P2 BRA `(.L_x_53) ;  /* 0x00000000004ca947 */ /* 0x000fea0003800000 */
[----:B------:R-:W-:Y:S01]  /*7cf0*/  ULDC.64 UR4, c[0x0][0x2f0] ;  /* 0x0000bc0000047ab9 */ /* 0x000fe20000000a00 */
[----:B--2---:R-:W-:Y:S01]  /*7d00*/  IMAD.MOV.U32 R98, RZ, RZ, R120 ;  /* 0x000000ffff627224 */ /* 0x004fe200078e0078 */
[----:B------:R-:W-:Y:S01]  /*7d10*/  MOV R106, UR5 ;  /* 0x00000005006a7c02 */ /* 0x000fe20008000f00 */
[----:B------:R-:W-:Y:S01]  /*7d20*/  IMAD.U32 R103, RZ, RZ, UR4 ;  /* 0x00000004ff677e24 */ /* 0x000fe2000f8e00ff */
[----:B------:R-:W-:Y:S02]  /*7d30*/  MOV R97, R121 ;  /* 0x0000007900617202 */ /* 0x000fe40000000f00 */
[----:B------:R-:W-:Y:S02]  /*7d40*/  MOV R104, 0x7d60 ;  /* 0x00007d6000687802 */ /* 0x000fe40000000f00 */
[----:B-1---5:R-:W-:Y:S05]  /*7d50*/  CALL.REL.NOINC `($__internal_0_$__cuda_sm20_div_u64) ;  /* 0x0000013800f07944 */ /* 0x022fea0003c00000 */
[----:B------:R-:W-:Y:S01]  /*7d60*/  IADD3 R18, P2, RZ, -R99, RZ ;  /* 0x80000063ff127210 */ /* 0x000fe20007f5e0ff */
[----:B------:R-:W-:Y:S01]  /*7d70*/  ULDC.64 UR4, c[0x0][0x2f0] ;  /* 0x0000bc0000047ab9 */ /* 0x000fe20000000a00 */
[----:B------:R-:W-:Y:S01]  /*7d80*/  IMAD.MOV.U32 R19, RZ, RZ, R99 ;  /* 0x000000ffff137224 */ /* 0x000fe200078e0063 */
[----:B------:R-:W-:Y:S02]  /*7d90*/  MOV R97, UR4 ;  /* 0x0000000400617c02 */ /* 0x000fe40008000f00 */
[----:B------:R-:W-:Y:S02]  /*7da0*/  IADD3.X R98, RZ, ~R98, RZ, P2, !PT ;  /* 0x80000062ff627210 */ /* 0x000fe400017fe4ff */
[----:B------:R-:W-:Y:S01]  /*7db0*/  MOV R101, UR5 ;  /* 0x0000000500657c02 */ /* 0x000fe20008000f00 */
[----:B------:R-:W-:-:S04]  /*7dc0*/  IMAD.WIDE.U32 R102, R18, R97, R120 ;  /* 0x0000006112667225 */ /* 0x000fc800078e0078 */
[----:B------:R-:W-:Y:S01]  /*7dd0*/  IMAD R5, R98, R97, RZ ;  /* 0x0000006162057224 */ /* 0x000fe200078e02ff */
[----:B------:R-:W-:-:S03]  /*7de0*/  MOV R98, R102 ;  /* 0x0000006600627202 */ /* 0x000fc60000000f00 */
[----:B------:R-:W-:-:S04]  /*7df0*/  IMAD R5, R18, R101, R5 ;  /* 0x0000006512057224 */ /* 0x000fc800078e0205 */
[----:B------:R-:W-:Y:S01]  /*7e00*/  IMAD.IADD R18, R5, 0x1, R103 ;  /* 0x0000000105127824 */ /* 0x000fe200078e0267 */
[----:B------:R-:W-:Y:S05]  /*7e10*/  BRA `(.L_x_54) ;  /* 0x00000000005c7947 */ /* 0x000fea0003800000 */
.L_x_53:
[----:B------:R-:W-:Y:S01]  /*7e20*/  ULDC UR4, c[0x0][0x2f0] ;  /* 0x0000bc0000047ab9 */ /* 0x000fe20000000800 */
[----:B------:R-:W-:Y:S01]  /*7e30*/  IMAD.MOV.U32 R102, RZ, RZ, RZ ;  /* 0x000000ffff667224 */ /* 0x000fe200078e00ff */
[----:B------:R-:W-:-:S04]  /*7e40*/  MOV R97, UR4 ;  /* 0x0000000400617c02 */ /* 0x000fc80008000f00 */
[----:B--2---:R-:W2:Y:S01]  /*7e50*/  I2F.U32.RP R99, R97 ;  /* 0x0000006100637306 */ /* 0x004ea20000209000 */
[----:B------:R-:W-:-:S07]  /*7e60*/  ISETP.NE.U32.AND P2, PT, R97, RZ, PT ;  /* 0x000000ff6100720c */ /* 0x000fce0003f45070 */
[----:B--2---:R-:W2:Y:S02]  /*7e70*/  MUFU.RCP R98, R99 ;  /* 0x0000006300627308 */ /* 0x004ea40000001000 */
[----:B--2---:R-:W-:-:S06]  /*7e80*/  VIADD R98, R98, 0xffffffe ;  /* 0x0ffffffe62627836 */ /* 0x004fcc0000000000 */
[----:B------:R-:W2:Y:S02]  /*7e90*/  F2I.FTZ.U32.TRUNC.NTZ R103, R98 ;  /* 0x0000006200677305 */ /* 0x000ea4000021f000 */
[----:B--2---:R-:W-:-:S05]  /*7ea0*/  IMAD R19, R103, R97, RZ ;  /* 0x0000006167137224 */ /* 0x004fca00078e02ff */
[----:B------:R-:W-:-:S05]  /*7eb0*/  IADD3 R19, -R19, RZ, RZ ;  /* 0x000000ff13137210 */ /* 0x000fca0007ffe1ff */
[----:B------:R-:W-:-:S06]  /*7ec0*/  IMAD.HI.U32 R19, R103, R19, R102 ;  /* 0x0000001367137227 */ /* 0x000fcc00078e0066 */
[----:B------:R-:W-:-:S05]  /*7ed0*/  IMAD.HI.U32 R19, R19, R120, RZ ;  /* 0x0000007813137227 */ /* 0x000fca00078e00ff */
[----:B------:R-:W-:-:S05]  /*7ee0*/  IADD3 R5, -R19, RZ, RZ ;  /* 0x000000ff13057210 */ /* 0x000fca0007ffe1ff */
[----:B------:R-:W-:-:S05]  /*7ef0*/  IMAD R18, R97, R5, R120 ;  /* 0x0000000561127224 */ /* 0x000fca00078e0278 */
[----:B------:R-:W-:-:S13]  /*7f00*/  ISETP.GE.U32.AND P4, PT, R18, R97, PT ;  /* 0x000000611200720c */ /* 0x000fda0003f86070 */
[----:B------:R-:W-:Y:S01]  /*7f10*/  @P4 IMAD.IADD R18, R18, 0x1, -R97 ;  /* 0x0000000112124824 */ /* 0x000fe200078e0a61 */
[----:B------:R-:W-:-:S04]  /*7f20*/  @P4 IADD3 R19, R19, 0x1, RZ ;  /* 0x0000000113134810 */ /* 0x000fc80007ffe0ff */
[----:B------:R-:W-:Y:S02]  /*7f30*/  ISETP.GE.U32.AND P3, PT, R18, R97, PT ;  /* 0x000000611200720c */ /* 0x000fe40003f66070 */
[----:B------:R-:W-:-:S11]  /*7f40*/  MOV R18, RZ ;  /* 0x000000ff00127202 */ /* 0x000fd60000000f00 */
[----:B------:R-:W-:Y:S01]  /*7f50*/  @P3 VIADD R19, R19, 0x1 ;  /* 0x0000000113133836 */ /* 0x000fe20000000000 */
[----:B------:R-:W-:-:S04]  /*7f60*/  @!P2 LOP3.LUT R19, RZ, R97, RZ, 0x33, !PT ;  /* 0x00000061ff13a212 */ /* 0x000fc800078e33ff */
[----:B------:R-:W-:-:S05]  /*7f70*/  IADD3 R98, -R19, RZ, RZ ;  /* 0x000000ff13627210 */ /* 0x000fca0007ffe1ff */
[----:B------:R-:W-:Y:S02]  /*7f80*/  IMAD R98, R97, R98, R120 ;  /* 0x0000006261627224 */ /* 0x000fe400078e0278 */
.L_x_54:
[----:B------:R-:W-:Y:S05]  /*7f90*/  BSYNC B0 ;  /* 0x0000000000007941 */ /* 0x000fea0003800000 */
.L_x_52:
[----:B------:R-:W-:Y:S01]  /*7fa0*/  VIADD R5, R96, 0x1 ;  /* 0x0000000160057836 */ /* 0x000fe20000000000 */
[--C-:B------:R-:W-:Y:S01]  /*7fb0*/  SHF.R.U64 R98, R98, 0x3, R18.reuse ;  /* 0x0000000362627819 */ /* 0x100fe20000001212 */
[----:B------:R-:W-:Y:S01]  /*7fc0*/  ULDC UR4, c[0x0][0x210] ;  /* 0x0000840000047ab9 */ /* 0x000fe20000000800 */
[----:B------:R-:W-:Y:S01]  /*7fd0*/  SHF.R.U32.HI R99, RZ, 0x3, R18 ;  /* 0x00000003ff637819 */ /* 0x000fe20000011612 */
[----:B------:R-:W-:Y:S01]  /*7fe0*/  BSSY B0, `(.L_x_55) ;  /* 0x0000025000007945 */ /* 0x000fe20003800000 */
[----:B------:R-:W-:Y:S02]  /*7ff0*/  ISETP.GE.U32.AND P3, PT, R19, R98, PT ;  /* 0x000000621300720c */ /* 0x000fe40003f66070 */
[----:B------:R-:W-:Y:S02]  /*8000*/  SHF.R.S32.HI R18, RZ, 0x1f, R19 ;  /* 0x0000001fff127819 */ /* 0x000fe40000011413 */
[----:B------:R-:W-:-:S04]  /*8010*/  ISETP.LT.AND P2, PT, R5, UR4, !P1 ;  /* 0x0000000405007c0c */ /* 0x000fc8000cf41270 */
        /* <DEDUP_REMOVED lines=12> */
[----:B-12--5:R-:W-:Y:S05]  /*80e0*/  CALL.REL.NOINC `($__internal_1_$__cuda_sm20_rem_u64) ;  /* 0x0000013c00207944 */ /* 0x026fea0003c00000 */
[----:B------:R-:W-:Y:S05]  /*80f0*/  BRA `(.L_x_57) ;  /* 0x00000000004c7947 */ /* 0x000fea0003800000 */
.L_x_56:
[----:B------:R-:W2:Y:S01]  /*8100*/  I2F.U32.RP R98, R97 ;  /* 0x0000006100627306 */ /* 0x000ea20000209000 */
[----:B------:R-:W-:Y:S02]  /*8110*/  MOV R100, RZ ;  /* 0x000000ff00647202 */ /* 0x000fe40000000f00 */
[----:B------:R-:W-:-:S05]  /*8120*/  MOV R105, RZ ;  /* 0x000000ff00697202 */ /* 0x000fca0000000f00 */
[----:B--2---:R-:W2:Y:S02]  /*8130*/  MUFU.RCP R17, R98 ;  /* 0x0000006200117308 */ /* 0x004ea40000001000 */
[----:B--2---:R-:W-:-:S06]  /*8140*/  VIADD R17, R17, 0xffffffe ;  /* 0x0ffffffe11117836 */ /* 0x004fcc0000000000 */
[----:B------:R-:W2:Y:S02]  /*8150*/  F2I.FTZ.U32.TRUNC.NTZ R101, R17 ;  /* 0x0000001100657305 */ /* 0x000ea4000021f000 */
[----:B--2---:R-:W-:-:S04]  /*8160*/  IMAD.MOV R16, RZ, RZ, -R101 ;  /* 0x000000ffff107224 */ /* 0x004fc800078e0a65 */
        /* <DEDUP_REMOVED lines=12> */
.L_x_57:
[----:B------:R-:W-:Y:S05]  /*8230*/  BSYNC B0 ;  /* 0x0000000000007941 */ /* 0x000fea0003800000 */
.L_x_55:
[--C-:B------:R-:W-:Y:S01]  /*8240*/  SHF.R.U64 R16, R104, 0x3, R105.reuse ;  /* 0x0000000368107819 */ /* 0x100fe20000001269 */
[----:B------:R-:W-:Y:S01]  /*8250*/  ULDC UR4, c[0x0][0x210] ;  /* 0x0000840000047ab9 */ /* 0x000fe20000000800 */
[----:B------:R-:W-:Y:S01]  /*8260*/  SHF.R.U32.HI R17, RZ, 0x3, R105 ;  /* 0x00000003ff117819 */ /* 0x000fe20000011669 */
[----:B------:R-:W-:Y:S01]  /*8270*/  BSSY B0, `(.L_x_58) ;  /* 0x0000039000007945 */ /* 0x000fe20003800000 */
        /* <DEDUP_REMOVED lines=9> */
[----:B------:R-:W-:Y:S01]  /*8310*/  IMAD.X R19, R17, 0x1, ~R69, P2 ;  /* 0x0000000111137824 */ /* 0x000fe200010e0e45 */
[----:B------:R2:W-:Y:S04]  /*8320*/  @P3 STG.E.64 desc[UR20][R118.64+0x100], R14 ;  /* 0x0001000e76003986 */ /* 0x0005e8000c101b14 */
        /* <DEDUP_REMOVED lines=9> */
[----:B-12--5:R-:W-:Y:S05]  /*83c0*/  CALL.REL.NOINC `($__internal_0_$__cuda_sm20_div_u64) ;  /* 0x0000013400547944 */ /* 0x026fea0003c00000 */
        /* <DEDUP_REMOVED lines=12> */
.L_x_59:
[----:B------:R-:W-:Y:S01]  /*8490*/  ULDC UR4, c[0x0][0x2f0] ;  /* 0x0000bc0000047ab9 */ /* 0x000fe20000000800 */
[----:B------:R-:W-:Y:S01]  /*84a0*/  IMAD.MOV.U32 R102, RZ, RZ, RZ ;  /* 0x000000ffff667224 */ /* 0x000fe200078e00ff */
[----:B------:R-:W-:-:S04]  /*84b0*/  MOV R97, UR4 ;  /* 0x0000000400617c02 */ /* 0x000fc80008000f00 */
[----:B------:R-:W3:Y:S01]  /*84c0*/  I2F.U32.RP R99, R97 ;  /* 0x0000006100637306 */ /* 0x000ee20000209000 */
[----:B------:R-:W-:-:S07]  /*84d0*/  ISETP.NE.U32.AND P2, PT, R97, RZ, PT ;  /* 0x000000ff6100720c */ /* 0x000fce0003f45070 */
[----:B---3--:R-:W3:Y:S02]  /*84e0*/  MUFU.RCP R98, R99 ;  /* 0x0000006300627308 */ /* 0x008ee40000001000 */
[----:B---3--:R-:W-:-:S06]  /*84f0*/  VIADD R98, R98, 0xffffffe ;  /* 0x0ffffffe62627836 */ /* 0x008fcc0000000000 */
        /* <DEDUP_REMOVED lines=16> */
.L_x_60:
[----:B------:R-:W-:Y:S05]  /*8600*/  BSYNC B0 ;  /* 0x0000000000007941 */ /* 0x000fea0003800000 */
.L_x_58:
        /* <DEDUP_REMOVED lines=22> */
.L_x_62:
        /* <DEDUP_REMOVED lines=19> */
.L_x_63:
[----:B------:R-:W-:Y:S05]  /*88a0*/  BSYNC B0 ;  /* 0x0000000000007941 */ /* 0x000fea0003800000 */
.L_x_61:
        /* <DEDUP_REMOVED lines=37> */
.L_x_65:
[----:B------:R-:W-:Y:S01]  /*8b00*/  ULDC UR4, c[0x0][0x2f0] ;  /* 0x0000bc0000047ab9 */ /* 0x000fe20000000800 */
[----:B------:R-:W-:Y:S01]  /*8b10*/  IMAD.MOV.U32 R98, RZ, RZ, RZ ;  /* 0x000000ffff627224 */ /* 0x000fe200078e00ff */
[----:B--2---:R-:W-:-:S04]  /*8b20*/  MOV R17, UR4 ;  /* 0x0000000400117c02 */ /* 0x004fc80008000f00 */
[----:B------:R-:W2:Y:S01]  /*8b30*/  I2F.U32.RP R18, R17 ;  /* 0x0000001100127306 */ /* 0x000ea20000209000 */
        /* <DEDUP_REMOVED lines=19> */
.L_x_66:
[----:B------:R-:W-:Y:S05]  /*8c70*/  BSYNC B0 ;  /* 0x0000000000007941 */ /* 0x000fea0003800000 */
.L_x_64:
        /* <DEDUP_REMOVED lines=16> */
[----:B------:R-:W-:Y:S01]  /*8d80*/  MOV R100, 0x8dc0 ;  /* 0x00008dc000647802 */ /* 0x000fe20000000f00 */
[----:B------:R-:W-:Y:S01]  /*8d90*/  IMAD.U32 R102, RZ, RZ, UR4 ;  /* 0x00000004ff667e24 */ /* 0x000fe2000f8e00ff */
[----:B------:R-:W-:Y:S02]  /*8da0*/  MOV R99, UR5 ;  /* 0x0000000500637c02 */ /* 0x000fe40008000f00 */
[----:B-12--5:R-:W-:Y:S05]  /*8db0*/  CALL.REL.NOINC `($__internal_1_$__cuda_sm20_rem_u64) ;  /* 0x0000012c00ec7944 */ /* 0x026fea0003c00000 */
[----:B------:R-:W-:Y:S05]  /*8dc0*/  BRA `(.L_x_69) ;  /* 0x00000000004c7947 */ /* 0x000fea0003800000 */
.L_x_68:
        /* <DEDUP_REMOVED lines=19> */
.L_x_69:
[----:B------:R-:W-:Y:S05]  /*8f00*/  BSYNC B0 ;  /* 0x0000000000007941 */ /* 0x000fea0003800000 */
.L_x_67:
[--C-:B------:R-:W-:Y:S01]  /*8f10*/  SHF.R.U64 R8, R104, 0x3, R105.reuse ;  /* 0x0000000368087819 */ /* 0x100fe20000001269 */
[----:B------:R-:W-:Y:S01]  /*8f20*/  ULDC UR6, c[0x0][0x210] ;  /* 0x0000840000067ab9 */ /* 0x000fe20000000800 */
[----:B------:R-:W-:Y:S02]  /*8f30*/  SHF.R.U32.HI R9, RZ, 0x3, R105 ;  /* 0x00000003ff097819 */ /* 0x000fe40000011669 */
[----:B------:R-:W-:Y:S02]  /*8f40*/  ISETP.GE.U32.AND P1, PT, R11, R8, PT ;  /* 0x000000080b00720c */ /* 0x000fe40003f26070 */
[----:B------:R-:W-:-:S04]  /*8f50*/  ISETP.LT.AND P0, PT, R5, UR6, !P0 ;  /* 0x0000000605007c0c */ /* 0x000fc8000c701270 */
[----:B------:R-:W-:-:S13]  /*8f60*/  ISETP.GE.U32.AND.EX P0, PT, R10, R9, P0, P1 ;  /* 0x000000090a00720c */ /* 0x000fda0000706110 */
[----:B------:R-:W-:Y:S05]  /*8f70*/  @!P0 BRA `(.L_x_70) ;  /* 0x0000000000ac8947 */ /* 0x000fea0003800000 */
[----:B------:R2:W-:Y:S01]  /*8f80*/  STG.E.64 desc[UR20][R12.64+0x100], R6 ;  /* 0x000100060c007986 */ /* 0x0005e2000c101b14 */
[----:B------:R-:W-:Y:S05]  /*8f90*/  BRA `(.L_x_70) ;  /* 0x0000000000a47947 */ /* 0x000fea0003800000 */
.L_x_45:
[----:B------:R-:W-:Y:S01]  /*8fa0*/  ULDC UR4, c[0x0][0x214] ;  /* 0x0000850000047ab9 */ /* 0x000fe20000000800 */
[C---:B------:R-:W-:Y:S01]  /*8fb0*/  VIADD R5, R94.reuse, 0x20 ;  /* 0x000000205e057836 */ /* 0x040fe20000000000 */
[----:B------:R-:W-:-:S04]  /*8fc0*/  ISETP.GE.AND P0, PT, R94, UR4, PT ;  /* 0x000000045e007c0c */ /* 0x000fc8000bf06270 */
[C---:B------:R-:W-:Y:S02]  /*8fd0*/  ISETP.LT.AND P2, PT, R96.reuse, UR6, !P0 ;  /* 0x0000000660007c0c */ /* 0x040fe4000c741270 */
[----:B------:R-:W-:Y:S01]  /*8fe0*/  ISETP.GE.AND P1, PT, R5, UR4, PT ;  /* 0x0000000405007c0c */ /* 0x000fe2000bf26270 */
[C---:B------:R-:W-:Y:S01]  /*8ff0*/  VIADD R5, R96.reuse, 0x1 ;  /* 0x0000000160057836 */ /* 0x040fe20000000000 */
[----:B------:R-:W-:Y:S02]  /*9000*/  ULDC.64 UR4, c[0x0][0x2f8] ;  /* 0x0000be0000047ab9 */ /* 0x000fe40000000a00 */
[----:B------:R-:W-:Y:S01]  /*9010*/  ISETP.LT.AND P3, PT, R96, UR6, !P1 ;  /* 0x0000000660007c0c */ /* 0x000fe2000cf61270 */
[----:B------:R-:W-:Y:S01]  /*9020*/  UIADD3 UR10, UP0, UR4, 0x100, URZ ;  /* 0x00000100040a7890 */ /* 0x000fe2000ff1e03f */
[----:B------:R-:W-:-:S03]  /*9030*/  ISETP.LT.AND P4, PT, R5, UR6, !P0 ;  /* 0x0000000605007c0c */ /* 0x000fc6000c781270 */
[----:B------:R-:W-:Y:S02]  /*9040*/  UIADD3.X UR7, URZ, UR5, URZ, UP0, !UPT ;  /* 0x000000053f077290 */ /* 0x000fe400087fe43f */
[----:B------:R-:W-:Y:S02]  /*9050*/  @P2 IMAD.MOV.U32 R102, RZ, RZ, R116 ;  /* 0x000000ffff662224 */ /* 0x000fe400078e0074 */
[----:B------:R-:W-:-:S05]  /*9060*/  @P2 IMAD.MOV.U32 R103, RZ, RZ, R117 ;  /* 0x000000ffff672224 */ /* 0x000fca00078e0075 */
[----:B------:R1:W-:Y:S01]  /*9070*/  @P2 STG.E.64 desc[UR20][R102.64], R122 ;  /* 0x0000007a66002986 */ /* 0x0003e2000c101b14 */
[----:B------:R-:W-:-:S04]  /*9080*/  IADD3 R98, P2, R116, UR4, RZ ;  /* 0x0000000474627c10 */ /* 0x000fc8000ff5e0ff */
[----:B------:R-:W-:Y:S02]  /*9090*/  IADD3.X R99, R117, UR5, RZ, P2, !PT ;  /* 0x0000000575637c10 */ /* 0x000fe400097fe4ff */
[----:B------:R-:W-:-:S04]  /*90a0*/  IADD3 R100, P2, R116, UR10, RZ ;  /* 0x0000000a74647c10 */ /* 0x000fc8000ff5e0ff */
[----:B------:R-:W-:Y:S01]  /*90b0*/  IADD3.X R101, R117, UR7, RZ, P2, !PT ;  /* 0x0000000775657c10 */ /* 0x000fe200097fe4ff */
[----:B-1----:R-:W-:Y:S02]  /*90c0*/  @P3 IMAD.MOV.U32 R102, RZ, RZ, R116 ;  /* 0x000000ffff663224 */ /* 0x002fe400078e0074 */
[----:B------:R-:W-:-:S05]  /*90d0*/  @P3 IMAD.MOV.U32 R103, RZ, RZ, R117 ;  /* 0x000000ffff673224 */ /* 0x000fca00078e0075 */
[----:B------:R1:W-:Y:S01]  /*90e0*/  @P3 STG.E.64 desc[UR20][R102.64+0x100], R18 ;  /* 0x0001001266003986 */ /* 0x0003e2000c101b14 */
[----:B------:R-:W-:Y:S01]  /*90f0*/  ISETP.LT.AND P3, PT, R5, UR6, !P1 ;  /* 0x0000000605007c0c */ /* 0x000fe2000cf61270 */
[C---:B------:R-:W-:Y:S02]  /*9100*/  VIADD R5, R96.reuse, 0x2 ;  /* 0x0000000260057836 */ /* 0x040fe40000000000 */
[----:B------:R2:W-:Y:S03]  /*9110*/  @P4 STG.E.64 desc[UR20][R98.64], R16 ;  /* 0x0000001062004986 */ /* 0x0005e6000c101b14 */
[C---:B------:R-:W-:Y:S02]  /*9120*/  ISETP.LT.AND P2, PT, R5.reuse, UR6, !P0 ;  /* 0x0000000605007c0c */ /* 0x040fe4000c741270 */
[----:B------:R-:W-:Y:S01]  /*9130*/  ISETP.LT.AND P1, PT, R5, UR6, !P1 ;  /* 0x0000000605007c0c */ /* 0x000fe2000cf21270 */
[----:B------:R-:W-:-:S04]  /*9140*/  VIADD R5, R96, 0x3 ;  /* 0x0000000360057836 */ /* 0x000fc80000000000 */
[----:B------:R3:W-:Y:S01]  /*9150*/  @P3 STG.E.64 desc[UR20][R100.64], R14 ;  /* 0x0000000e64003986 */ /* 0x0007e2000c101b14 */
[----:B------:R-:W-:Y:S02]  /*9160*/  ISETP.LT.AND P0, PT, R5, UR6, !P0 ;  /* 0x0000000605007c0c */ /* 0x000fe4000c701270 */
[C---:B-1----:R-:W-:Y:S02]  /*9170*/  IADD3 R18, P4, R98.reuse, UR4, RZ ;  /* 0x0000000462127c10 */ /* 0x042fe4000ff9e0ff */
[----:B------:R-:W-:Y:S02]  /*9180*/  IADD3 R102, P3, R98, UR10, RZ ;  /* 0x0000000a62667c10 */ /* 0x000fe4000ff7e0ff */
[C---:B------:R-:W-:Y:S02]  /*9190*/  IADD3.X R19, R99.reuse, UR5, RZ, P4, !PT ;  /* 0x0000000563137c10 */ /* 0x040fe4000a7fe4ff */
[----:B------:R-:W-:Y:S02]  /*91a0*/  IADD3.X R103, R99, UR7, RZ, P3, !PT ;  /* 0x0000000763677c10 */ /* 0x000fe40009ffe4ff */
[C---:B------:R-:W-:Y:S01]  /*91b0*/  IADD3 R104, P4, R18.reuse, UR4, RZ ;  /* 0x0000000412687c10 */ /* 0x040fe2000ff9e0ff */
[----:B------:R3:W-:Y:S01]  /*91c0*/  @P2 STG.E.64 desc[UR20][R18.64], R12 ;  /* 0x0000000c12002986 */ /* 0x0007e2000c101b14 */
[----:B--2---:R-:W-:-:S02]  /*91d0*/  IADD3 R16, P3, R18, UR10, RZ ;  /* 0x0000000a12107c10 */ /* 0x004fc4000ff7e0ff */
[C---:B------:R-:W-:Y:S01]  /*91e0*/  IADD3.X R105, R19.reuse, UR5, RZ, P4, !PT ;  /* 0x0000000513697c10 */ /* 0x040fe2000a7fe4ff */
[----:B------:R3:W-:Y:S01]  /*91f0*/  @P1 STG.E.64 desc[UR20][R102.64], R10 ;  /* 0x0000000a66001986 */ /* 0x0007e2000c101b14 */
[----:B------:R-:W-:-:S03]  /*9200*/  IADD3.X R17, R19, UR7, RZ, P3, !PT ;  /* 0x0000000713117c10 */ /* 0x000fc60009ffe4ff */
[----:B------:R3:W-:Y:S04]  /*9210*/  @P0 STG.E.64 desc[UR20][R104.64], R8 ;  /* 0x0000000868000986 */ /* 0x0007e8000c101b14 */
[----:B------:R3:W-:Y:S02]  /*9220*/  @P6 STG.E.64 desc[UR20][R16.64], R6 ;  /* 0x0000000610006986 */ /* 0x0007e4000c101b14 */
.L_x_70:
[----:B------:R-:W-:Y:S05]  /*9230*/  BSYNC B1 ;  /* 0x0000000000017941 */ /* 0x000fea0003800000 */
.L_x_44:
[----:B------:R-:W-:Y:S01]  /*9240*/  IMAD.MOV.U32 R5, RZ, RZ, -0x1 ;  /* 0xffffffffff057424 */ /* 0x000fe200078e00ff */
[----:B------:R-:W-:Y:S01]  /*9250*/  ULDC UR4, c[0x0][0x228] ;  /* 0x00008a0000047ab9 */ /* 0x000fe20000000800 */
[----:B---3--:R-:W-:Y:S01]  /*9260*/  IADD3 R8, P2, R72, R92, RZ ;  /* 0x0000005c48087210 */ /* 0x008fe20007f5e0ff */
[----:B------:R-:W-:Y:S02]  /*9270*/  BSSY B1, `(.L_x_71) ;  /* 0x00001a9000017945 */ /* 0x000fe40003800000 */
[----:B------:R-:W-:Y:S01]  /*9280*/  SHF.L.U32 R5, R5, UR4, RZ ;  /* 0x0000000405057c19 */ /* 0x000fe200080006ff */
[----:B------:R-:W-:Y:S01]  /*9290*/  ULDC.64 UR4, c[0x0][0x310] ;  /* 0x0000c40000047ab9 */ /* 0x000fe20000000a00 */
[----:B------:R-:W-:Y:S01]  /*92a0*/  IMAD.X R9, R73, 0x1, R91, P2 ;  /* 0x0000000149097824 */ /* 0x000fe200010e065b */
[----:B--2---:R-:W-:Y:S02]  /*92b0*/  IADD3 R6, P1, R116, UR4, RZ ;  /* 0x0000000474067c10 */ /* 0x004fe4000ff3e0ff */
[----:B------:R-:W-:-:S02]  /*92c0*/  LOP3.LUT R5, R5, UR8, RZ, 0xc, !PT ;  /* 0x0000000805057c12 */ /* 0x000fc4000f8e0cff */
[----:B------:R-:W-:-:S03]  /*92d0*/  IADD3.X R7, R117, UR5, RZ, P1, !PT ;  /* 0x0000000575077c10 */ /* 0x000fc60008ffe4ff */
        /* <DEDUP_REMOVED lines=15> */
[----:B-1---5:R-:W-:Y:S05]  /*93d0*/  CALL.REL.NOINC `($__internal_0_$__cuda_sm20_div_u64) ;  /* 0x0000012400507944 */ /* 0x022fea0003c00000 */
[----:B------:R-:W-:-:S04]  /*93e0*/  IADD3 R5, P0, RZ, -R99, RZ ;  /* 0x80000063ff057210 */ /* 0x000fc80007f1e0ff */
[----:B------:R-:W-:Y:S01]  /*93f0*/  IADD3.X R11, RZ, ~R98, RZ, P0, !PT ;  /* 0x80000062ff0b7210 */ /* 0x000fe200007fe4ff */
[----:B------:R-:W-:-:S04]  /*9400*/  IMAD.WIDE.U32 R14, R90, R5, R12 ;  /* 0x000000055a0e7225 */ /* 0x000fc800078e000c */
[----:B------:R-:W-:-:S04]  /*9410*/  IMAD R10, R11, R90, RZ ;  /* 0x0000005a0b0a7224 */ /* 0x000fc800078e02ff */
[----:B------:R-:W-:Y:S01]  /*9420*/  IMAD R5, R0, R5, R10 ;  /* 0x0000000500057224 */ /* 0x000fe200078e020a */
[----:B------:R-:W-:-:S04]  /*9430*/  MOV R10, R99 ;  /* 0x00000063000a7202 */ /* 0x000fc80000000f00 */
[----:B------:R-:W-:Y:S01]  /*9440*/  IADD3 R5, R5, R15, RZ ;  /* 0x0000000f05057210 */ /* 0x000fe20007ffe0ff */
[----:B------:R-:W-:Y:S05]  /*9450*/  BRA `(.L_x_75) ;  /* 0x0000000000547947 */ /* 0x000fea0003800000 */
.L_x_74:
[----:B------:R-:W2:Y:S01]  /*9460*/  I2F.U32.RP R14, R90 ;  /* 0x0000005a000e7306 */ /* 0x000ea20000209000 */
[----:B------:R-:W-:Y:S01]  /*9470*/  IMAD.MOV.U32 R10, RZ, RZ, RZ ;  /* 0x000000ffff0a7224 */ /* 0x000fe200078e00ff */
[----:B------:R-:W-:-:S06]  /*9480*/  ISETP.NE.U32.AND P0, PT, R90, RZ, PT ;  /* 0x000000ff5a00720c */ /* 0x000fcc0003f05070 */
[----:B--2---:R-:W2:Y:S02]  /*9490*/  MUFU.RCP R11, R14 ;  /* 0x0000000e000b7308 */ /* 0x004ea40000001000 */
[----:B--2---:R-:W-:-:S06]  /*94a0*/  IADD3 R11, R11, 0xffffffe, RZ ;  /* 0x0ffffffe0b0b7810 */ /* 0x004fcc0007ffe0ff */
[----:B------:R-:W2:Y:S02]  /*94b0*/  F2I.FTZ.U32.TRUNC.NTZ R11, R11 ;  /* 0x0000000b000b7305 */ /* 0x000ea4000021f000 */
[----:B--2---:R-:W-:-:S05]  /*94c0*/  IADD3 R5, RZ, -R11, RZ ;  /* 0x8000000bff057210 */ /* 0x004fca0007ffe0ff */
        /* <DEDUP_REMOVED lines=14> */
.L_x_75:
[----:B------:R-:W-:Y:S05]  /*95b0*/  BSYNC B0 ;  /* 0x0000000000007941 */ /* 0x000fea0003800000 */
.L_x_73:
[----:B------:R-:W-:Y:S01]  /*95c0*/  ULDC.64 UR4, c[0x0][0x210] ;  /* 0x0000840000047ab9 */ /* 0x000fe20000000a00 */
[--C-:B------:R-:W-:Y:S02]  /*95d0*/  SHF.R.U64 R11, R14, 0x3, R5.reuse ;  /* 0x000000030e0b7819 */ /* 0x100fe40000001205 */
[----:B------:R-:W-:Y:S02]  /*95e0*/  ISETP.GE.AND P1, PT, R94, UR5, PT ;  /* 0x000000055e007c0c */ /* 0x000fe4000bf26270 */
[----:B------:R-:W-:Y:S02]  /*95f0*/  SHF.R.U32.HI R14, RZ, 0x3, R5 ;  /* 0x00000003ff0e7819 */ /* 0x000fe40000011605 */
[----:B------:R-:W-:Y:S02]  /*9600*/  ISETP.GE.U32.AND P0, PT, R10, R11, PT ;  /* 0x0000000b0a00720c */ /* 0x000fe40003f06070 */
[----:B------:R-:W-:Y:S02]  /*9610*/  ISETP.LT.AND P2, PT, R4, UR4, !P1 ;  /* 0x0000000404007c0c */ /* 0x000fe4000cf41270 */
[----:B------:R-:W-:-:S04]  /*9620*/  SHF.R.S32.HI R5, RZ, 0x1f, R10 ;  /* 0x0000001fff057819 */ /* 0x000fc8000001140a */
[----:B------:R-:W-:-:S13]  /*9630*/  ISETP.GE.U32.AND.EX P0, PT, R5, R14, P2, P0 ;  /* 0x0000000e0500720c */ /* 0x000fda0001706100 */
[----:B------:R2:W4:Y:S01]  /*9640*/  @P0 LDG.E.LTC128B.64 R88, desc[UR20][R8.64] ;  /* 0x0000001408580981 */ /* 0x000522000c1e1b20 */
[----:B------:R-:W-:Y:S01]  /*9650*/  IADD3 R103, P0, R12, 0x100, RZ ;  /* 0x000001000c677810 */ /* 0x000fe20007f1e0ff */
[----:B------:R-:W-:Y:S04]  /*9660*/  BSSY B0, `(.L_x_76) ;  /* 0x000001d000007945 */ /* 0x000fe80003800000 */
[----:B------:R-:W-:-:S05]  /*9670*/  IMAD.X R101, RZ, RZ, R13, P0 ;  /* 0x000000ffff657224 */ /* 0x000fca00000e060d */
[----:B------:R-:W-:-:S04]  /*9680*/  LOP3.LUT R11, R101, R0, RZ, 0xfc, !PT ;  /* 0x00000000650b7212 */ /* 0x000fc800078efcff */
[----:B------:R-:W-:-:S13]  /*9690*/  ISETP.NE.U32.AND P0, PT, R11, RZ, PT ;  /* 0x000000ff0b00720c */ /* 0x000fda0003f05070 */
[----:B--2---:R-:W-:Y:S05]  /*96a0*/  @!P0 BRA `(.L_x_77) ;  /* 0x0000000000148947 */ /* 0x004fea0003800000 */
[----:B------:R-:W-:Y:S01]  /*96b0*/  IMAD.MOV.U32 R102, RZ, RZ, R90 ;  /* 0x000000ffff667224 */ /* 0x000fe200078e005a */
[----:B------:R-:W-:Y:S02]  /*96c0*/  MOV R99, R0 ;  /* 0x0000000000637202 */ /* 0x000fe40000000f00 */
[----:B------:R-:W-:Y:S02]  /*96d0*/  MOV R100, 0x96f0 ;  /* 0x000096f000647802 */ /* 0x000fe40000000f00 */
[----:B-1--45:R-:W-:Y:S05]  /*96e0*/  CALL.REL.NOINC `($__internal_1_$__cuda_sm20_rem_u64) ;  /* 0x0000012400a07944 */ /* 0x032fea0003c00000 */
[----:B------:R-:W-:Y:S05]  /*96f0*/  BRA `(.L_x_78) ;  /* 0x00000000004c7947 */ /* 0x000fea0003800000 */
.L_x_77:
        /* <DEDUP_REMOVED lines=19> */
.L_x_78:
[----:B------:R-:W-:Y:S05]  /*9830*/  BSYNC B0 ;  /* 0x0000000000007941 */ /* 0x000fea0003800000 */
.L_x_76:
[----:B------:R-:W-:Y:S01]  /*9840*/  VIADD R11, R94, 0x20 ;  /* 0x000000205e0b7836 */ /* 0x000fe20000000000 */
[----:B------:R-:W-:Y:S01]  /*9850*/  ULDC.64 UR4, c[0x0][0x210] ;  /* 0x0000840000047ab9 */ /* 0x000fe20000000a00 */
[--C-:B------:R-:W-:Y:S02]  /*9860*/  SHF.R.U64 R13, R104, 0x3, R105.reuse ;  /* 0x00000003680d7819 */ /* 0x100fe40000001269 */
[----:B------:R-:W-:Y:S02]  /*9870*/  SHF.R.U32.HI R12, RZ, 0x3, R105 ;  /* 0x00000003ff0c7819 */ /* 0x000fe40000011669 */
[----:B------:R-:W-:Y:S02]  /*9880*/  ISETP.GE.AND P0, PT, R11, UR5, PT ;  /* 0x000000050b007c0c */ /* 0x000fe4000bf06270 */
[----:B------:R-:W-:Y:S02]  /*9890*/  ISETP.GE.U32.AND P2, PT, R10, R13, PT ;  /* 0x0000000d0a00720c */ /* 0x000fe40003f46070 */
[----:B------:R-:W-:-:S04]  /*98a0*/  ISETP.LT.AND P3, PT, R4, UR4, !P0 ;  /* 0x0000000404007c0c */ /* 0x000fc8000c761270 */
[----:B------:R-:W-:-:S13]  /*98b0*/  ISETP.GE.U32.AND.EX P2, PT, R5, R12, P3, P2 ;  /* 0x0000000c0500720c */ /* 0x000fda0001f46120 */
[----:B------:R-:W-:Y:S02]  /*98c0*/  @P2 IMAD.MOV.U32 R10, RZ, RZ, R8 ;  /* 0x000000ffff0a2224 */ /* 0x000fe400078e0008 */
[----:B------:R-:W-:-:S05]  /*98d0*/  @P2 IMAD.MOV.U32 R11, RZ, RZ, R9 ;  /* 0x000000ffff0b2224 */ /* 0x000fca00078e0009 */
[----:B------:R2:W4:Y:S01]  /*98e0*/  @P2 LDG.E.LTC128B.64 R86, desc[UR20][R10.64+0x100] ;  /* 0x000100140a562981 */ /* 0x000522000c1e1b20 */
[----:B------:R-:W-:Y:S01]  /*98f0*/  IADD3 R8, P2, R70, R8, RZ ;  /* 0x0000000846087210 */ /* 0x000fe20007f5e0ff */
[----:B------:R-:W-:Y:S04]  /*9900*/  BSSY B0, `(.L_x_79) ;  /* 0x000002b000007945 */ /* 0x000fe80003800000 */
[----:B------:R-:W-:Y:S01]  /*9910*/  IMAD.X R9, R71, 0x1, R9, P2 ;  /* 0x0000000147097824 */ /* 0x000fe200010e0609 */
[----:B------:R-:W-:-:S05]  /*9920*/  IADD3 R12, P2, -R2, R8, RZ ;  /* 0x00000008020c7210 */ /* 0x000fca0007f5e1ff */
[----:B------:R-:W-:-:S05]  /*9930*/  IMAD.X R13, R9, 0x1, ~R3, P2 ;  /* 0x00000001090d7824 */ /* 0x000fca00010e0e03 */
[----:B------:R-:W-:-:S04]  /*9940*/  LOP3.LUT R5, R13, R0, RZ, 0xfc, !PT ;  /* 0x000000000d057212 */ /* 0x000fc800078efcff */
[----:B------:R-:W-:-:S13]  /*9950*/  ISETP.NE.U32.AND P2, PT, R5, RZ, PT ;  /* 0x000000ff0500720c */ /* 0x000fda0003f45070 */
[----:B--2---:R-:W-:Y:S05]  /*9960*/  @!P2 BRA `(.L_x_80) ;  /* 0x00000000003ca947 */ /* 0x004fea0003800000 */
[----:B------:R-:W-:Y:S01]  /*9970*/  IMAD.MOV.U32 R98, RZ, RZ, R12 ;  /* 0x000000ffff627224 */ /* 0x000fe200078e000c */
[----:B------:R-:W-:Y:S01]  /*9980*/  MOV R103, R90 ;  /* 0x0000005a00677202 */ /* 0x000fe20000000f00 */
[----:B------:R-:W-:Y:S01]  /*9990*/  IMAD.MOV.U32 R97, RZ, RZ, R13 ;  /* 0x000000ffff617224 */ /* 0x000fe200078e000d */
[----:B------:R-:W-:Y:S02]  /*99a0*/  MOV R106, R0 ;  /* 0x00000000006a7202 */ /* 0x000fe40000000f00 */
[----:B------:R-:W-:Y:S02]  /*99b0*/  MOV R104, 0x99d0 ;  /* 0x000099d000687802 */ /* 0x000fe40000000f00 */
[----:B-1--45:R-:W-:Y:S05]  /*99c0*/  CALL.REL.NOINC `($__internal_0_$__cuda_sm20_div_u64) ;  /* 0x0000011c00d47944 */ /* 0x032fea0003c00000 */
[----:B------:R-:W-:-:S04]  /*99d0*/  IADD3 R5, P2, RZ, -R99, RZ ;  /* 0x80000063ff057210 */ /* 0x000fc80007f5e0ff */
[----:B------:R-:W-:Y:S01]  /*99e0*/  IADD3.X R11, RZ, ~R98, RZ, P2, !PT ;  /* 0x80000062ff0b7210 */ /* 0x000fe200017fe4ff */
[----:B------:R-:W-:-:S04]  /*99f0*/  IMAD.WIDE.U32 R14, R90, R5, R12 ;  /* 0x000000055a0e7225 */ /* 0x000fc800078e000c */
[----:B------:R-:W-:Y:S01]  /*9a00*/  IMAD R10, R11, R90, RZ ;  /* 0x0000005a0b0a7224 */ /* 0x000fe200078e02ff */
[----:B------:R-:W-:-:S03]  /*9a10*/  MOV R11, R99 ;  /* 0x00000063000b7202 */ /* 0x000fc60000000f00 */
[----:B------:R-:W-:Y:S01]  /*9a20*/  IMAD R5, R0, R5, R10 ;  /* 0x0000000500057224 */ /* 0x000fe200078e020a */
[----:B------:R-:W-:-:S04]  /*9a30*/  MOV R10, R14 ;  /* 0x0000000e000a7202 */ /* 0x000fc80000000f00 */
[----:B------:R-:W-:Y:S01]  /*9a40*/  IADD3 R5, R5, R15, RZ ;  /* 0x0000000f05057210 */ /* 0x000fe20007ffe0ff */
[----:B------:R-:W-:Y:S05]  /*9a50*/  BRA `(.L_x_81) ;  /* 0x0000000000547947 */ /* 0x000fea0003800000 */
.L_x_80:
[----:B------:R-:W2:Y:S01]  /*9a60*/  I2F.U32.RP R14, R90 ;  /* 0x0000005a000e7306 */ /* 0x000ea20000209000 */
[----:B------:R-:W-:-:S07]  /*9a70*/  ISETP.NE.U32.AND P2, PT, R90, RZ, PT ;  /* 0x000000ff5a00720c */ /* 0x000fce0003f45070 */
[----:B--2---:R-:W2:Y:S02]  /*9a80*/  MUFU.RCP R10, R14 ;  /* 0x0000000e000a7308 */ /* 0x004ea40000001000 */
[----:B--2---:R-:W-:-:S06]  /*9a90*/  IADD3 R10, R10, 0xffffffe, RZ ;  /* 0x0ffffffe0a0a7810 */ /* 0x004fcc0007ffe0ff */
[----:B------:R-:W2:Y:S02]  /*9aa0*/  F2I.FTZ.U32.TRUNC.NTZ R11, R10 ;  /* 0x0000000a000b7305 */ /* 0x000ea4000021f000 */
[----:B--2---:R-:W-:Y:S01]  /*9ab0*/  IADD3 R5, RZ, -R11, RZ ;  /* 0x8000000bff057210 */ /* 0x004fe20007ffe0ff */
        /* <DEDUP_REMOVED lines=15> */
.L_x_81:
[----:B------:R-:W-:Y:S05]  /*9bb0*/  BSYNC B0 ;  /* 0x0000000000007941 */ /* 0x000fea0003800000 */
.L_x_79:
[--C-:B------:R-:W-:Y:S01]  /*9bc0*/  SHF.R.U64 R14, R10, 0x3, R5.reuse ;  /* 0x000000030a0e7819 */ /* 0x100fe20000001205 */
[----:B------:R-:W-:Y:S01]  /*9bd0*/  VIADD R10, R96, 0x9 ;  /* 0x00000009600a7836 */ /* 0x000fe20000000000 */
[----:B------:R-:W-:Y:S02]  /*9be0*/  ULDC UR4, c[0x0][0x210] ;  /* 0x0000840000047ab9 */ /* 0x000fe40000000800 */
        /* <DEDUP_REMOVED lines=17> */
.L_x_83:
        /* <DEDUP_REMOVED lines=19> */
.L_x_84:
[----:B------:R-:W-:Y:S05]  /*9e30*/  BSYNC B0 ;  /* 0x0000000000007941 */ /* 0x000fea0003800000 */
.L_x_82:
[--C-:B------:R-:W-:Y:S01]  /*9e40*/  SHF.R.U64 R14, R104, 0x3, R105.reuse ;  /* 0x00000003680e7819 */ /* 0x100fe20000001269 */
[----:B------:R-:W-:Y:S01]  /*9e50*/  ULDC UR4, c[0x0][0x210] ;  /* 0x0000840000047ab9 */ /* 0x000fe20000000800 */
[----:B------:R-:W-:Y:S02]  /*9e60*/  SHF.R.U32.HI R12, RZ, 0x3, R105 ;  /* 0x00000003ff0c7819 */ /* 0x000fe40000011669 */
        /* <DEDUP_REMOVED lines=29> */
.L_x_86:
        /* <DEDUP_REMOVED lines=21> */
.L_x_87:
[----:B------:R-:W-:Y:S05]  /*a190*/  BSYNC B0 ;  /* 0x0000000000007941 */ /* 0x000fea0003800000 */
.L_x_85:
        /* <DEDUP_REMOVED lines=20> */
.L_x_89:
        /* <DEDUP_REMOVED lines=19> */
.L_x_90:
[----:B------:R-:W-:Y:S05]  /*a410*/  BSYNC B0 ;  /* 0x0000000000007941 */ /* 0x000fea0003800000 */
.L_x_88:
        /* <DEDUP_REMOVED lines=32> */
.L_x_92:
        /* <DEDUP_REMOVED lines=21> */
.L_x_93:
[----:B------:R-:W-:Y:S05]  /*a770*/  BSYNC B0 ;  /* 0x0000000000007941 */ /* 0x000fea0003800000 */
.L_x_91:
        /* <DEDUP_REMOVED lines=20> */
.L_x_95:
        /* <DEDUP_REMOVED lines=19> */
.L_x_96:
[----:B------:R-:W-:Y:S05]  /*a9f0*/  BSYNC B0 ;  /* 0x0000000000007941 */ /* 0x000fea0003800000 */
.L_x_94:
[--C-:B------:R-:W-:Y:S01]  /*aa00*/  SHF.R.U64 R14, R104, 0x3, R105.reuse ;  /* 0x00000003680e7819 */ /* 0x100fe20000001269 */
[----:B------:R-:W-:Y:S01]  /*aa10*/  ULDC UR6, c[0x0][0x210] ;  /* 0x0000840000067ab9 */ /* 0x000fe20000000800 */
[----:B------:R-:W-:Y:S02]  /*aa20*/  SHF.R.U32.HI R12, RZ, 0x3, R105 ;  /* 0x00000003ff0c7819 */ /* 0x000fe40000011669 */
[----:B------:R-:W-:Y:S02]  /*aa30*/  ISETP.GE.U32.AND P1, PT, R11, R14, PT ;  /* 0x0000000e0b00720c */ /* 0x000fe40003f26070 */
[----:B------:R-:W-:-:S04]  /*aa40*/  ISETP.LT.AND P6, PT, R10, UR6, !P0 ;  /* 0x000000060a007c0c */ /* 0x000fc8000c7c1270 */
[----:B------:R-:W-:-:S13]  /*aa50*/  ISETP.GE.U32.AND.EX P1, PT, R5, R12, P6, P1 ;  /* 0x0000000c0500720c */ /* 0x000fda0003726110 */
[----:B------:R-:W-:Y:S05]  /*aa60*/  @!P1 BRA `(.L_x_97) ;  /* 0x0000000000a49947 */ /* 0x000fea0003800000 */
[----:B------:R3:W4:Y:S01]  /*aa70*/  LDG.E.LTC128B.64 R74, desc[UR20][R8.64+0x100] ;  /* 0x00010014084a7981 */ /* 0x000722000c1e1b20 */
[----:B------:R-:W-:Y:S05]  /*aa80*/  BRA `(.L_x_97) ;  /* 0x00000000009c7947 */ /* 0x000fea0003800000 */
.L_x_72:
[C---:B------:R-:W-:Y:S01]  /*aa90*/  VIADD R5, R94.reuse, 0x20 ;  /* 0x000000205e057836 */ /* 0x040fe20000000000 */
[----:B------:R-:W-:Y:S02]  /*aaa0*/  ULDC UR4, c[0x0][0x214] ;  /* 0x0000850000047ab9 */ /* 0x000fe40000000800 */
[----:B------:R-:W-:Y:S02]  /*aab0*/  ISETP.GE.AND P4, PT, R94, UR4, PT ;  /* 0x000000045e007c0c */ /* 0x000fe4000bf86270 */
[----:B------:R-:W-:Y:S01]  /*aac0*/  ISETP.GE.AND P6, PT, R5, UR4, PT ;  /* 0x0000000405007c0c */ /* 0x000fe2000bfc6270 */
[----:B------:R-:W-:Y:S01]  /*aad0*/  VIADD R5, R96, 0x9 ;  /* 0x0000000960057836 */ /* 0x000fe20000000000 */
[C---:B------:R-:W-:Y:S02]  /*aae0*/  ISETP.LT.AND P0, PT, R4.reuse, UR6, !P4 ;  /* 0x0000000604007c0c */ /* 0x040fe4000e701270 */
[----:B------:R-:W-:Y:S02]  /*aaf0*/  ISETP.LT.AND P2, PT, R4, UR6, !P6 ;  /* 0x0000000604007c0c */ /* 0x000fe4000f741270 */
[----:B------:R-:W-:-:S02]  /*ab00*/  IADD3 R11, P1, R70, 0x100, RZ ;  /* 0x00000100460b7810 */ /* 0x000fc40007f3e0ff */
[----:B------:R-:W-:-:S07]  /*ab10*/  ISETP.LT.AND P3, PT, R5, UR6, !P4 ;  /* 0x0000000605007c0c */ /* 0x000fce000e761270 */
[----:B------:R2:W4:Y:S01]  /*ab20*/  @P0 LDG.E.LTC128B.64 R88, desc[UR20][R8.64] ;  /* 0x0000001408580981 */ /* 0x000522000c1e1b20 */
[----:B------:R-:W-:Y:S01]  /*ab30*/  ISETP.LT.AND P0, PT, R5, UR6, !P6 ;  /* 0x0000000605007c0c */ /* 0x000fe2000f701270 */
[----:B------:R-:W-:Y:S02]  /*ab40*/  @P2 IMAD.MOV.U32 R14, RZ, RZ, R8 ;  /* 0x000000ffff0e2224 */ /* 0x000fe400078e0008 */
[----:B------:R-:W-:Y:S02]  /*ab50*/  @P2 IMAD.MOV.U32 R15, RZ, RZ, R9 ;  /* 0x000000ffff0f2224 */ /* 0x000fe400078e0009 */
[----:B------:R-:W-:-:S03]  /*ab60*/  IMAD.X R5, RZ, RZ, R71, P1 ;  /* 0x000000ffff057224 */ /* 0x000fc600008e0647 */
[----:B------:R3:W4:Y:S01]  /*ab70*/  @P2 LDG.E.LTC128B.64 R86, desc[UR20][R14.64+0x100] ;  /* 0x000100140e562981 */ /* 0x000722000c1e1b20 */
[-C--:B------:R-:W-:Y:S02]  /*ab80*/  IADD3 R16, P2, R11, R8.reuse, RZ ;  /* 0x000000080b107210 */ /* 0x080fe40007f5e0ff */
[----:B------:R-:W-:-:S03]  /*ab90*/  IADD3 R12, P1, R70, R8, RZ ;  /* 0x00000008460c7210 */ /* 0x000fc60007f3e0ff */
[--C-:B------:R-:W-:Y:S02]  /*aba0*/  IMAD.X R17, R5, 0x1, R9.reuse, P2 ;  /* 0x0000000105117824 */ /* 0x100fe400010e0609 */
[----:B------:R-:W-:-:S03]  /*abb0*/  IMAD.X R13, R71, 0x1, R9, P1 ;  /* 0x00000001470d7824 */ /* 0x000fc600008e0609 */
[----:B------:R1:W4:Y:S04]  /*abc0*/  @P0 LDG.E.LTC128B.64 R82, desc[UR20][R16.64] ;  /* 0x0000001410520981 */ /* 0x000328000c1e1b20 */
[----:B------:R1:W4:Y:S01]  /*abd0*/  @P3 LDG.E.LTC128B.64 R84, desc[UR20][R12.64] ;  /* 0x000000140c543981 */ /* 0x000322000c1e1b20 */
[----:B--2---:R-:W-:-:S05]  /*abe0*/  VIADD R8, R96, 0xa ;  /* 0x0000000a60087836 */ /* 0x004fca0000000000 */
[C---:B------:R-:W-:Y:S02]  /*abf0*/  ISETP.LT.AND P2, PT, R8.reuse, UR6, !P4 ;  /* 0x0000000608007c0c */ /* 0x040fe4000e741270 */
[----:B------:R-:W-:Y:S02]  /*ac00*/  ISETP.LT.AND P1, PT, R8, UR6, !P6 ;  /* 0x0000000608007c0c */ /* 0x000fe4000f721270 */
[----:B---3--:R-:W-:Y:S01]  /*ac10*/  IADD3 R14, P0, R70, R12, RZ ;  /* 0x0000000c460e7210 */ /* 0x008fe20007f1e0ff */
[----:B------:R-:W-:-:S04]  /*ac20*/  VIADD R8, R96, 0xb ;  /* 0x0000000b60087836 */ /* 0x000fc80000000000 */
[--C-:B------:R-:W-:Y:S01]  /*ac30*/  IMAD.X R15, R71, 0x1, R13.reuse, P0 ;  /* 0x00000001470f7824 */ /* 0x100fe200000e060d */
[C---:B------:R-:W-:Y:S02]  /*ac40*/  ISETP.LT.AND P0, PT, R8.reuse, UR6, !P4 ;  /* 0x0000000608007c0c */ /* 0x040fe4000e701270 */
[----:B------:R-:W-:Y:S02]  /*ac50*/  ISETP.LT.AND P6, PT, R8, UR6, !P6 ;  /* 0x0000000608007c0c */ /* 0x000fe4000f7c1270 */
[----:B------:R2:W4:Y:S01]  /*ac60*/  @P2 LDG.E.LTC128B.64 R80, desc[UR20][R14.64] ;  /* 0x000000140e502981 */ /* 0x000522000c1e1b20 */
[----:B------:R-:W-:Y:S02]  /*ac70*/  IADD3 R8, P4, R11, R12, RZ ;  /* 0x0000000c0b087210 */ /* 0x000fe40007f9e0ff */
[----:B------:R-:W-:Y:S02]  /*ac80*/  IADD3 R10, P2, R14, R11, RZ ;  /* 0x0000000b0e0a7210 */ /* 0x000fe40007f5e0ff */
[----:B-1----:R-:W-:Y:S01]  /*ac90*/  IADD3 R16, P3, R70, R14, RZ ;  /* 0x0000000e46107210 */ /* 0x002fe20007f7e0ff */
[----:B------:R-:W-:-:S02]  /*aca0*/  IMAD.X R9, R5, 0x1, R13, P4 ;  /* 0x0000000105097824 */ /* 0x000fc400020e060d */
[----:B------:R-:W-:Y:S02]  /*acb0*/  IMAD.X R11, R15, 0x1, R5, P2 ;  /* 0x000000010f0b7824 */ /* 0x000fe400010e0605 */
[----:B------:R-:W-:Y:S01]  /*acc0*/  IMAD.X R17, R71, 0x1, R15, P3 ;  /* 0x0000000147117824 */ /* 0x000fe200018e060f */
[----:B------:R2:W4:Y:S04]  /*acd0*/  @P1 LDG.E.LTC128B.64 R78, desc[UR20][R8.64] ;  /* 0x00000014084e1981 */ /* 0x000528000c1e1b20 */
[----:B------:R2:W4:Y:S04]  /*ace0*/  @P0 LDG.E.LTC128B.64 R76, desc[UR20][R16.64] ;  /* 0x00000014104c0981 */ /* 0x000528000c1e1b20 */
[----:B------:R2:W4:Y:S02]  /*acf0*/  @P6 LDG.E.LTC128B.64 R74, desc[UR20][R10.64] ;  /* 0x000000140a4a6981 */ /* 0x000524000c1e1b20 */
.L_x_97:
[----:B------:R-:W-:Y:S05]  /*ad00*/  BSYNC B1 ;  /* 0x0000000000017941 */ /* 0x000fea0003800000 */
.L_x_71:
[----:B------:R-:W-:Y:S01]  /*ad10*/  BAR.SYNC.DEFER_BLOCKING 0x0 ;  /* 0x0000000000007b1d */ /* 0x000fe20000010000 */
[----:B------:R-:W-:-:S05]  /*ad20*/  IMAD.MOV.U32 R5, RZ, RZ, -0x1 ;  /* 0xffffffffff057424 */ /* 0x000fca00078e00ff */
[----:B------:R-:W-:Y:S01]  /*ad30*/  ULDC UR4, c[0x0][0x228] ;  /* 0x00008a0000047ab9 */ /* 0x000fe20000000800 */
[----:B------:R-:W-:Y:S01]  /*ad40*/  BSSY B1, `(.L_x_98) ;  /* 0x00001e5000017945 */ /* 0x000fe20003800000 */
[----:B------:R-:W-:-:S04]  /*ad50*/  SHF.L.U32 R5, R5, UR4, RZ ;  /* 0x0000000405057c19 */ /* 0x000fc800080006ff */
[----:B------:R-:W-:-:S05]  /*ad60*/  LOP3.LUT R5, R5, UR8, RZ, 0xc, !PT ;  /* 0x0000000805057c12 */ /* 0x000fca000f8e0cff */
[----:B------:R-:W-:-:S05]  /*ad70*/  VIADD R5, R5, UR19 ;  /* 0x0000001305057c36 */ /* 0x000fca0008000000 */
[----:B------:R-:W-:Y:S01]  /*ad80*/  LEA R5, R5, 0x40, 0x6 ;  /* 0x0000004005057811 */ /* 0x000fe200078e30ff */
[----:B------:R-:W-:-:S04]  /*ad90*/  DEPBAR.LE SB5, 0x5 ;  /* 0x0000d1400000791a */ /* 0x000fc80000000000 */
[----:B------:R-:W-:Y:S01]  /*ada0*/  STS.128 [R95], R32 ;  /* 0x000000205f007388 */ /* 0x000fe20000000c00 */
[----:B------:R-:W-:Y:S01]  /*adb0*/  ISETP.LE.AND P0, PT, R5, UR18, PT ;  /* 0x0000001205007c0c */ /* 0x000fe2000bf03270 */
[----:B------:R-:W-:Y:S02]  /*adc0*/  VIADD R5, R96, 0x10 ;  /* 0x0000001060057836 */ /* 0x000fe40000000000 */
[----:B------:R-:W-:Y:S01]  /*add0*/  STS.128 [R95+0x40], R28 ;  /* 0x0000401c5f007388 */ /* 0x000fe20000000c00 */
[----:B------:R-:W-:-:S04]  /*ade0*/  DEPBAR.LE SB5, 0x2 ;  /* 0x0000d0800000791a */ /* 0x000fc80000000000 */
[----:B------:R-:W-:Y:S04]  /*adf0*/  STS.128 [R95+0x80], R24 ;  /* 0x000080185f007388 */ /* 0x000fe80000000c00 */
[----:B------:R-:W-:Y:S01]  /*ae00*/  STS.128 [R95+0xc0], R20 ;  /* 0x0000c0145f007388 */ /* 0x000fe20000000c00 */
[----:B------:R-:W-:Y:S06]  /*ae10*/  BAR.SYNC.DEFER_BLOCKING 0x0 ;  /* 0x0000000000007b1d */ /* 0x000fec0000010000 */
[----:B------:R-:W1:Y:S04]  /*ae20*/  LDS.64 R100, [R93+UR9] ;  /* 0x000000095d647984 */ /* 0x000e680008000a00 */
[----:B------:R-:W1:Y:S04]  /*ae30*/  LDS.64 R98, [R93+UR9+0x100] ;  /* 0x000100095d627984 */ /* 0x000e680008000a00 */
[----:B------:R-:W1:Y:S04]  /*ae40*/  LDS.64 R18, [R93+UR9+0x220] ;  /* 0x000220095d127984 */ /* 0x000e680008000a00 */
[----:B--2---:R-:W2:Y:S04]  /*ae50*/  LDS.64 R16, [R93+UR9+0x320] ;  /* 0x000320095d107984 */ /* 0x004ea80008000a00 */
[----:B------:R-:W2:Y:S04]  /*ae60*/  LDS.64 R14, [R93+UR9+0x440] ;  /* 0x000440095d0e7984 */ /* 0x000ea80008000a00 */
[----:B------:R-:W2:Y:S04]  /*ae70*/  LDS.64 R12, [R93+UR9+0x540] ;  /* 0x000540095d0c7984 */ /* 0x000ea80008000a00 */
[----:B------:R-:W2:Y:S04]  /*ae80*/  LDS.64 R10, [R93+UR9+0x660] ;  /* 0x000660095d0a7984 */ /* 0x000ea80008000a00 */
[----:B---3--:R-:W3:Y:S01]  /*ae90*/  LDS.64 R8, [R93+UR9+0x760] ;  /* 0x000760095d087984 */ /* 0x008ee20008000a00 */
[----:B-1----:R-:W-:-:S02]  /*aea0*/  DMUL R24, R100, R114 ;  /* 0x0000007264187228 */ /* 0x002fc40000000000 */
[-C--:B------:R-:W-:Y:S02]  /*aeb0*/  DMUL R20, R98, R114.reuse ;  /* 0x0000007262147228 */ /* 0x080fe40000000000 */
[----:B------:R-:W-:-:S04]  /*aec0*/  DMUL R18, R18, R114 ;  /* 0x0000007212127228 */ /* 0x000fc80000000000 */
[----:B----4-:R-:W-:Y:S02]  /*aed0*/  DFMA R24, R88, R112, R24 ;  /* 0x000000705818722b */ /* 0x010fe40000000018 */
[----:B--2---:R-:W-:Y:S02]  /*aee0*/  DMUL R16, R16, R114 ;  /* 0x0000007210107228 */ /* 0x004fe40000000000 */
[----:B------:R-:W-:Y:S02]  /*aef0*/  DFMA R20, R86, R112, R20 ;  /* 0x000000705614722b */ /* 0x000fe40000000014 */
[----:B------:R-:W-:Y:S02]  /*af00*/  DMUL R14, R14, R114 ;  /* 0x000000720e0e7228 */ /* 0x000fe40000000000 */
[----:B------:R-:W-:Y:S02]  /*af10*/  DFMA R18, R84, R112, R18 ;  /* 0x000000705412722b */ /* 0x000fe40000000012 */
[----:B------:R-:W-:-:S02]  /*af20*/  DMUL R12, R12, R114 ;  /* 0x000000720c0c7228 */ /* 0x000fc40000000000 */
[----:B------:R-:W-:Y:S02]  /*af30*/  DFMA R16, R82, R112, R16 ;  /* 0x000000705210722b */ /* 0x000fe40000000010 */
[----:B------:R-:W-:Y:S02]  /*af40*/  DMUL R10, R10, R114 ;  /* 0x000000720a0a7228 */ /* 0x000fe40000000000 */
[----:B------:R-:W-:Y:S02]  /*af50*/  DFMA R14, R80, R112, R14 ;  /* 0x00000070500e722b */ /* 0x000fe4000000000e */
[----:B---3--:R-:W-:Y:S02]  /*af60*/  DMUL R8, R8, R114 ;  /* 0x0000007208087228 */ /* 0x008fe40000000000 */
[-C--:B------:R-:W-:Y:S02]  /*af70*/  DFMA R12, R78, R112.reuse, R12 ;  /* 0x000000704e0c722b */ /* 0x080fe4000000000c */
[----:B------:R-:W-:-:S04]  /*af80*/  DFMA R10, R76, R112, R10 ;  /* 0x000000704c0a722b */ /* 0x000fc8000000000a */
[----:B------:R-:W-:Y:S01]  /*af90*/  DFMA R8, R74, R112, R8 ;  /* 0x000000704a08722b */ /* 0x000fe20000000008 */
[----:B------:R-:W-:Y:S10]  /*afa0*/  @P0 BRA `(.L_x_99) ;  /* 0x0000001800640947 */ /* 0x000ff40003800000 */
[----:B------:R-:W-:Y:S01]  /*afb0*/  IADD3 R26, P0, -R68, R6, RZ ;  /* 0x00000006441a7210 */ /* 0x000fe20007f1e1ff */
[----:B------:R-:W-:Y:S01]  /*afc0*/  ULDC UR4, c[0x0][0x2f4] ;  /* 0x0000bd0000047ab9 */ /* 0x000fe20000000800 */
[----:B------:R-:W-:Y:S01]  /*afd0*/  BSSY B0, `(.L_x_100) ;  /* 0x0000030000007945 */ /* 0x000fe20003800000 */
[----:B------:R-:W-:Y:S02]  /*afe0*/  IMAD.U32 R31, RZ, RZ, UR4 ;  /* 0x00000004ff1f7e24 */ /* 0x000fe4000f8e00ff */
[----:B------:R-:W-:-:S05]  /*aff0*/  IMAD.X R27, R7, 0x1, ~R69, P0 ;  /* 0x00000001071b7824 */ /* 0x000fca00000e0e45 */
        /* <DEDUP_REMOVED lines=11> */
[----:B------:R-:W-:Y:S02]  /*b0b0*/  ULDC.64 UR4, c[0x0][0x2f0] ;  /* 0x0000bc0000047ab9 */ /* 0x000fe40000000a00 */
[----:B------:R-:W-:Y:S02]  /*b0c0*/  MOV R29, UR4 ;  /* 0x00000004001d7c02 */ /* 0x000fe40008000f00 */
[----:B------:R-:W-:Y:S02]  /*b0d0*/  IADD3.X R98, RZ, ~R98, RZ, P0, !PT ;  /* 0x80000062ff627210 */ /* 0x000fe400007fe4ff */
[----:B------:R-:W-:Y:S01]  /*b0e0*/  MOV R31, UR5 ;  /* 0x00000005001f7c02 */ /* 0x000fe20008000f00 */
[----:B------:R-:W-:-:S04]  /*b0f0*/  IMAD.WIDE.U32 R32, R22, R29, R26 ;  /* 0x0000001d16207225 */ /* 0x000fc800078e001a */
[----:B------:R-:W-:Y:S01]  /*b100*/  IMAD R23, R98, R29, RZ ;  /* 0x0000001d62177224 */ /* 0x000fe200078e02ff */
[----:B------:R-:W-:-:S03]  /*b110*/  MOV R28, R32 ;  /* 0x00000020001c7202 */ /* 0x000fc60000000f00 */
[----:B------:R-:W-:Y:S02]  /*b120*/  IMAD R22, R22, R31, R23 ;  /* 0x0000001f16167224 */ /* 0x000fe400078e0217 */
[----:B------:R-:W-:Y:S02]  /*b130*/  IMAD.MOV.U32 R23, RZ, RZ, R99 ;  /* 0x000000ffff177224 */ /* 0x000fe400078e0063 */
[----:B------:R-:W-:Y:S01]  /*b140*/  IMAD.IADD R33, R22, 0x1, R33 ;  /* 0x0000000116217824 */ /* 0x000fe200078e0221 */
[----:B------:R-:W-:Y:S05]  /*b150*/  BRA `(.L_x_102) ;  /* 0x00000000005c7947 */ /* 0x000fea0003800000 */
.L_x_101:
        /* <DEDUP_REMOVED lines=10> */
[----:B------:R-:W-:Y:S01]  /*b200*/  IMAD.HI.U32 R23, R33, R23, R32 ;  /* 0x0000001721177227 */ /* 0x000fe200078e0020 */
[----:B------:R-:W-:-:S05]  /*b210*/  MOV R33, RZ ;  /* 0x000000ff00217202 */ /* 0x000fca0000000f00 */
        /* <DEDUP_REMOVED lines=11> */
.L_x_102:
[----:B------:R-:W-:Y:S05]  /*b2d0*/  BSYNC B0 ;  /* 0x0000000000007941 */ /* 0x000fea0003800000 */
.L_x_100:
        /* <DEDUP_REMOVED lines=19> */
[----:B-1---5:R-:W-:Y:S05]  /*b410*/  CALL.REL.NOINC `($__internal_1_$__cuda_sm20_rem_u64) ;  /* 0x0000010800547944 */ /* 0x022fea0003c00000 */
[----:B------:R-:W-:Y:S05]  /*b420*/  BRA `(.L_x_105) ;  /* 0x00000000004c7947 */ /* 0x000fea0003800000 */
.L_x_104:
        /* <DEDUP_REMOVED lines=19> */
.L_x_105:
[----:B------:R-:W-:Y:S05]  /*b560*/  BSYNC B0 ;  /* 0x0000000000007941 */ /* 0x000fea0003800000 */
.L_x_103:
        /* <DEDUP_REMOVED lines=39> */
.L_x_107:
        /* <DEDUP_REMOVED lines=8> */
[----:B-1----:R-:W-:Y:S01]  /*b860*/  IMAD R21, R31, R27, RZ ;  /* 0x0000001b1f157224 */ /* 0x002fe200078e02ff */
[----:B------:R-:W-:-:S04]  /*b870*/  MOV R20, RZ ;  /* 0x000000ff00147202 */ /* 0x000fc80000000f00 */
        /* <DEDUP_REMOVED lines=13> */
.L_x_108:
[----:B------:R-:W-:Y:S05]  /*b950*/  BSYNC B0 ;  /* 0x0000000000007941 */ /* 0x000fea0003800000 */
.L_x_106:
        /* <DEDUP_REMOVED lines=21> */
.L_x_110:
        /* <DEDUP_REMOVED lines=19> */
.L_x_111:
[----:B------:R-:W-:Y:S05]  /*bbe0*/  BSYNC B0 ;  /* 0x0000000000007941 */ /* 0x000fea0003800000 */
.L_x_109:
        /* <DEDUP_REMOVED lines=37> */
.L_x_113:
[----:B------:R-:W-:Y:S01]  /*be40*/  ULDC UR4, c[0x0][0x2f0] ;  /* 0x0000bc0000047ab9 */ /* 0x000fe20000000800 */
[----:B------:R-:W-:Y:S01]  /*be50*/  IMAD.MOV.U32 R26, RZ, RZ, RZ ;  /* 0x000000ffff1a7224 */ /* 0x000fe200078e00ff */
[----:B-1----:R-:W-:-:S04]  /*be60*/  MOV R23, UR4 ;  /* 0x0000000400177c02 */ /* 0x002fc80008000f00 */
        /* <DEDUP_REMOVED lines=20> */
.L_x_114:
[----:B------:R-:W-:Y:S05]  /*bfb0*/  BSYNC B0 ;  /* 0x0000000000007941 */ /* 0x000fea0003800000 */
.L_x_112:
        /* <DEDUP_REMOVED lines=21> */
.L_x_116:
        /* <DEDUP_REMOVED lines=19> */
.L_x_117:
[----:B------:R-:W-:Y:S05]  /*c240*/  BSYNC B0 ;  /* 0x0000000000007941 */ /* 0x000fea0003800000 */
.L_x_115:
        /* <DEDUP_REMOVED lines=37> */
.L_x_119:
        /* <DEDUP_REMOVED lines=23> */
.L_x_120:
[----:B------:R-:W-:Y:S05]  /*c610*/  BSYNC B0 ;  /* 0x0000000000007941 */ /* 0x000fea0003800000 */
.L_x_118:
        /* <DEDUP_REMOVED lines=21> */
.L_x_122:
        /* <DEDUP_REMOVED lines=19> */
.L_x_123:
[----:B------:R-:W-:Y:S05]  /*c8a0*/  BSYNC B0 ;  /* 0x0000000000007941 */ /* 0x000fea0003800000 */
.L_x_121:
        /* <DEDUP_REMOVED lines=9> */
.L_x_99:
[C---:B------:R-:W-:Y:S01]  /*c940*/  VIADD R22, R94.reuse, 0x20 ;  /* 0x000000205e167836 */ /* 0x040fe20000000000 */
[----:B------:R-:W-:Y:S02]  /*c950*/  ULDC UR4, c[0x0][0x214] ;  /* 0x0000850000047ab9 */ /* 0x000fe40000000800 */
[----:B------:R-:W-:Y:S02]  /*c960*/  ISETP.GE.AND P0, PT, R94, UR4, PT ;  /* 0x000000045e007c0c */ /* 0x000fe4000bf06270 */
[----:B------:R-:W-:Y:S01]  /*c970*/  ISETP.GE.AND P1, PT, R22, UR4, PT ;  /* 0x0000000416007c0c */ /* 0x000fe2000bf26270 */
[----:B------:R-:W-:Y:S01]  /*c980*/  ULDC.64 UR4, c[0x0][0x2f8] ;  /* 0x0000be0000047ab9 */ /* 0x000fe20000000a00 */
[C---:B------:R-:W-:Y:S01]  /*c990*/  ISETP.LT.AND P2, PT, R4.reuse, UR6, !P0 ;  /* 0x0000000604007c0c */ /* 0x040fe2000c741270 */
[----:B------:R-:W-:Y:S01]  /*c9a0*/  UIADD3 UR10, UP0, UR4, 0x100, URZ ;  /* 0x00000100040a7890 */ /* 0x000fe2000ff1e03f */
[----:B------:R-:W-:Y:S01]  /*c9b0*/  ISETP.LT.AND P3, PT, R4, UR6, !P1 ;  /* 0x0000000604007c0c */ /* 0x000fe2000cf61270 */
[----:B------:R-:W-:-:S02]  /*c9c0*/  VIADD R4, R96, 0x9 ;  /* 0x0000000960047836 */ /* 0x000fc40000000000 */
[----:B------:R-:W-:-:S03]  /*c9d0*/  UIADD3.X UR7, URZ, UR5, URZ, UP0, !UPT ;  /* 0x000000053f077290 */ /* 0x000fc600087fe43f */
[----:B------:R-:W-:-:S05]  /*c9e0*/  ISETP.LT.AND P4, PT, R4, UR6, !P0 ;  /* 0x0000000604007c0c */ /* 0x000fca000c781270 */
[----:B------:R1:W-:Y:S01]  /*c9f0*/  @P2 STG.E.64 desc[UR20][R6.64], R24 ;  /* 0x0000001806002986 */ /* 0x0003e2000c101b14 */
[----:B------:R-:W-:-:S03]  /*ca00*/  IADD3 R22, P2, R6, UR4, RZ ;  /* 0x0000000406167c10 */ /* 0x000fc6000ff5e0ff */
[----:B------:R2:W-:Y:S01]  /*ca10*/  @P3 STG.E.64 desc[UR20][R6.64+0x100], R20 ;  /* 0x0001001406003986 */ /* 0x0005e2000c101b14 */
[----:B------:R-:W-:Y:S01]  /*ca20*/  ISETP.LT.AND P3, PT, R4, UR6, !P1 ;  /* 0x0000000604007c0c */ /* 0x000fe2000cf61270 */
[----:B------:R-:W-:Y:S01]  /*ca30*/  VIADD R4, R96, 0xa ;  /* 0x0000000a60047836 */ /* 0x000fe20000000000 */
[C---:B------:R-:W-:Y:S02]  /*ca40*/  IADD3.X R23, R7.reuse, UR5, RZ, P2, !PT ;  /* 0x0000000507177c10 */ /* 0x040fe400097fe4ff */
[----:B------:R-:W-:Y:S02]  /*ca50*/  IADD3 R26, P2, R6, UR10, RZ ;  /* 0x0000000a061a7c10 */ /* 0x000fe4000ff5e0ff */
[C---:B------:R-:W-:Y:S01]  /*ca60*/  ISETP.LT.AND P1, PT, R4.reuse, UR6, !P1 ;  /* 0x0000000604007c0c */ /* 0x040fe2000cf21270 */
[----:B------:R3:W-:Y:S01]  /*ca70*/  @P4 STG.E.64 desc[UR20][R22.64], R18 ;  /* 0x0000001216004986 */ /* 0x0007e2000c101b14 */
[----:B------:R-:W-:Y:S02]  /*ca80*/  IADD3.X R27, R7, UR7, RZ, P2, !PT ;  /* 0x00000007071b7c10 */ /* 0x000fe400097fe4ff */
[----:B------:R-:W-:Y:S01]  /*ca90*/  ISETP.LT.AND P2, PT, R4, UR6, !P0 ;  /* 0x0000000604007c0c */ /* 0x000fe2000c741270 */
[----:B------:R-:W-:-:S02]  /*caa0*/  VIADD R4, R96, 0xb ;  /* 0x0000000b60047836 */ /* 0x000fc40000000000 */
[----:B------:R3:W-:Y:S03]  /*cab0*/  @P3 STG.E.64 desc[UR20][R26.64], R16 ;  /* 0x000000101a003986 */ /* 0x0007e6000c101b14 */
[----:B------:R-:W-:Y:S02]  /*cac0*/  ISETP.LT.AND P0, PT, R4, UR6, !P0 ;  /* 0x0000000604007c0c */ /* 0x000fe4000c701270 */
[C---:B-1----:R-:W-:Y:S02]  /*cad0*/  IADD3 R24, P3, R22.reuse, UR10, RZ ;  /* 0x0000000a16187c10 */ /* 0x042fe4000ff7e0ff */
[----:B--2---:R-:W-:Y:S02]  /*cae0*/  IADD3 R20, P4, R22, UR4, RZ ;  /* 0x0000000416147c10 */ /* 0x004fe4000ff9e0ff */
[C---:B------:R-:W-:Y:S02]  /*caf0*/  IADD3.X R25, R23.reuse, UR7, RZ, P3, !PT ;  /* 0x0000000717197c10 */ /* 0x040fe40009ffe4ff */
[----:B------:R-:W-:-:S02]  /*cb00*/  IADD3.X R21, R23, UR5, RZ, P4, !PT ;  /* 0x0000000517157c10 */ /* 0x000fc4000a7fe4ff */
[C---:B------:R-:W-:Y:S02]  /*cb10*/  IADD3 R28, P4, R20.reuse, UR4, RZ ;  /* 0x00000004141c7c10 */ /* 0x040fe4000ff9e0ff */
[----:B---3--:R-:W-:Y:S01]  /*cb20*/  IADD3 R18, P3, R20, UR10, RZ ;  /* 0x0000000a14127c10 */ /* 0x008fe2000ff7e0ff */
[----:B------:R1:W-:Y:S01]  /*cb30*/  @P2 STG.E.64 desc[UR20][R20.64], R14 ;  /* 0x0000000e14002986 */ /* 0x0003e2000c101b14 */
[C---:B------:R-:W-:Y:S02]  /*cb40*/  IADD3.X R29, R21.reuse, UR5, RZ, P4, !PT ;  /* 0x00000005151d7c10 */ /* 0x040fe4000a7fe4ff */
[----:B------:R-:W-:Y:S01]  /*cb50*/  IADD3.X R19, R21, UR7, RZ, P3, !PT ;  /* 0x0000000715137c10 */ /* 0x000fe20009ffe4ff */
[----:B------:R1:W-:Y:S04]  /*cb60*/  @P1 STG.E.64 desc[UR20][R24.64], R12 ;  /* 0x0000000c18001986 */ /* 0x0003e8000c101b14 */
[----:B------:R1:W-:Y:S04]  /*cb70*/  @P0 STG.E.64 desc[UR20][R28.64], R10 ;  /* 0x0000000a1c000986 */ /* 0x0003e8000c101b14 */
[----:B------:R1:W-:Y:S02]  /*cb80*/  @P6 STG.E.64 desc[UR20][R18.64], R8 ;  /* 0x0000000812006986 */ /* 0x0003e4000c101b14 */
.L_x_124:
[----:B------:R-:W-:Y:S05]  /*cb90*/  BSYNC B1 ;  /* 0x0000000000017941 */ /* 0x000fea0003800000 */
.L_x_98:
[----:B------:R-:W-:Y:S01]  /*cba0*/  IMAD.MOV.U32 R4, RZ, RZ, -0x1 ;  /* 0xffffffffff047424 */ /* 0x000fe200078e00ff */
[----:B------:R-:W-:Y:S01]  /*cbb0*/  ULDC UR4, c[0x0][0x228] ;  /* 0x00008a0000047ab9 */ /* 0x000fe20000000800 */
[----:B-12---:R-:W-:Y:S01]  /*cbc0*/  LEA R8, P2, R72, R92, 0x1 ;  /* 0x0000005c48087211 */ /* 0x006fe200078408ff */
[----:B------:R-:W-:Y:S02]  /*cbd0*/  BSSY B1, `(.L_x_125) ;  /* 0x00001ab000017945 */ /* 0x000fe40003800000 */
[----:B------:R-:W-:Y:S01]  /*cbe0*/  SHF.L.U32 R4, R4, UR4, RZ ;  /* 0x0000000404047c19 */ /* 0x000fe200080006ff */
[----:B------:R-:W-:Y:S01]  /*cbf0*/  ULDC.64 UR4, c[0x0][0x310] ;  /* 0x0000c40000047ab9 */ /* 0x000fe20000000a00 */
[----:B------:R-:W-:Y:S02]  /*cc00*/  LEA.HI.X R9, R72, R91, R73, 0x1, P2 ;  /* 0x0000005b48097211 */ /* 0x000fe400010f0c49 */
[----:B------:R-:W-:Y:S02]  /*cc10*/  LOP3.LUT R4, R4, UR8, RZ, 0xc, !PT ;  /* 0x0000000804047c12 */ /* 0x000fe4000f8e0cff */
[----:B------:R-:W-:-:S03]  /*cc20*/  IADD3 R6, P1, R6, UR4, RZ ;  /* 0x0000000406067c10 */ /* 0x000fc6000ff3e0ff */
[----:B------:R-:W-:Y:S01]  /*cc30*/  VIADD R4, R4, UR19 ;  /* 0x0000001304047c36 */ /* 0x000fe20008000000 */
[----:B------:R-:W-:-:S04]  /*cc40*/  IADD3.X R7, R7, UR5, RZ, P1, !PT ;  /* 0x0000000507077c10 */ /* 0x000fc80008ffe4ff */
        /* <DEDUP_REMOVED lines=14> */
[----:B-----5:R-:W-:Y:S05]  /*cd30*/  CALL.REL.NOINC `($__internal_0_$__cuda_sm20_div_u64) ;  /* 0x000000e800f87944 */ /* 0x020fea0003c00000 */
[-C--:B------:R-:W-:Y:S02]  /*cd40*/  IADD3 R11, P0, RZ, -R99.reuse, RZ ;  /* 0x80000063ff0b7210 */ /* 0x080fe40007f1e0ff */
[----:B------:R-:W-:Y:S02]  /*cd50*/  MOV R10, R99 ;  /* 0x00000063000a7202 */ /* 0x000fe40000000f00 */
[----:B------:R-:W-:-:S05]  /*cd60*/  IADD3.X R15, RZ, ~R98, RZ, P0, !PT ;  /* 0x80000062ff0f7210 */ /* 0x000fca00007fe4ff */
[----:B------:R-:W-:Y:S02]  /*cd70*/  IMAD R4, R15, R90, RZ ;  /* 0x0000005a0f047224 */ /* 0x000fe400078e02ff */
[----:B------:R-:W-:-:S04]  /*cd80*/  IMAD.WIDE.U32 R14, R90, R11, R12 ;  /* 0x0000000b5a0e7225 */ /* 0x000fc800078e000c */
[----:B------:R-:W-:-:S05]  /*cd90*/  IMAD R4, R0, R11, R4 ;  /* 0x0000000b00047224 */ /* 0x000fca00078e0204 */
[----:B------:R-:W-:Y:S01]  /*cda0*/  IADD3 R11, R4, R15, RZ ;  /* 0x0000000f040b7210 */ /* 0x000fe20007ffe0ff */
[----:B------:R-:W-:Y:S05]  /*cdb0*/  BRA `(.L_x_129) ;  /* 0x0000000000547947 */ /* 0x000fea0003800000 */
.L_x_128:
        /* <DEDUP_REMOVED lines=21> */
.L_x_129:
[----:B------:R-:W-:Y:S05]  /*cf10*/  BSYNC B0 ;  /* 0x0000000000007941 */ /* 0x000fea0003800000 */
.L_x_127:
        /* <DEDUP_REMOVED lines=18> */
[----:B----45:R-:W-:Y:S05]  /*d040*/  CALL.REL.NOINC `($__internal_1_$__cuda_sm20_rem_u64) ;  /* 0x000000ec00487944 */ /* 0x030fea0003c00000 */
[----:B------:R-:W-:Y:S05]  /*d050*/  BRA `(.L_x_132) ;  /* 0x00000000004c7947 */ /* 0x000fea0003800000 */
.L_x_131:
        /* <DEDUP_REMOVED lines=19> */
.L_x_132:
[----:B------:R-:W-:Y:S05]  /*d190*/  BSYNC B0 ;  /* 0x0000000000007941 */ /* 0x000fea0003800000 */
.L_x_130:
[----:B------:R-:W-:Y:S01]  /*d1a0*/  VIADD R11, R94, 0x20 ;  /* 0x000000205e0b7836 */ /* 0x000fe20000000000 */
[----:B------:R-:W-:Y:S01]  /*d1b0*/  ULDC.64 UR4, c[0x0][0x210] ;  /* 0x0000840000047ab9 */ /* 0x000fe20000000a00 */
[----:B------:R-:W-:-:S03]  /*d1c0*/  SHF.R.U64 R13, R104, 0x3, R105 ;  /* 0x00000003680d7819 */ /* 0x000fc60000001269 */
[----:B------:R-:W-:Y:S02]  /*d1d0*/  ISETP.GE.AND P0, PT, R11, UR5, PT ;  /* 0x000000050b007c0c */ /* 0x000fe4000bf06270 */
        /* <DEDUP_REMOVED lines=20> */
[----:B----45:R-:W-:Y:S05]  /*d320*/  CALL.REL.NOINC `($__internal_0_$__cuda_sm20_div_u64) ;  /* 0x000000e4007c7944 */ /* 0x030fea0003c00000 */
[----:B------:R-:W-:-:S04]  /*d330*/  IADD3 R11, P2, RZ, -R99, RZ ;  /* 0x80000063ff0b7210 */ /* 0x000fc80007f5e0ff */
[----:B------:R-:W-:-:S05]  /*d340*/  IADD3.X R15, RZ, ~R98, RZ, P2, !PT ;  /* 0x80000062ff0f7210 */ /* 0x000fca00017fe4ff */
[----:B------:R-:W-:Y:S02]  /*d350*/  IMAD R4, R15, R90, RZ ;  /* 0x0000005a0f047224 */ /* 0x000fe400078e02ff */
[----:B------:R-:W-:-:S04]  /*d360*/  IMAD.WIDE.U32 R14, R90, R11, R12 ;  /* 0x0000000b5a0e7225 */ /* 0x000fc800078e000c */
[----:B------:R-:W-:Y:S01]  /*d370*/  IMAD R4, R0, R11, R4 ;  /* 0x0000000b00047224 */ /* 0x000fe200078e0204 */
[----:B------:R-:W-:Y:S02]  /*d380*/  MOV R11, R99 ;  /* 0x00000063000b7202 */ /* 0x000fe40000000f00 */
[----:B------:R-:W-:Y:S02]  /*d390*/  MOV R10, R14 ;  /* 0x0000000e000a7202 */ /* 0x000fe40000000f00 */
[----:B------:R-:W-:Y:S01]  /*d3a0*/  IADD3 R4, R4, R15, RZ ;  /* 0x0000000f04047210 */ /* 0x000fe20007ffe0ff */
[----:B------:R-:W-:Y:S05]  /*d3b0*/  BRA `(.L_x_135) ;  /* 0x0000000000547947 */ /* 0x000fea0003800000 */
.L_x_134:
[----:B------:R-:W1:Y:S01]  /*d3c0*/  I2F.U32.RP R14, R90 ;  /* 0x0000005a000e7306 */ /* 0x000e620000209000 */
[----:B------:R-:W-:-:S07]  /*d3d0*/  ISETP.NE.U32.AND P2, PT, R90, RZ, PT ;  /* 0x000000ff5a00720c */ /* 0x000fce0003f45070 */
[----:B-1----:R-:W1:Y:S02]  /*d3e0*/  MUFU.RCP R10, R14 ;  /* 0x0000000e000a7308 */ /* 0x002e640000001000 */
[----:B-1----:R-:W-:-:S06]  /*d3f0*/  IADD3 R10, R10, 0xffffffe, RZ ;  /* 0x0ffffffe0a0a7810 */ /* 0x002fcc0007ffe0ff */
[----:B------:R-:W1:Y:S02]  /*d400*/  F2I.FTZ.U32.TRUNC.NTZ R11, R10 ;  /* 0x0000000a000b7305 */ /* 0x000e64000021f000 */
[----:B-1----:R-:W-:Y:S01]  /*d410*/  IADD3 R4, RZ, -R11, RZ ;  /* 0x8000000bff047210 */ /* 0x002fe20007ffe0ff */
[----:B------:R-:W-:-:S04]  /*d420*/  IMAD.MOV.U32 R10, RZ, RZ, RZ ;  /* 0x000000ffff0a7224 */ /* 0x000fc800078e00ff */
        /* <DEDUP_REMOVED lines=14> */
.L_x_135:
[----:B------:R-:W-:Y:S05]  /*d510*/  BSYNC B0 ;  /* 0x0000000000007941 */ /* 0x000fea0003800000 */
.L_x_133:
[--C-:B------:R-:W-:Y:S01]  /*d520*/  SHF.R.U64 R14, R10, 0x3, R4.reuse ;  /* 0x000000030a0e7819 */ /* 0x100fe20000001204 */
[----:B------:R-:W-:Y:S01]  /*d530*/  VIADD R10, R96, 0x11 ;  /* 0x00000011600a7836 */ /* 0x000fe20000000000 */
[----:B------:R-:W-:Y:S01]  /*d540*/  ULDC UR4, c[0x0][0x210] ;  /* 0x0000840000047ab9 */ /* 0x000fe20000000800 */
[----:B------:R-:W-:Y:S02]  /*d550*/  SHF.R.U32.HI R15, RZ, 0x3, R4 ;  /* 0x00000003ff0f7819 */ /* 0x000fe40000011604 */
[----:B------:R-:W-:Y:S02]  /*d560*/  ISETP.GE.U32.AND P2, PT, R11, R14, PT ;  /* 0x0000000e0b00720c */ /* 0x000fe40003f46070 */
        /* <DEDUP_REMOVED lines=15> */
.L_x_137:
        /* <DEDUP_REMOVED lines=19> */
.L_x_138:
[----:B------:R-:W-:Y:S05]  /*d790*/  BSYNC B0 ;  /* 0x0000000000007941 */ /* 0x000fea0003800000 */
.L_x_136:
        /* <DEDUP_REMOVED lines=32> */
.L_x_140:
        /* <DEDUP_REMOVED lines=21> */
.L_x_141:
[----:B------:R-:W-:Y:S05]  /*daf0*/  BSYNC B0 ;  /* 0x0000000000007941 */ /* 0x000fea0003800000 */
.L_x_139:
        /* <DEDUP_REMOVED lines=20> */
.L_x_143:
        /* <DEDUP_REMOVED lines=19> */
.L_x_144:
[----:B------:R-:W-:Y:S05]  /*dd70*/  BSYNC B0 ;  /* 0x0000000000007941 */ /* 0x000fea0003800000 */
.L_x_142:
        /* <DEDUP_REMOVED lines=32> */
.L_x_146:
        /* <DEDUP_REMOVED lines=21> */
.L_x_147:
[----:B------:R-:W-:Y:S05]  /*e0d0*/  BSYNC B0 ;  /* 0x0000000000007941 */ /* 0x000fea0003800000 */
.L_x_145:
        /* <DEDUP_REMOVED lines=20> */
.L_x_149:
        /* <DEDUP_REMOVED lines=19> */
.L_x_150:
[----:B------:R-:W-:Y:S05]  /*e350*/  BSYNC B0 ;  /* 0x0000000000007941 */ /* 0x000fea0003800000 */
.L_x_148:
        /* <DEDUP_REMOVED lines=9> */
.L_x_126:
[----:B------:R-:W-:Y:S01]  /*e3f0*/  ULDC UR4, c[0x0][0x214] ;  /* 0x0000850000047ab9 */ /* 0x000fe20000000800 */
[C---:B------:R-:W-:Y:S01]  /*e400*/  VIADD R4, R94.reuse, 0x20 ;  /* 0x000000205e047836 */ /* 0x040fe20000000000 */
[----:B------:R-:W-:-:S04]  /*e410*/  ISETP.GE.AND P4, PT, R94, UR4, PT ;  /* 0x000000045e007c0c */ /* 0x000fc8000bf86270 */
[----:B------:R-:W-:Y:S02]  /*e420*/  ISETP.LT.AND P0, PT, R5, UR6, !P4 ;  /* 0x0000000605007c0c */ /* 0x000fe4000e701270 */
[----:B------:R-:W-:Y:S01]  /*e430*/  ISETP.GE.AND P6, PT, R4, UR4, PT ;  /* 0x0000000404007c0c */ /* 0x000fe2000bfc6270 */
[----:B------:R-:W-:-:S03]  /*e440*/  VIADD R4, R96, 0x11 ;  /* 0x0000001160047836 */ /* 0x000fc60000000000 */
[----:B------:R-:W-:-:S07]  /*e450*/  ISETP.LT.AND P2, PT, R5, UR6, !P6 ;  /* 0x0000000605007c0c */ /* 0x000fce000f741270 */
[----:B------:R-:W-:Y:S02]  /*e460*/  @P0 IMAD.MOV.U32 R14, RZ, RZ, R8 ;  /* 0x000000ffff0e0224 */ /* 0x000fe400078e0008 */
[----:B------:R-:W-:Y:S01]  /*e470*/  @P0 IMAD.MOV.U32 R15, RZ, RZ, R9 ;  /* 0x000000ffff0f0224 */ /* 0x000fe200078e0009 */
[----:B------:R-:W-:-:S04]  /*e480*/  IADD3 R13, P1, R70, 0x100, RZ ;  /* 0x00000100460d7810 */ /* 0x000fc80007f3e0ff */
[----:B------:R1:W4:Y:S01]  /*e490*/  @P0 LDG.E.LTC128B.64 R88, desc[UR20][R14.64] ;  /* 0x000000140e580981 */ /* 0x000322000c1e1b20 */
[C---:B------:R-:W-:Y:S01]  /*e4a0*/  ISETP.LT.AND P0, PT, R4.reuse, UR6, !P6 ;  /* 0x0000000604007c0c */ /* 0x040fe2000f701270 */
[----:B------:R-:W-:Y:S01]  /*e4b0*/  IMAD.X R11, RZ, RZ, R71, P1 ;  /* 0x000000ffff0b7224 */ /* 0x000fe200008e0647 */
[----:B------:R-:W-:Y:S01]  /*e4c0*/  ISETP.LT.AND P3, PT, R4, UR6, !P4 ;  /* 0x0000000604007c0c */ /* 0x000fe2000e761270 */
[----:B------:R-:W-:Y:S02]  /*e4d0*/  VIADD R4, R96, 0x12 ;  /* 0x0000001260047836 */ /* 0x000fe40000000000 */
[----:B-1----:R-:W-:Y:S02]  /*e4e0*/  @P2 IMAD.MOV.U32 R14, RZ, RZ, R8 ;  /* 0x000000ffff0e2224 */ /* 0x002fe400078e0008 */
[----:B------:R-:W-:-:S05]  /*e4f0*/  @P2 IMAD.MOV.U32 R15, RZ, RZ, R9 ;  /* 0x000000ffff0f2224 */ /* 0x000fca00078e0009 */
[----:B------:R1:W4:Y:S01]  /*e500*/  @P2 LDG.E.LTC128B.64 R86, desc[UR20][R14.64+0x100] ;  /* 0x000100140e562981 */ /* 0x000322000c1e1b20 */
[-C--:B------:R-:W-:Y:S02]  /*e510*/  IADD3 R16, P2, R13, R8.reuse, RZ ;  /* 0x000000080d107210 */ /* 0x080fe40007f5e0ff */
[----:B------:R-:W-:-:S03]  /*e520*/  IADD3 R8, P1, R70, R8, RZ ;  /* 0x0000000846087210 */ /* 0x000fc60007f3e0ff */
[--C-:B------:R-:W-:Y:S01]  /*e530*/  IMAD.X R17, R11, 0x1, R9.reuse, P2 ;  /* 0x000000010b117824 */ /* 0x100fe200010e0609 */
[C---:B------:R-:W-:Y:S01]  /*e540*/  ISETP.LT.AND P2, PT, R4.reuse, UR6, !P4 ;  /* 0x0000000604007c0c */ /* 0x040fe2000e741270 */
[----:B------:R-:W-:Y:S01]  /*e550*/  IMAD.X R9, R71, 0x1, R9, P1 ;  /* 0x0000000147097824 */ /* 0x000fe200008e0609 */
[----:B------:R-:W-:Y:S02]  /*e560*/  ISETP.LT.AND P1, PT, R4, UR6, !P6 ;  /* 0x0000000604007c0c */ /* 0x000fe4000f721270 */
[----:B------:R2:W4:Y:S01]  /*e570*/  @P0 LDG.E.LTC128B.64 R82, desc[UR20][R16.64] ;  /* 0x0000001410520981 */ /* 0x000522000c1e1b20 */
[----:B------:R-:W-:-:S03]  /*e580*/  VIADD R4, R96, 0x13 ;  /* 0x0000001360047836 */ /* 0x000fc60000000000 */
[----:B------:R3:W4:Y:S02]  /*e590*/  @P3 LDG.E.LTC128B.64 R84, desc[UR20][R8.64] ;  /* 0x0000001408543981 */ /* 0x000724000c1e1b20 */
[----:B------:R-:W-:Y:S02]  /*e5a0*/  ISETP.LT.AND P6, PT, R4, UR6, !P6 ;  /* 0x0000000604007c0c */ /* 0x000fe4000f7c1270 */
[----:B-1----:R-:W-:-:S05]  /*e5b0*/  IADD3 R14, P0, R70, R8, RZ ;  /* 0x00000008460e7210 */ /* 0x002fca0007f1e0ff */
[--C-:B------:R-:W-:Y:S01]  /*e5c0*/  IMAD.X R15, R71, 0x1, R9.reuse, P0 ;  /* 0x00000001470f7824 */ /* 0x100fe200000e0609 */
[----:B------:R-:W-:Y:S02]  /*e5d0*/  ISETP.LT.AND P0, PT, R4, UR6, !P4 ;  /* 0x0000000604007c0c */ /* 0x000fe4000e701270 */
[----:B------:R-:W-:Y:S02]  /*e5e0*/  IADD3 R12, P4, R13, R8, RZ ;  /* 0x000000080d0c7210 */ /* 0x000fe40007f9e0ff */
[----:B------:R3:W4:Y:S01]  /*e5f0*/  @P2 LDG.E.LTC128B.64 R80, desc[UR20][R14.64] ;  /* 0x000000140e502981 */ /* 0x000722000c1e1b20 */
[----:B------:R-:W-:Y:S02]  /*e600*/  IADD3 R10, P2, R14, R13, RZ ;  /* 0x0000000d0e0a7210 */ /* 0x000fe40007f5e0ff */
[----:B--2---:R-:W-:Y:S01]  /*e610*/  IADD3 R16, P3, R70, R14, RZ ;  /* 0x0000000e46107210 */ /* 0x004fe20007f7e0ff */
[----:B------:R-:W-:Y:S02]  /*e620*/  IMAD.X R13, R11, 0x1, R9, P4 ;  /* 0x000000010b0d7824 */ /* 0x000fe400020e0609 */
[----:B------:R-:W-:-:S02]  /*e630*/  IMAD.X R11, R15, 0x1, R11, P2 ;  /* 0x000000010f0b7824 */ /* 0x000fc400010e060b */
[----:B------:R-:W-:Y:S01]  /*e640*/  IMAD.X R17, R71, 0x1, R15, P3 ;  /* 0x0000000147117824 */ /* 0x000fe200018e060f */
[----:B------:R3:W4:Y:S04]  /*e650*/  @P1 LDG.E.LTC128B.64 R78, desc[UR20][R12.64] ;  /* 0x000000140c4e1981 */ /* 0x000728000c1e1b20 */
[----:B------:R3:W4:Y:S04]  /*e660*/  @P0 LDG.E.LTC128B.64 R76, desc[UR20][R16.64] ;  /* 0x00000014104c0981 */ /* 0x000728000c1e1b20 */
[----:B------:R3:W4:Y:S02]  /*e670*/  @P6 LDG.E.LTC128B.64 R74, desc[UR20][R10.64] ;  /* 0x000000140a4a6981 */ /* 0x000724000c1e1b20 */
.L_x_151:
[----:B------:R-:W-:Y:S05]  /*e680*/  BSYNC B1 ;  /* 0x0000000000017941 */ /* 0x000fea0003800000 */
.L_x_125:
[----:B------:R-:W-:Y:S01]  /*e690*/  BAR.SYNC.DEFER_BLOCKING 0x0 ;  /* 0x0000000000007b1d */ /* 0x000fe20000010000 */
[----:B------:R-:W-:Y:S01]  /*e6a0*/  IMAD.MOV.U32 R4, RZ, RZ, -0x1 ;  /* 0xffffffffff047424 */ /* 0x000fe200078e00ff */
[----:B------:R-:W-:Y:S01]  /*e6b0*/  MOV R22, R92 ;  /* 0x0000005c00167202 */ /* 0x000fe20000000f00 */
[----:B------:R-:W-:-:S03]  /*e6c0*/  IMAD.MOV.U32 R23, RZ, RZ, R91 ;  /* 0x000000ffff177224 */ /* 0x000fc600078e005b */
[----:B------:R-:W-:Y:S01]  /*e6d0*/  ULDC UR4, c[0x0][0x228] ;  /* 0x00008a0000047ab9 */ /* 0x000fe20000000800 */
[----:B------:R-:W-:Y:S01]  /*e6e0*/  BSSY B1, `(.L_x_152) ;  /* 0x00001e6000017945 */ /* 0x000fe20003800000 */
[----:B------:R-:W-:-:S04]  /*e6f0*/  SHF.L.U32 R4, R4, UR4, RZ ;  /* 0x0000000404047c19 */ /* 0x000fc800080006ff */
[----:B------:R-:W-:-:S05]  /*e700*/  LOP3.LUT R4, R4, UR8, RZ, 0xc, !PT ;  /* 0x0000000804047c12 */ /* 0x000fca000f8e0cff */
[----:B------:R-:W-:-:S05]  /*e710*/  VIADD R4, R4, UR19 ;  /* 0x0000001304047c36 */ /* 0x000fca0008000000 */
[----:B------:R-:W-:Y:S01]  /*e720*/  LEA R4, R4, 0x40, 0x6 ;  /* 0x0000004004047811 */ /* 0x000fe200078e30ff */
[----:B------:R-:W-:Y:S03]  /*e730*/  STS.128 [R95], R36 ;  /* 0x000000245f007388 */ /* 0x000fe60000000c00 */
[----:B------:R-:W-:Y:S01]  /*e740*/  ISETP.LE.AND P0, PT, R4, UR18, PT ;  /* 0x0000001204007c0c */ /* 0x000fe2000bf03270 */
[----:B------:R-:W-:Y:S01]  /*e750*/  STS.128 [R95+0x40], R40 ;  /* 0x000040285f007388 */ /* 0x000fe20000000c00 */
[----:B------:R-:W-:-:S03]  /*e760*/  IADD3 R4, R96, 0x18, RZ ;  /* 0x0000001860047810 */ /* 0x000fc60007ffe0ff */
[----:B------:R-:W-:Y:S04]  /*e770*/  STS.128 [R95+0x80], R44 ;  /* 0x0000802c5f007388 */ /* 0x000fe80000000c00 */
[----:B------:R-:W-:Y:S01]  /*e780*/  STS.128 [R95+0xc0], R48 ;  /* 0x0000c0305f007388 */ /* 0x000fe20000000c00 */
[----:B------:R-:W-:Y:S06]  /*e790*/  BAR.SYNC.DEFER_BLOCKING 0x0 ;  /* 0x0000000000007b1d */ /* 0x000fec0000010000 */
[----:B------:R-:W2:Y:S04]  /*e7a0*/  LDS.64 R20, [R93+UR9+0x440] ;  /* 0x000440095d147984 */ /* 0x000ea80008000a00 */
[----:B-1-3--:R-:W1:Y:S04]  /*e7b0*/  LDS.64 R8, [R93+UR9+0x540] ;  /* 0x000540095d087984 */ /* 0x00ae680008000a00 */
[----:B------:R-:W3:Y:S04]  /*e7c0*/  LDS.64 R28, [R93+UR9] ;  /* 0x000000095d1c7984 */ /* 0x000ee80008000a00 */
[----:B------:R-:W3:Y:S04]  /*e7d0*/  LDS.64 R16, [R93+UR9+0x100] ;  /* 0x000100095d107984 */ /* 0x000ee80008000a00 */
[----:B------:R-:W3:Y:S04]  /*e7e0*/  LDS.64 R14, [R93+UR9+0x220] ;  /* 0x000220095d0e7984 */ /* 0x000ee80008000a00 */
[----:B------:R-:W3:Y:S04]  /*e7f0*/  LDS.64 R12, [R93+UR9+0x320] ;  /* 0x000320095d0c7984 */ /* 0x000ee80008000a00 */
[----:B------:R-:W3:Y:S04]  /*e800*/  LDS.64 R18, [R93+UR9+0x660] ;  /* 0x000660095d127984 */ /* 0x000ee80008000a00 */
[----:B------:R-:W3:Y:S01]  /*e810*/  LDS.64 R10, [R93+UR9+0x760] ;  /* 0x000760095d0a7984 */ /* 0x000ee20008000a00 */
[----:B--2---:R-:W-:-:S02]  /*e820*/  DMUL R20, R20, R114 ;  /* 0x0000007214147228 */ /* 0x004fc40000000000 */
[-C--:B-1----:R-:W-:Y:S01]  /*e830*/  DMUL R24, R8, R114.reuse ;  /* 0x0000007208187228 */ /* 0x082fe20000000000 */
[----:B------:R-:W-:Y:S01]  /*e840*/  IMAD.WIDE.U32 R8, R72, 0x3, R22 ;  /* 0x0000000348087825 */ /* 0x000fe200078e0016 */
[----:B---3--:R-:W-:-:S04]  /*e850*/  DMUL R28, R28, R114 ;  /* 0x000000721c1c7228 */ /* 0x008fc80000000000 */
[----:B----4-:R-:W-:Y:S02]  /*e860*/  DFMA R22, R80, R112, R20 ;  /* 0x000000705016722b */ /* 0x010fe40000000014 */
[----:B------:R-:W-:Y:S02]  /*e870*/  DMUL R16, R16, R114 ;  /* 0x0000007210107228 */ /* 0x000fe40000000000 */
[----:B------:R-:W-:Y:S02]  /*e880*/  DFMA R20, R78, R112, R24 ;  /* 0x000000704e14722b */ /* 0x000fe40000000018 */
[----:B------:R-:W-:Y:S02]  /*e890*/  DMUL R14, R14, R114 ;  /* 0x000000720e0e7228 */ /* 0x000fe40000000000 */
[----:B------:R-:W-:Y:S02]  /*e8a0*/  DFMA R28, R88, R112, R28 ;  /* 0x00000070581c722b */ /* 0x000fe4000000001c */
[----:B------:R-:W-:-:S02]  /*e8b0*/  DMUL R12, R12, R114 ;  /* 0x000000720c0c7228 */ /* 0x000fc40000000000 */
[----:B------:R-:W-:Y:S02]  /*e8c0*/  DFMA R16, R86, R112, R16 ;  /* 0x000000705610722b */ /* 0x000fe40000000010 */
[----:B------:R-:W-:Y:S02]  /*e8d0*/  DMUL R18, R18, R114 ;  /* 0x0000007212127228 */ /* 0x000fe40000000000 */
[----:B------:R-:W-:Y:S02]  /*e8e0*/  DFMA R14, R84, R112, R14 ;  /* 0x00000070540e722b */ /* 0x000fe4000000000e */
[----:B------:R-:W-:Y:S01]  /*e8f0*/  DMUL R26, R10, R114 ;  /* 0x000000720a1a7228 */ /* 0x000fe20000000000 */
[----:B------:R-:W-:Y:S01]  /*e900*/  IMAD R11, R73, 0x3, RZ ;  /* 0x00000003490b7824 */ /* 0x000fe200078e02ff */
[-C--:B------:R-:W-:Y:S02]  /*e910*/  DFMA R12, R82, R112.reuse, R12 ;  /* 0x00000070520c722b */ /* 0x080fe4000000000c */
[----:B------:R-:W-:Y:S01]  /*e920*/  DFMA R18, R76, R112, R18 ;  /* 0x000000704c12722b */ /* 0x000fe20000000012 */
[----:B------:R-:W-:-:S03]  /*e930*/  IMAD.IADD R11, R9, 0x1, R11 ;  /* 0x00000001090b7824 */ /* 0x000fc600078e020b */
        /* <DEDUP_REMOVED lines=29> */
.L_x_155:
        /* <DEDUP_REMOVED lines=23> */
.L_x_156:
[----:B------:R-:W-:Y:S05]  /*ec80*/  BSYNC B0 ;  /* 0x0000000000007941 */ /* 0x000fea0003800000 */
.L_x_154:
        /* <DEDUP_REMOVED lines=21> */
.L_x_158:
        /* <DEDUP_REMOVED lines=19> */
.L_x_159:
[----:B------:R-:W-:Y:S05]  /*ef10*/  BSYNC B0 ;  /* 0x0000000000007941 */ /* 0x000fea0003800000 */
.L_x_157:
        /* <DEDUP_REMOVED lines=39> */
.L_x_161:
[----:B------:R-:W-:Y:S01]  /*f190*/  ULDC UR4, c[0x0][0x2f0] ;  /* 0x0000bc0000047ab9 */ /* 0x000fe20000000800 */
[----:B------:R-:W-:Y:S01]  /*f1a0*/  IMAD.MOV.U32 R34, RZ, RZ, RZ ;  /* 0x000000ffff227224 */ /* 0x000fe200078e00ff */
[----:B------:R-:W-:-:S04]  /*f1b0*/  MOV R31, UR4 ;  /* 0x00000004001f7c02 */ /* 0x000fc80008000f00 */
[----:B------:R-:W2:Y:S01]  /*f1c0*/  I2F.U32.RP R32, R31 ;  /* 0x0000001f00207306 */ /* 0x000ea20000209000 */
[----:B------:R-:W-:-:S07]  /*f1d0*/  ISETP.NE.U32.AND P2, PT, R31, RZ, PT ;  /* 0x000000ff1f00720c */ /* 0x000fce0003f45070 */
[----:B--2---:R-:W2:Y:S02]  /*f1e0*/  MUFU.RCP R30, R32 ;  /* 0x00000020001e7308 */ /* 0x004ea40000001000 */
[----:B--2---:R-:W-:-:S06]  /*f1f0*/  VIADD R30, R30, 0xffffffe ;  /* 0x0ffffffe1e1e7836 */ /* 0x004fcc0000000000 */
[----:B------:R-:W1:Y:S02]  /*f200*/  F2I.FTZ.U32.TRUNC.NTZ R35, R30 ;  /* 0x0000001e00237305 */ /* 0x000e64000021f000 */
[----:B-1----:R-:W-:-:S05]  /*f210*/  IMAD R17, R35, R31, RZ ;  /* 0x0000001f23117224 */ /* 0x002fca00078e02ff */
        /* <DEDUP_REMOVED lines=14> */
.L_x_162:
[----:B------:R-:W-:Y:S05]  /*f300*/  BSYNC B0 ;  /* 0x0000000000007941 */ /* 0x000fea0003800000 */
.L_x_160:
        /* <DEDUP_REMOVED lines=21> */
.L_x_164:
        /* <DEDUP_REMOVED lines=19> */
.L_x_165:
[----:B------:R-:W-:Y:S05]  /*f590*/  BSYNC B0 ;  /* 0x0000000000007941 */ /* 0x000fea0003800000 */
.L_x_163:
        /* <DEDUP_REMOVED lines=37> */
.L_x_167:
        /* <DEDUP_REMOVED lines=23> */
.L_x_168:
[----:B------:R-:W-:Y:S05]  /*f960*/  BSYNC B0 ;  /* 0x0000000000007941 */ /* 0x000fea0003800000 */
.L_x_166:
        /* <DEDUP_REMOVED lines=21> */
.L_x_170:
[----:B-1----:R-:W1:Y:S01]  /*fac0*/  I2F.U32.RP R22, R27 ;  /* 0x0000001b00167306 */ /* 0x002e620000209000 */
        /* <DEDUP_REMOVED lines=18> */
.L_x_171:
[----:B------:R-:W-:Y:S05]  /*fbf0*/  BSYNC B0 ;  /* 0x0000000000007941 */ /* 0x000fea0003800000 */
.L_x_169:
        /* <DEDUP_REMOVED lines=37> */
.L_x_173:
        /* <DEDUP_REMOVED lines=23> */
.L_x_174:
[----:B------:R-:W-:Y:S05]  /*ffc0*/  BSYNC B0 ;  /* 0x0000000000007941 */ /* 0x000fea0003800000 */
.L_x_172:
        /* <DEDUP_REMOVED lines=21> */
.L_x_176:
        /* <DEDUP_REMOVED lines=19> */
.L_x_177:
[----:B------:R-:W-:Y:S05]  /*10250*/  BSYNC B0 ;  /* 0x0000000000007941 */ /* 0x000fea0003800000 */
.L_x_175:
        /* <DEDUP_REMOVED lines=9> */
.L_x_153:
        /* <DEDUP_REMOVED lines=16> */
[----:B------:R-:W-:Y:S02]  /*103f0*/  IADD3.X R27, R7, UR5, RZ, P2, !PT ;  /* 0x00000005071b7c10 */ /* 0x000fe400097fe4ff */
[----:B------:R-:W-:Y:S02]  /*10400*/  IADD3 R30, P2, R6, UR10, RZ ;  /* 0x0000000a061e7c10 */ /* 0x000fe4000ff5e0ff */
[----:B------:R-:W-:Y:S01]  /*10410*/  ISETP.LT.AND P1, PT, R5, UR6, !P1 ;  /* 0x0000000605007c0c */ /* 0x000fe2000cf21270 */
        /* <DEDUP_REMOVED lines=18> */
.L_x_178:
[----:B------:R-:W-:Y:S05]  /*10540*/  BSYNC B1 ;  /* 0x0000000000017941 */ /* 0x000fea0003800000 */
.L_x_152:
[----:B------:R-:W-:Y:S01]  /*10550*/  IMAD.MOV.U32 R5, RZ, RZ, -0x1 ;  /* 0xffffffffff057424 */ /* 0x000fe200078e00ff */
[----:B------:R-:W-:Y:S01]  /*10560*/  ULDC UR4, c[0x0][0x228] ;  /* 0x00008a0000047ab9 */ /* 0x000fe20000000800 */
[----:B------:R-:W-:Y:S03]  /*10570*/  BSSY B1, `(.L_x_179) ;  /* 0x00001a9000017945 */ /* 0x000fe60003800000 */
[----:B------:R-:W-:Y:S01]  /*10580*/  SHF.L.U32 R5, R5, UR4, RZ ;  /* 0x0000000405057c19 */ /* 0x000fe200080006ff */
[----:B------:R-:W-:Y:S02]  /*10590*/  ULDC.64 UR4, c[0x0][0x310] ;  /* 0x0000c40000047ab9 */ /* 0x000fe40000000a00 */
[----:B------:R-:W-:Y:S02]  /*105a0*/  IADD3 R6, P1, R6, UR4, RZ ;  /* 0x0000000406067c10 */ /* 0x000fe4000ff3e0ff */
[----:B------:R-:W-:-:S02]  /*105b0*/  LOP3.LUT R5, R5, UR8, RZ, 0xc, !PT ;  /* 0x0000000805057c12 */ /* 0x000fc4000f8e0cff */
[----:B------:R-:W-:-:S03]  /*105c0*/  IADD3.X R7, R7, UR5, RZ, P1, !PT ;  /* 0x0000000507077c10 */ /* 0x000fc60008ffe4ff */
[----:B------:R-:W-:-:S05]  /*105d0*/  VIADD R5, R5, UR19 ;  /* 0x0000001305057c36 */ /* 0x000fca0008000000 */
[----:B------:R-:W-:-:S04]  /*105e0*/  LEA R5, R5, 0x40, 0x6 ;  /* 0x0000004005057811 */ /* 0x000fc800078e30ff */
[----:B------:R-:W-:-:S13]  /*105f0*/  ISETP.LE.AND P0, PT, R5, UR18, PT ;  /* 0x0000001205007c0c */ /* 0x000fda000bf03270 */
[----:B------:R-:W-:Y:S05]  /*10600*/  @P0 BRA `(.L_x_180) ;  /* 0x0000001400dc0947 */ /* 0x000fea0003800000 */
[----:B-1----:R-:W-:Y:S01]  /*10610*/  IADD3 R14, P0, -R2, R8, RZ ;  /* 0x00000008020e7210 */ /* 0x002fe20007f1e1ff */
        /* <DEDUP_REMOVED lines=10> */
[----:B--2--5:R-:W-:Y:S05]  /*106c0*/  CALL.REL.NOINC `($__internal_0_$__cuda_sm20_div_u64) ;  /* 0x000000b000947944 */ /* 0x024fea0003c00000 */
        /* <DEDUP_REMOVED lines=8> */
.L_x_182:
[----:B------:R-:W1:Y:S01]  /*10750*/  I2F.U32.RP R16, R90 ;  /* 0x0000005a00107306 */ /* 0x000e620000209000 */
[----:B--2---:R-:W-:Y:S01]  /*10760*/  IMAD.MOV.U32 R12, RZ, RZ, RZ ;  /* 0x000000ffff0c7224 */ /* 0x004fe200078e00ff */
        /* <DEDUP_REMOVED lines=19> */
.L_x_183:
[----:B------:R-:W-:Y:S05]  /*108a0*/  BSYNC B0 ;  /* 0x0000000000007941 */ /* 0x000fea0003800000 */
.L_x_181:
        /* <DEDUP_REMOVED lines=21> */
.L_x_185:
        /* <DEDUP_REMOVED lines=19> */
.L_x_186:
[----:B------:R-:W-:Y:S05]  /*10b30*/  BSYNC B0 ;  /* 0x0000000000007941 */ /* 0x000fea0003800000 */
.L_x_184:
        /* <DEDUP_REMOVED lines=33> */
.L_x_188:
        /* <DEDUP_REMOVED lines=21> */
.L_x_189:
[----:B------:R-:W-:Y:S05]  /*10ea0*/  BSYNC B0 ;  /* 0x0000000000007941 */ /* 0x000fea0003800000 */
.L_x_187:
        /* <DEDUP_REMOVED lines=20> */
.L_x_191:
        /* <DEDUP_REMOVED lines=19> */
.L_x_192:
[----:B------:R-:W-:Y:S05]  /*11120*/  BSYNC B0 ;  /* 0x0000000000007941 */ /* 0x000fea0003800000 */
.L_x_190:
        /* <DEDUP_REMOVED lines=32> */
.L_x_194:
        /* <DEDUP_REMOVED lines=21> */
.L_x_195:
[----:B------:R-:W-:Y:S05]  /*11480*/  BSYNC B0 ;  /* 0x0000000000007941 */ /* 0x000fea0003800000 */
.L_x_193:
        /* <DEDUP_REMOVED lines=20> */
.L_x_197:
        /* <DEDUP_REMOVED lines=19> */
.L_x_198:
[----:B------:R-:W-:Y:S05]  /*11700*/  BSYNC B0 ;  /* 0x0000000000007941 */ /* 0x000fea0003800000 */
.L_x_196:
        /* <DEDUP_REMOVED lines=32> */
.L_x_200:
        /* <DEDUP_REMOVED lines=21> */
.L_x_201:
[----:B------:R-:W-:Y:S05]  /*11a60*/  BSYNC B0 ;  /* 0x0000000000007941 */ /* 0x000fea0003800000 */
.L_x_199:
        /* <DEDUP_REMOVED lines=20> */
.L_x_203:
        /* <DEDUP_REMOVED lines=19> */
.L_x_204:
[----:B------:R-:W-:Y:S05]  /*11ce0*/  BSYNC B0 ;  /* 0x0000000000007941 */ /* 0x000fea0003800000 */
.L_x_202:
        /* <DEDUP_REMOVED lines=9> */
.L_x_180:
[C---:B------:R-:W-:Y:S01]  /*11d80*/  VIADD R0, R94.reuse, 0x20 ;  /* 0x000000205e007836 */ /* 0x040fe20000000000 */
[----:B------:R-:W-:Y:S02]  /*11d90*/  ULDC UR4, c[0x0][0x214] ;  /* 0x0000850000047ab9 */ /* 0x000fe40000000800 */
[----:B------:R-:W-:Y:S02]  /*11da0*/  ISETP.GE.AND P0, PT, R94, UR4, PT ;  /* 0x000000045e007c0c */ /* 0x000fe4000bf06270 */
[----:B------:R-:W-:Y:S01]  /*11db0*/  ISETP.GE.AND P6, PT, R0, UR4, PT ;  /* 0x0000000400007c0c */ /* 0x000fe2000bfc6270 */
[----:B------:R-:W-:Y:S01]  /*11dc0*/  VIADD R0, R96, 0x19 ;  /* 0x0000001960007836 */ /* 0x000fe20000000000 */
[C---:B------:R-:W-:Y:S02]  /*11dd0*/  ISETP.LT.AND P2, PT, R4.reuse, UR6, !P0 ;  /* 0x0000000604007c0c */ /* 0x040fe4000c741270 */
[----:B------:R-:W-:Y:S02]  /*11de0*/  ISETP.LT.AND P3, PT, R4, UR6, !P6 ;  /* 0x0000000604007c0c */ /* 0x000fe4000f761270 */
[----:B------:R-:W-:-:S11]  /*11df0*/  ISETP.LT.AND P1, PT, R0, UR6, !P0 ;  /* 0x0000000600007c0c */ /* 0x000fd6000c721270 */
[----:B------:R-:W-:Y:S02]  /*11e00*/  @P3 IMAD.MOV.U32 R2, RZ, RZ, R8 ;  /* 0x000000ffff023224 */ /* 0x000fe400078e0008 */
[----:B------:R-:W-:-:S05]  /*11e10*/  @P3 IMAD.MOV.U32 R3, RZ, RZ, R11 ;  /* 0x000000ffff033224 */ /* 0x000fca00078e000b */
[----:B------:R3:W4:Y:S01]  /*11e20*/  @P3 LDG.E.LTC128B.64 R86, desc[UR20][R2.64+0x100] ;  /* 0x0001001402563981 */ /* 0x000722000c1e1b20 */
[----:B--2---:R-:W-:Y:S01]  /*11e30*/  IADD3 R12, P3, R70, R8, RZ ;  /* 0x00000008460c7210 */ /* 0x004fe20007f7e0ff */
[----:B------:R-:W-:-:S04]  /*11e40*/  @P2 IMAD.MOV.U32 R10, RZ, RZ, R8 ;  /* 0x000000ffff0a2224 */ /* 0x000fc800078e0008 */
[----:B------:R-:W-:Y:S01]  /*11e50*/  IMAD.X R13, R71, 0x1, R11, P3 ;  /* 0x00000001470d7824 */ /* 0x000fe200018e060b */
[----:B------:R-:W-:Y:S01]  /*11e60*/  ISETP.LT.AND P3, PT, R0, UR6, !P6 ;  /* 0x0000000600007c0c */ /* 0x000fe2000f761270 */
[----:B------:R2:W4:Y:S01]  /*11e70*/  @P2 LDG.E.LTC128B.64 R88, desc[UR20][R10.64] ;  /* 0x000000140a582981 */ /* 0x000522000c1e1b20 */
[----:B------:R-:W-:-:S03]  /*11e80*/  IADD3 R8, P2, R70, R12, RZ ;  /* 0x0000000c46087210 */ /* 0x000fc60007f5e0ff */
[----:B------:R2:W4:Y:S01]  /*11e90*/  @P1 LDG.E.LTC128B.64 R84, desc[UR20][R12.64] ;  /* 0x000000140c541981 */ /* 0x000522000c1e1b20 */
[C---:B------:R-:W-:Y:S01]  /*11ea0*/  IADD3 R0, P1, R70.reuse, 0x100, RZ ;  /* 0x0000010046007810 */ /* 0x040fe20007f3e0ff */
[----:B------:R-:W-:Y:S01]  /*11eb0*/  IMAD.X R9, R71, 0x1, R13, P2 ;  /* 0x0000000147097824 */ /* 0x000fe200010e060d */
[----:B------:R-:W-:-:S05]  /*11ec0*/  IADD3 R70, P4, R70, R8, RZ ;  /* 0x0000000846467210 */ /* 0x000fca0007f9e0ff */
[----:B-1----:R-:W-:Y:S02]  /*11ed0*/  @P3 IMAD.MOV.U32 R14, RZ, RZ, R12 ;  /* 0x000000ffff0e3224 */ /* 0x002fe400078e000c */
[----:B------:R-:W-:Y:S02]  /*11ee0*/  @P3 IMAD.MOV.U32 R15, RZ, RZ, R13 ;  /* 0x000000ffff0f3224 */ /* 0x000fe400078e000d */
[C---:B---3--:R-:W-:Y:S02]  /*11ef0*/  VIADD R3, R96.reuse, 0x1a ;  /* 0x0000001a60037836 */ /* 0x048fe40000000000 */
[----:B------:R-:W-:Y:S01]  /*11f00*/  IMAD.X R2, RZ, RZ, R71, P1 ;  /* 0x000000ffff027224 */ /* 0x000fe200008e0647 */
[----:B------:R3:W4:Y:S01]  /*11f10*/  @P3 LDG.E.LTC128B.64 R82, desc[UR20][R14.64+0x100] ;  /* 0x000100140e523981 */ /* 0x000722000c1e1b20 */
[----:B------:R-:W-:Y:S01]  /*11f20*/  IMAD.X R71, R71, 0x1, R9, P4 ;  /* 0x0000000147477824 */ /* 0x000fe200020e0609 */
[C---:B------:R-:W-:Y:S02]  /*11f30*/  ISETP.LT.AND P2, PT, R3.reuse, UR6, !P0 ;  /* 0x0000000603007c0c */ /* 0x040fe4000c741270 */
[----:B------:R-:W-:Y:S01]  /*11f40*/  ISETP.LT.AND P1, PT, R3, UR6, !P6 ;  /* 0x0000000603007c0c */ /* 0x000fe2000f721270 */
[----:B------:R-:W-:Y:S01]  /*11f50*/  VIADD R3, R96, 0x1b ;  /* 0x0000001b60037836 */ /* 0x000fe20000000000 */
[----:B--2---:R-:W-:-:S04]  /*11f60*/  IADD3 R10, P4, R0, R12, RZ ;  /* 0x0000000c000a7210 */ /* 0x004fc80007f9e0ff */
[C---:B------:R-:W-:Y:S02]  /*11f70*/  ISETP.LT.AND P0, PT, R3.reuse, UR6, !P0 ;  /* 0x0000000603007c0c */ /* 0x040fe4000c701270 */
[----:B------:R-:W-:Y:S02]  /*11f80*/  ISETP.LT.AND P6, PT, R3, UR6, !P6 ;  /* 0x0000000603007c0c */ /* 0x000fe4000f7c1270 */
[----:B------:R-:W-:Y:S01]  /*11f90*/  IADD3 R12, P3, R8, R0, RZ ;  /* 0x00000000080c7210 */ /* 0x000fe20007f7e0ff */
[----:B------:R-:W-:Y:S01]  /*11fa0*/  IMAD.X R11, R2, 0x1, R13, P4 ;  /* 0x00000001020b7824 */ /* 0x000fe200020e060d */
[----:B------:R3:W4:Y:S03]  /*11fb0*/  @P2 LDG.E.LTC128B.64 R80, desc[UR20][R8.64] ;  /* 0x0000001408502981 */ /* 0x000726000c1e1b20 */
[----:B------:R-:W-:Y:S01]  /*11fc0*/  IMAD.X R13, R9, 0x1, R2, P3 ;  /* 0x00000001090d7824 */ /* 0x000fe200018e0602 */
[----:B------:R3:W4:Y:S04]  /*11fd0*/  @P1 LDG.E.LTC128B.64 R78, desc[UR20][R10.64] ;  /* 0x000000140a4e1981 */ /* 0x000728000c1e1b20 */
[----:B------:R3:W4:Y:S04]  /*11fe0*/  @P0 LDG.E.LTC128B.64 R76, desc[UR20][R70.64] ;  /* 0x00000014464c0981 */ /* 0x000728000c1e1b20 */
[----:B------:R3:W4:Y:S02]  /*11ff0*/  @P6 LDG.E.LTC128B.64 R74, desc[UR20][R12.64] ;  /* 0x000000140c4a6981 */ /* 0x000724000c1e1b20 */
.L_x_205:
[----:B------:R-:W-:Y:S05]  /*12000*/  BSYNC B1 ;  /* 0x0000000000017941 */ /* 0x000fea0003800000 */
.L_x_179:
[----:B------:R-:W-:Y:S01]  /*12010*/  BAR.SYNC.DEFER_BLOCKING 0x0 ;  /* 0x0000000000007b1d */ /* 0x000fe20000010000 */
[----:B------:R-:W-:-:S05]  /*12020*/  IMAD.MOV.U32 R0, RZ, RZ, -0x1 ;  /* 0xffffffffff007424 */ /* 0x000fca00078e00ff */
[----:B------:R-:W-:Y:S02]  /*12030*/  ULDC UR4, c[0x0][0x228] ;  /* 0x00008a0000047ab9 */ /* 0x000fe40000000800 */
[----:B------:R-:W-:-:S04]  /*12040*/  SHF.L.U32 R0, R0, UR4, RZ ;  /* 0x0000000400007c19 */ /* 0x000fc800080006ff */
[----:B------:R-:W-:-:S05]  /*12050*/  LOP3.LUT R0, R0, UR8, RZ, 0xc, !PT ;  /* 0x0000000800007c12 */ /* 0x000fca000f8e0cff */
[----:B------:R-:W-:-:S05]  /*12060*/  VIADD R0, R0, UR19 ;  /* 0x0000001300007c36 */ /* 0x000fca0008000000 */
[----:B------:R-:W-:Y:S01]  /*12070*/  LEA R0, R0, 0x40, 0x6 ;  /* 0x0000004000007811 */ /* 0x000fe200078e30ff */
[----:B-----5:R-:W-:Y:S03]  /*12080*/  STS.128 [R95], R64 ;  /* 0x000000405f007388 */ /* 0x020fe60000000c00 */
[----:B------:R-:W-:Y:S01]  /*12090*/  ISETP.LE.AND P0, PT, R0, UR18, PT ;  /* 0x0000001200007c0c */ /* 0x000fe2000bf03270 */
[----:B------:R-:W-:Y:S04]  /*120a0*/  STS.128 [R95+0x40], R60 ;  /* 0x0000403c5f007388 */ /* 0x000fe80000000c00 */
[----:B------:R-:W-:Y:S04]  /*120b0*/  STS.128 [R95+0x80], R56 ;  /* 0x000080385f007388 */ /* 0x000fe80000000c00 */
[----:B------:R-:W-:Y:S01]  /*120c0*/  STS.128 [R95+0xc0], R52 ;  /* 0x0000c0345f007388 */ /* 0x000fe20000000c00 */
[----:B------:R-:W-:Y:S06]  /*120d0*/  BAR.SYNC.DEFER_BLOCKING 0x0 ;  /* 0x0000000000007b1d */ /* 0x000fec0000010000 */
[----:B------:R-:W2:Y:S04]  /*120e0*/  LDS.64 R16, [R93+UR9+0x440] ;  /* 0x000440095d107984 */ /* 0x000ea80008000a00 */
[----:B------:R-:W1:Y:S04]  /*120f0*/  LDS.64 R18, [R93+UR9] ;  /* 0x000000095d127984 */ /* 0x000e680008000a00 */
[----:B------:R-:W1:Y:S04]  /*12100*/  LDS.64 R2, [R93+UR9+0x100] ;  /* 0x000100095d027984 */ /* 0x000e680008000a00 */
[----:B---3--:R-:W3:Y:S04]  /*12110*/  LDS.64 R8, [R93+UR9+0x220] ;  /* 0x000220095d087984 */ /* 0x008ee80008000a00 */
[----:B------:R-:W3:Y:S04]  /*12120*/  LDS.64 R10, [R93+UR9+0x320] ;  /* 0x000320095d0a7984 */ /* 0x000ee80008000a00 */
[----:B------:R-:W3:Y:S04]  /*12130*/  LDS.64 R14, [R93+UR9+0x540] ;  /* 0x000540095d0e7984 */ /* 0x000ee80008000a00 */
[----:B------:R-:W3:Y:S04]  /*12140*/  LDS.64 R12, [R93+UR9+0x660] ;  /* 0x000660095d0c7984 */ /* 0x000ee80008000a00 */
[----:B------:R-:W3:Y:S01]  /*12150*/  LDS.64 R20, [R93+UR9+0x760] ;  /* 0x000760095d147984 */ /* 0x000ee20008000a00 */
[----:B--2---:R-:W-:-:S02]  /*12160*/  DMUL R16, R16, R114 ;  /* 0x0000007210107228 */ /* 0x004fc40000000000 */
[-C--:B-1----:R-:W-:Y:S02]  /*12170*/  DMUL R18, R18, R114.reuse ;  /* 0x0000007212127228 */ /* 0x082fe40000000000 */
[-C--:B------:R-:W-:Y:S02]  /*12180*/  DMUL R2, R2, R114.reuse ;  /* 0x0000007202027228 */ /* 0x080fe40000000000 */
        /* <DEDUP_REMOVED lines=9> */
[-C--:B------:R-:W-:Y:S02]  /*12220*/  DFMA R10, R82, R112.reuse, R10 ;  /* 0x00000070520a722b */ /* 0x080fe4000000000a */
[-C--:B------:R-:W-:Y:S02]  /*12230*/  DFMA R14, R78, R112.reuse, R14 ;  /* 0x000000704e0e722b */ /* 0x080fe4000000000e */
[-C--:B------:R-:W-:Y:S02]  /*12240*/  DFMA R16, R76, R112.reuse, R22 ;  /* 0x000000704c10722b */ /* 0x080fe40000000016 */
        /* <DEDUP_REMOVED lines=16> */
[----:B------:R-:W-:Y:S05]  /*12350*/  CALL.REL.NOINC `($__internal_0_$__cuda_sm20_div_u64) ;  /* 0x0000009400707944 */ /* 0x000fea0003c00000 */
        /* <DEDUP_REMOVED lines=12> */
.L_x_208:
        /* <DEDUP_REMOVED lines=23> */
.L_x_209:
[----:B------:R-:W-:Y:S05]  /*12590*/  BSYNC B0 ;  /* 0x0000000000007941 */ /* 0x000fea0003800000 */
.L_x_207:
        /* <DEDUP_REMOVED lines=19> */
[----:B-1----:R-:W-:Y:S05]  /*126d0*/  CALL.REL.NOINC `($__internal_1_$__cuda_sm20_rem_u64) ;  /* 0x0000009400a47944 */ /* 0x002fea0003c00000 */
[----:B------:R-:W-:Y:S05]  /*126e0*/  BRA `(.L_x_212) ;  /* 0x00000000004c7947 */ /* 0x000fea0003800000 */
.L_x_211:
        /* <DEDUP_REMOVED lines=19> */
.L_x_212:
[----:B------:R-:W-:Y:S05]  /*12820*/  BSYNC B0 ;  /* 0x0000000000007941 */ /* 0x000fea0003800000 */
.L_x_210:
        /* <DEDUP_REMOVED lines=26> */
[----:B-1----:R-:W-:Y:S05]  /*129d0*/  CALL.REL.NOINC `($__internal_0_$__cuda_sm20_div_u64) ;  /* 0x0000008c00d07944 */ /* 0x002fea0003c00000 */
        /* <DEDUP_REMOVED lines=12> */
.L_x_214:
        /* <DEDUP_REMOVED lines=23> */
.L_x_215:
[----:B------:R-:W-:Y:S05]  /*12c10*/  BSYNC B0 ;  /* 0x0000000000007941 */ /* 0x000fea0003800000 */
.L_x_213:
        /* <DEDUP_REMOVED lines=21> */
.L_x_217:
        /* <DEDUP_REMOVED lines=19> */
.L_x_218:
[----:B------:R-:W-:Y:S05]  /*12ea0*/  BSYNC B0 ;  /* 0x0000000000007941 */ /* 0x000fea0003800000 */
.L_x_216:
        /* <DEDUP_REMOVED lines=37> */
.L_x_220:
[----:B------:R-:W-:Y:S01]  /*13100*/  ULDC UR4, c[0x0][0x2f0] ;  /* 0x0000bc0000047ab9 */ /* 0x000fe20000000800 */
[----:B-1----:R-:W-:Y:S01]  /*13110*/  IMAD.MOV.U32 R10, RZ, RZ, RZ ;  /* 0x000000ffff0a7224 */ /* 0x002fe200078e00ff */
        /* <DEDUP_REMOVED lines=21> */
.L_x_221:
[----:B------:R-:W-:Y:S05]  /*13270*/  BSYNC B0 ;  /* 0x0000000000007941 */ /* 0x000fea0003800000 */
.L_x_219:
        /* <DEDUP_REMOVED lines=21> */
.L_x_223:
        /* <DEDUP_REMOVED lines=19> */
.L_x_224:
[----:B------:R-:W-:Y:S05]  /*13500*/  BSYNC B0 ;  /* 0x0000000000007941 */ /* 0x000fea0003800000 */
.L_x_222:
        /* <DEDUP_REMOVED lines=9> */
[----:B------:R-:W-:-:S03]  /*135a0*/  ULDC UR4, c[0x0][0x2f4] ;  /* 0x0000bd0000047ab9 */ /* 0x000fc60000000800 */
[----:B------:R-:W-:Y:S02]  /*135b0*/  IADD3.X R5, R3, UR5, RZ, P2, !PT ;  /* 0x0000000503057c10 */ /* 0x000fe400097fe4ff */
[----:B------:R-:W-:-:S05]  /*135c0*/  IADD3 R68, P2, -R68, R4, RZ ;  /* 0x0000000444447210 */ /* 0x000fca0007f5e1ff */
[----:B------:R-:W-:Y:S02]  /*135d0*/  @P3 IMAD.MOV.U32 R6, RZ, RZ, R2 ;  /* 0x000000ffff063224 */ /* 0x000fe400078e0002 */
[----:B------:R-:W-:Y:S02]  /*135e0*/  @P3 IMAD.MOV.U32 R7, RZ, RZ, R3 ;  /* 0x000000ffff073224 */ /* 0x000fe400078e0003 */
[----:B-1----:R-:W-:Y:S02]  /*135f0*/  IMAD.U32 R3, RZ, RZ, UR4 ;  /* 0x00000004ff037e24 */ /* 0x002fe4000f8e00ff */
        /* <DEDUP_REMOVED lines=24> */
.L_x_226:
        /* <DEDUP_REMOVED lines=11> */
[----:B------:R-:W-:Y:S01]  /*13830*/  IMAD.HI.U32 R0, R9, R68, RZ ;  /* 0x0000004409007227 */ /* 0x000fe200078e00ff */
[----:B------:R-:W-:-:S04]  /*13840*/  MOV R9, RZ ;  /* 0x000000ff00097202 */ /* 0x000fc80000000f00 */
        /* <DEDUP_REMOVED lines=10> */
.L_x_227:
[----:B------:R-:W-:Y:S05]  /*138f0*/  BSYNC B0 ;  /* 0x0000000000007941 */ /* 0x000fea0003800000 */
.L_x_225:
[----:B------:R-:W-:Y:S01]  /*13900*/  VIADD R96, R96, 0x1b ;  /* 0x0000001b60607836 */ /* 0x000fe20000000000 */
[--C-:B------:R-:W-:Y:S01]  /*13910*/  SHF.R.U64 R11, R6, 0x3, R9.reuse ;  /* 0x00000003060b7819 */ /* 0x100fe20000001209 */
[----:B------:R-:W-:Y:S01]  /*13920*/  ULDC UR4, c[0x0][0x210] ;  /* 0x0000840000047ab9 */ /* 0x000fe20000000800 */
[----:B------:R-:W-:Y:S01]  /*13930*/  SHF.R.U32.HI R9, RZ, 0x3, R9 ;  /* 0x00000003ff097819 */ /* 0x000fe20000011609 */
[----:B------:R-:W-:Y:S01]  /*13940*/  BSSY B0, `(.L_x_228) ;  /* 0x0000025000007945 */ /* 0x000fe20003800000 */
[----:B------:R-:W-:Y:S02]  /*13950*/  ISETP.GE.U32.AND P2, PT, R0, R11, PT ;  /* 0x0000000b0000720c */ /* 0x000fe40003f46070 */
[----:B------:R-:W-:Y:S02]  /*13960*/  SHF.R.S32.HI R2, RZ, 0x1f, R0 ;  /* 0x0000001fff027819 */ /* 0x000fe40000011400 */
[C---:B------:R-:W-:Y:S02]  /*13970*/  ISETP.LT.AND P1, PT, R96.reuse, UR4, !P1 ;  /* 0x0000000460007c0c */ /* 0x040fe4000cf21270 */
[----:B------:R-:W-:-:S02]  /*13980*/  ISETP.LT.AND P0, PT, R96, UR4, !P0 ;  /* 0x0000000460007c0c */ /* 0x000fc4000c701270 */
        /* <DEDUP_REMOVED lines=13> */
.L_x_229:
        /* <DEDUP_REMOVED lines=19> */
.L_x_230:
[----:B------:R-:W-:Y:S05]  /*13b90*/  BSYNC B0 ;  /* 0x0000000000007941 */ /* 0x000fea0003800000 */
.L_x_228:
[--C-:B------:R-:W-:Y:S02]  /*13ba0*/  SHF.R.U64 R7, R104, 0x3, R105.reuse ;  /* 0x0000000368077819 */ /* 0x100fe40000001269 */
[----:B------:R-:W-:Y:S02]  /*13bb0*/  SHF.R.U32.HI R3, RZ, 0x3, R105 ;  /* 0x00000003ff037819 */ /* 0x000fe40000011669 */
[----:B------:R-:W-:-:S04]  /*13bc0*/  ISETP.GE.U32.AND P1, PT, R0, R7, PT ;  /* 0x000000070000720c */ /* 0x000fc80003f26070 */
[----:B------:R-:W-:-:S13]  /*13bd0*/  ISETP.GE.U32.AND.EX P0, PT, R2, R3, P0, P1 ;  /* 0x000000030200720c */ /* 0x000fda0000706110 */
[----:B------:R-:W-:Y:S05]  /*13be0*/  @!P0 BRA `(.L_x_231) ;  /* 0x0000007c00008947 */ /* 0x000fea0003800000 */
[----:B------:R2:W-:Y:S01]  /*13bf0*/  STG.E.64 desc[UR20][R4.64+0x100], R112 ;  /* 0x0001007004007986 */ /* 0x0005e2000c101b14 */
[----:B------:R-:W-:Y:S05]  /*13c00*/  BRA `(.L_x_231) ;  /* 0x0000007800f87947 */ /* 0x000fea0003800000 */
.L_x_206:
[----:B------:R-:W-:Y:S01]  /*13c10*/  ULDC UR4, c[0x0][0x214] ;  /* 0x0000850000047ab9 */ /* 0x000fe20000000800 */
[----:B------:R-:W-:Y:S01]  /*13c20*/  VIADD R0, R96, 0x19 ;  /* 0x0000001960007836 */ /* 0x000fe20000000000 */
[C---:B------:R-:W-:Y:S01]  /*13c30*/  ISETP.GE.AND P0, PT, R94.reuse, UR4, PT ;  /* 0x000000045e007c0c */ /* 0x040fe2000bf06270 */
[----:B------:R-:W-:-:S03]  /*13c40*/  VIADD R94, R94, 0x20 ;  /* 0x000000205e5e7836 */ /* 0x000fc60000000000 */
[----:B------:R-:W-:Y:S02]  /*13c50*/  ISETP.LT.AND P3, PT, R4, UR6, !P0 ;  /* 0x0000000604007c0c */ /* 0x000fe4000c761270 */
[----:B------:R-:W-:Y:S01]  /*13c60*/  ISETP.GE.AND P1, PT, R94, UR4, PT ;  /* 0x000000045e007c0c */ /* 0x000fe2000bf26270 */
[----:B------:R-:W-:Y:S01]  /*13c70*/  ULDC.64 UR4, c[0x0][0x2f8] ;  /* 0x0000be0000047ab9 */ /* 0x000fe20000000a00 */
[----:B------:R-:W-:Y:S01]  /*13c80*/  ISETP.LT.AND P2, PT, R0, UR6, !P0 ;  /* 0x0000000600007c0c */ /* 0x000fe2000c741270 */
[----:B------:R-:W-:Y:S01]  /*13c90*/  UIADD3 UR8, UP0, UR4, 0x100, URZ ;  /* 0x0000010004087890 */ /* 0x000fe2000ff1e03f */
[----:B------:R-:W-:-:S03]  /*13ca0*/  ISETP.LT.AND P4, PT, R4, UR6, !P1 ;  /* 0x0000000604007c0c */ /* 0x000fc6000cf81270 */
[----:B------:R-:W-:-:S04]  /*13cb0*/  UIADD3.X UR7, URZ, UR5, URZ, UP0, !UPT ;  /* 0x000000053f077290 */ /* 0x000fc800087fe43f */
[----:B------:R1:W-:Y:S01]  /*13cc0*/  @P3 STG.E.64 desc[UR20][R6.64], R18 ;  /* 0x0000001206003986 */ /* 0x0003e2000c101b14 */
[----:B------:R-:W-:-:S04]  /*13cd0*/  IADD3 R4, P3, R6, UR4, RZ ;  /* 0x0000000406047c10 */ /* 0x000fc8000ff7e0ff */
[C---:B------:R-:W-:Y:S01]  /*13ce0*/  IADD3.X R5, R7.reuse, UR5, RZ, P3, !PT ;  /* 0x0000000507057c10 */ /* 0x040fe20009ffe4ff */
[----:B------:R2:W-:Y:S01]  /*13cf0*/  @P4 STG.E.64 desc[UR20][R6.64+0x100], R2 ;  /* 0x0001000206004986 */ /* 0x0005e2000c101b14 */
[----:B------:R-:W-:Y:S01]  /*13d00*/  ISETP.LT.AND P3, PT, R0, UR6, !P1 ;  /* 0x0000000600007c0c */ /* 0x000fe2000cf61270 */
[----:B------:R-:W-:Y:S02]  /*13d10*/  VIADD R0, R96, 0x1a ;  /* 0x0000001a60007836 */ /* 0x000fe40000000000 */
[----:B------:R3:W-:Y:S01]  /*13d20*/  @P2 STG.E.64 desc[UR20][R4.64], R8 ;  /* 0x0000000804002986 */ /* 0x0007e2000c101b14 */
[----:B------:R-:W-:Y:S01]  /*13d30*/  IADD3 R20, P2, R6, UR8, RZ ;  /* 0x0000000806147c10 */ /* 0x000fe2000ff5e0ff */
[----:B------:R-:W-:Y:S01]  /*13d40*/  VIADD R96, R96, 0x1b ;  /* 0x0000001b60607836 */ /* 0x000fe20000000000 */
[----:B------:R-:W-:Y:S02]  /*13d50*/  ISETP.LT.AND P1, PT, R0, UR6, !P1 ;  /* 0x0000000600007c0c */ /* 0x000fe4000cf21270 */
[----:B------:R-:W-:-:S02]  /*13d60*/  IADD3.X R21, R7, UR7, RZ, P2, !PT ;  /* 0x0000000707157c10 */ /* 0x000fc400097fe4ff */
[----:B------:R-:W-:Y:S02]  /*13d70*/  ISETP.LT.AND P2, PT, R0, UR6, !P0 ;  /* 0x0000000600007c0c */ /* 0x000fe4000c741270 */
[----:B------:R-:W-:Y:S01]  /*13d80*/  ISETP.LT.AND P0, PT, R96, UR6, !P0 ;  /* 0x0000000660007c0c */ /* 0x000fe2000c701270 */
[----:B------:R3:W-:Y:S01]  /*13d90*/  @P3 STG.E.64 desc[UR20][R20.64], R10 ;  /* 0x0000000a14003986 */ /* 0x0007e2000c101b14 */
[----:B-1----:R-:W-:-:S04]  /*13da0*/  IADD3 R18, P4, R4, UR4, RZ ;  /* 0x0000000404127c10 */ /* 0x002fc8000ff9e0ff */
[----:B------:R-:W-:Y:S02]  /*13db0*/  IADD3.X R19, R5, UR5, RZ, P4, !PT ;  /* 0x0000000505137c10 */ /* 0x000fe4000a7fe4ff */
[----:B--2---:R-:W-:-:S03]  /*13dc0*/  IADD3 R2, P4, R4, UR8, RZ ;  /* 0x0000000804027c10 */ /* 0x004fc6000ff9e0ff */
[----:B------:R1:W-:Y:S01]  /*13dd0*/  @P2 STG.E.64 desc[UR20][R18.64], R12 ;  /* 0x0000000c12002986 */ /* 0x0003e2000c101b14 */
[----:B------:R-:W-:Y:S02]  /*13de0*/  IADD3.X R3, R5, UR7, RZ, P4, !PT ;  /* 0x0000000705037c10 */ /* 0x000fe4000a7fe4ff */
[----:B---3--:R-:W-:-:S03]  /*13df0*/  IADD3 R4, P4, R18, UR4, RZ ;  /* 0x0000000412047c10 */ /* 0x008fc6000ff9e0ff */
[----:B------:R1:W-:Y:S01]  /*13e00*/  @P1 STG.E.64 desc[UR20][R2.64], R14 ;  /* 0x0000000e02001986 */ /* 0x0003e2000c101b14 */
[----:B------:R-:W-:-:S05]  /*13e10*/  IADD3.X R5, R19, UR5, RZ, P4, !PT ;  /* 0x0000000513057c10 */ /* 0x000fca000a7fe4ff */
[----:B------:R1:W-:Y:S01]  /*13e20*/  @P0 STG.E.64 desc[UR20][R4.64], R16 ;  /* 0x0000001004000986 */ /* 0x0003e2000c101b14 */
[----:B------:R-:W-:-:S04]  /*13e30*/  IADD3 R6, P0, R18, UR8, RZ ;  /* 0x0000000812067c10 */ /* 0x000fc8000ff1e0ff */
[----:B------:R-:W-:Y:S01]  /*13e40*/  IADD3.X R7, R19, UR7, RZ, P0, !PT ;  /* 0x0000000713077c10 */ /* 0x000fe200087fe4ff */
[----:B------:R-:W-:Y:S08]  /*13e50*/  @!P6 BRA `(.L_x_231) ;  /* 0x000000780064e947 */ /* 0x000ff00003800000 */
[----:B------:R2:W-:Y:S01]  /*13e60*/  STG.E.64 desc[UR20][R6.64], R112 ;  /* 0x0000007006007986 */ /* 0x0005e2000c101b14 */
[----:B------:R-:W-:Y:S05]  /*13e70*/  BRA `(.L_x_231) ;  /* 0x00000078005c7947 */ /* 0x000fea0003800000 */
.L_x_16:
        /* <DEDUP_REMOVED lines=10> */
[----:B------:R-:W-:-:S03]  /*13f20*/  ISETP.LE.AND P0, PT, R0, UR18, PT ;  /* 0x0000001200007c0c */ /* 0x000fc6000bf03270 */
[----:B------:R-:W-:Y:S01]  /*13f30*/  STS.128 [R95+0x40], R8 ;  /* 0x000040085f007388 */ /* 0x000fe20000000c00 */
[----:B------:R-:W-:-:S04]  /*13f40*/  DEPBAR.LE SB5, 0xc ;  /* 0x0000d3000000791a */ /* 0x000fc80000000000 */
[----:B------:R-:W-:Y:S04]  /*13f50*/  STS.128 [R95+0x80], R12 ;  /* 0x0000800c5f007388 */ /* 0x000fe80000000c00 */
[----:B------:R-:W-:Y:S01]  /*13f60*/  STS.128 [R95+0xc0], R16 ;  /* 0x0000c0105f007388 */ /* 0x000fe20000000c00 */
[----:B------:R-:W-:Y:S06]  /*13f70*/  BAR.SYNC.DEFER_BLOCKING 0x0 ;  /* 0x0000000000007b1d */ /* 0x000fec0000010000 */
[----:B------:R-:W4:Y:S04]  /*13f80*/  LDS.64 R80, [R93+UR9] ;  /* 0x000000095d507984 */ /* 0x000f280008000a00 */
[----:B------:R-:W1:Y:S04]  /*13f90*/  LDS.64 R78, [R93+UR9+0x100] ;  /* 0x000100095d4e7984 */ /* 0x000e680008000a00 */
[----:B------:R-:W1:Y:S04]  /*13fa0*/  LDS.64 R76, [R93+UR9+0x220] ;  /* 0x000220095d4c7984 */ /* 0x000e680008000a00 */
[----:B------:R-:W1:Y:S04]  /*13fb0*/  LDS.64 R74, [R93+UR9+0x320] ;  /* 0x000320095d4a7984 */ /* 0x000e680008000a00 */
[----:B---3--:R-:W3:Y:S04]  /*13fc0*/  LDS.64 R72, [R93+UR9+0x440] ;  /* 0x000440095d487984 */ /* 0x008ee80008000a00 */
[----:B--2---:R-:W2:Y:S04]  /*13fd0*/  LDS.64 R70, [R93+UR9+0x540] ;  /* 0x000540095d467984 */ /* 0x004ea80008000a00 */
[----:B------:R-:W2:Y:S04]  /*13fe0*/  LDS.64 R4, [R93+UR9+0x660] ;  /* 0x000660095d047984 */ /* 0x000ea80008000a00 */
[----:B------:R-:W2:Y:S01]  /*13ff0*/  LDS.64 R2, [R93+UR9+0x760] ;  /* 0x000760095d027984 */ /* 0x000ea20008000a00 */
[----:B----4-:R-:W-:-:S02]  /*14000*/  DMUL R18, R80, R114 ;  /* 0x0000007250127228 */ /* 0x010fc40000000000 */
[-C--:B-1----:R-:W-:Y:S02]  /*14010*/  DMUL R14, R78, R114.reuse ;  /* 0x000000724e0e7228 */ /* 0x082fe40000000000 */
[-C--:B------:R-:W-:Y:S02]  /*14020*/  DMUL R12, R76, R114.reuse ;  /* 0x000000724c0c7228 */ /* 0x080fe40000000000 */
[-C--:B------:R-:W-:Y:S02]  /*14030*/  DMUL R10, R74, R114.reuse ;  /* 0x000000724a0a7228 */ /* 0x080fe40000000000 */
[-C--:B---3--:R-:W-:Y:S02]  /*14040*/  DMUL R8, R72, R114.reuse ;  /* 0x0000007248087228 */ /* 0x088fe40000000000 */
[-C--:B--2---:R-:W-:Y:S02]  /*14050*/  DMUL R6, R70, R114.reuse ;  /* 0x0000007246067228 */ /* 0x084fe40000000000 */
[----:B------:R-:W-:-:S02]  /*14060*/  DMUL R4, R4, R114 ;  /* 0x0000007204047228 */ /* 0x000fc40000000000 */
[----:B------:R-:W-:Y:S01]  /*14070*/  DMUL R2, R2, R114 ;  /* 0x0000007202027228 */ /* 0x000fe20000000000 */
        /* <DEDUP_REMOVED lines=20> */
[----:B------:R-:W-:-:S03]  /*141c0*/  MOV R71, UR5 ;  /* 0x0000000500477c02 */ /* 0x000fc60008000f00 */
[-C--:B------:R-:W-:Y:S02]  /*141d0*/  IMAD R16, R16, R17.reuse, RZ ;  /* 0x0000001110107224 */ /* 0x080fe400078e02ff */
[----:B------:R-:W-:-:S04]  /*141e0*/  IMAD.WIDE.U32 R72, R0, R17, R72 ;  /* 0x0000001100487225 */ /* 0x000fc800078e0048 */
[----:B------:R-:W-:Y:S01]  /*141f0*/  IMAD R0, R0, R71, R16 ;  /* 0x0000004700007224 */ /* 0x000fe200078e0210 */
[----:B------:R-:W-:Y:S01]  /*14200*/  MOV R70, R72 ;  /* 0x0000004800467202 */ /* 0x000fe20000000f00 */
[----:B------:R-:W-:-:S03]  /*14210*/  IMAD.MOV.U32 R16, RZ, RZ, R99 ;  /* 0x000000ffff107224 */ /* 0x000fc600078e0063 */
[----:B------:R-:W-:Y:S01]  /*14220*/  IADD3 R73, R73, R0, RZ ;  /* 0x0000000049497210 */ /* 0x000fe20007ffe0ff */
[----:B------:R-:W-:Y:S05]  /*14230*/  BRA `(.L_x_236) ;  /* 0x00000000005c7947 */ /* 0x000fea0003800000 */
.L_x_235:
        /* <DEDUP_REMOVED lines=23> */
.L_x_236:
[----:B------:R-:W-:Y:S05]  /*143b0*/  BSYNC B0 ;  /* 0x0000000000007941 */ /* 0x000fea0003800000 */
.L_x_234:
        /* <DEDUP_REMOVED lines=12> */
[----:B------:R-:W-:Y:S02]  /*14480*/  @P2 IMAD.MOV.U32 R72, RZ, RZ, R116 ;  /* 0x000000ffff482224 */ /* 0x000fe400078e0074 */
[----:B------:R-:W-:Y:S01]  /*14490*/  @P2 IMAD.MOV.U32 R73, RZ, RZ, R117 ;  /* 0x000000ffff492224 */ /* 0x000fe200078e0075 */
[----:B------:R-:W-:-:S04]  /*144a0*/  ISETP.NE.U32.AND P0, PT, R71, RZ, PT ;  /* 0x000000ff4700720c */ /* 0x000fc80003f05070 */
[----:B------:R1:W-:Y:S09]  /*144b0*/  @P2 STG.E.64 desc[UR20][R72.64], R18 ;  /* 0x0000001248002986 */ /* 0x0003f2000c101b14 */
[----:B------:R-:W-:Y:S05]  /*144c0*/  @!P0 BRA `(.L_x_238) ;  /* 0x0000000000188947 */ /* 0x000fea0003800000 */
[----:B------:R-:W-:Y:S01]  /*144d0*/  ULDC.64 UR4, c[0x0][0x2f0] ;  /* 0x0000bc0000047ab9 */ /* 0x000fe20000000a00 */
[----:B------:R-:W-:Y:S01]  /*144e0*/  MOV R100, 0x14520 ;  /* 0x0001452000647802 */ /* 0x000fe20000000f00 */
[----:B------:R-:W-:Y:S01]  /*144f0*/  IMAD.U32 R102, RZ, RZ, UR4 ;  /* 0x00000004ff667e24 */ /* 0x000fe2000f8e00ff */
[----:B------:R-:W-:Y:S02]  /*14500*/  MOV R99, UR5 ;  /* 0x0000000500637c02 */ /* 0x000fe40008000f00 */
[----:B-1---5:R-:W-:Y:S05]  /*14510*/  CALL.REL.NOINC `($__internal_1_$__cuda_sm20_rem_u64) ;  /* 0x0000007800147944 */ /* 0x022fea0003c00000 */
[----:B------:R-:W-:Y:S05]  /*14520*/  BRA `(.L_x_239) ;  /* 0x00000000004c7947 */ /* 0x000fea0003800000 */
.L_x_238:
[----:B------:R-:W2:Y:S01]  /*14530*/  I2F.U32.RP R70, R17 ;  /* 0x0000001100467306 */ /* 0x000ea20000209000 */
[----:B-1----:R-:W-:Y:S02]  /*14540*/  MOV R72, RZ ;  /* 0x000000ff00487202 */ /* 0x002fe40000000f00 */
[----:B------:R-:W-:-:S05]  /*14550*/  MOV R105, RZ ;  /* 0x000000ff00697202 */ /* 0x000fca0000000f00 */
[----:B--2---:R-:W1:Y:S02]  /*14560*/  MUFU.RCP R19, R70 ;  /* 0x0000004600137308 */ /* 0x004e640000001000 */
        /* <DEDUP_REMOVED lines=15> */
.L_x_239:
[----:B------:R-:W-:Y:S05]  /*14660*/  BSYNC B0 ;  /* 0x0000000000007941 */ /* 0x000fea0003800000 */
.L_x_237:
[----:B------:R-:W-:Y:S01]  /*14670*/  VIADD R17, R94, 0x20 ;  /* 0x000000205e117836 */ /* 0x000fe20000000000 */
[----:B------:R-:W-:Y:S01]  /*14680*/  ULDC.64 UR4, c[0x0][0x210] ;  /* 0x0000840000047ab9 */ /* 0x000fe20000000a00 */
[--C-:B------:R-:W-:Y:S01]  /*14690*/  SHF.R.U64 R19, R104, 0x3, R105.reuse ;  /* 0x0000000368137819 */ /* 0x100fe20000001269 */
[----:B------:R-:W-:Y:S02]  /*146a0*/  BSSY B0, `(.L_x_240) ;  /* 0x000003d000007945 */ /* 0x000fe40003800000 */
[----:B------:R-:W-:Y:S02]  /*146b0*/  ISETP.GE.AND P0, PT, R17, UR5, PT ;  /* 0x0000000511007c0c */ /* 0x000fe4000bf06270 */
[----:B------:R-:W-:Y:S02]  /*146c0*/  SHF.R.U32.HI R17, RZ, 0x3, R105 ;  /* 0x00000003ff117819 */ /* 0x000fe40000011669 */
        /* <DEDUP_REMOVED lines=35> */
.L_x_241:
        /* <DEDUP_REMOVED lines=23> */
.L_x_242:
[----:B------:R-:W-:Y:S05]  /*14a70*/  BSYNC B0 ;  /* 0x0000000000007941 */ /* 0x000fea0003800000 */
.L_x_240:
        /* <DEDUP_REMOVED lines=21> */
.L_x_244:
        /* <DEDUP_REMOVED lines=19> */
.L_x_245:
[----:B------:R-:W-:Y:S05]  /*14d00*/  BSYNC B0 ;  /* 0x0000000000007941 */ /* 0x000fea0003800000 */
.L_x_243:
        /* <DEDUP_REMOVED lines=37> */
.L_x_247:
        /* <DEDUP_REMOVED lines=23> */
.L_x_248:
[----:B------:R-:W-:Y:S05]  /*150d0*/  BSYNC B0 ;  /* 0x0000000000007941 */ /* 0x000fea0003800000 */
.L_x_246:
        /* <DEDUP_REMOVED lines=21> */
.L_x_250:
        /* <DEDUP_REMOVED lines=19> */
.L_x_251:
[----:B------:R-:W-:Y:S05]  /*15360*/  BSYNC B0 ;  /* 0x0000000000007941 */ /* 0x000fea0003800000 */
.L_x_249:
        /* <DEDUP_REMOVED lines=37> */
.L_x_253:
        /* <DEDUP_REMOVED lines=23> */
.L_x_254:
[----:B------:R-:W-:Y:S05]  /*15730*/  BSYNC B0 ;  /* 0x0000000000007941 */ /* 0x000fea0003800000 */
.L_x_252:
        /* <DEDUP_REMOVED lines=21> */
.L_x_256:
        /* <DEDUP_REMOVED lines=19> */
.L_x_257:
[----:B------:R-:W-:Y:S05]  /*159c0*/  BSYNC B0 ;  /* 0x0000000000007941 */ /* 0x000fea0003800000 */
.L_x_255:
        /* <DEDUP_REMOVED lines=9> */
.L_x_233:
[----:B------:R-:W-:Y:S01]  /*15a60*/  ULDC.64 UR6, c[0x0][0x210] ;  /* 0x0000840000067ab9 */ /* 0x000fe20000000a00 */
[C---:B------:R-:W-:Y:S01]  /*15a70*/  VIADD R0, R94.reuse, 0x20 ;  /* 0x000000205e007836 */ /* 0x040fe20000000000 */
[----:B------:R-:W-:Y:S01]  /*15a80*/  ISETP.GE.AND P1, PT, R94, UR7, PT ;  /* 0x000000075e007c0c */ /* 0x000fe2000bf26270 */
[----:B------:R-:W-:Y:S02]  /*15a90*/  ULDC.64 UR4, c[0x0][0x2f8] ;  /* 0x0000be0000047ab9 */ /* 0x000fe40000000a00 */
[----:B------:R-:W-:Y:S01]  /*15aa0*/  UIADD3 UR10, UP0, UR4, 0x100, URZ ;  /* 0x00000100040a7890 */ /* 0x000fe2000ff1e03f */
[----:B------:R-:W-:Y:S02]  /*15ab0*/  ISETP.LT.AND P2, PT, R96, UR6, !P1 ;  /* 0x0000000660007c0c */ /* 0x000fe4000cf41270 */
[----:B------:R-:W-:Y:S01]  /*15ac0*/  ISETP.GE.AND P0, PT, R0, UR7, PT ;  /* 0x0000000700007c0c */ /* 0x000fe2000bf06270 */
[----:B------:R-:W-:Y:S01]  /*15ad0*/  VIADD R0, R96, 0x1 ;  /* 0x0000000160007836 */ /* 0x000fe20000000000 */
[----:B------:R-:W-:-:S02]  /*15ae0*/  UIADD3.X UR7, URZ, UR5, URZ, UP0, !UPT ;  /* 0x000000053f077290 */ /* 0x000fc400087fe43f */
[----:B------:R-:W-:Y:S02]  /*15af0*/  ISETP.LT.AND P6, PT, R96, UR6, !P0 ;  /* 0x0000000660007c0c */ /* 0x000fe4000c7c1270 */
[C---:B------:R-:W-:Y:S02]  /*15b00*/  ISETP.LT.AND P3, PT, R0.reuse, UR6, !P1 ;  /* 0x0000000600007c0c */ /* 0x040fe4000cf61270 */
[----:B------:R-:W-:Y:S01]  /*15b10*/  ISETP.LT.AND P4, PT, R0, UR6, !P0 ;  /* 0x0000000600007c0c */ /* 0x000fe2000c781270 */
[----:B------:R-:W-:Y:S02]  /*15b20*/  VIADD R0, R96, 0x2 ;  /* 0x0000000260007836 */ /* 0x000fe40000000000 */
[----:B------:R-:W-:Y:S02]  /*15b30*/  @P2 IMAD.MOV.U32 R72, RZ, RZ, R116 ;  /* 0x000000ffff482224 */ /* 0x000fe400078e0074 */
[----:B------:R-:W-:-:S05]  /*15b40*/  @P2 IMAD.MOV.U32 R73, RZ, RZ, R117 ;  /* 0x000000ffff492224 */ /* 0x000fca00078e0075 */
[----:B------:R1:W-:Y:S01]  /*15b50*/  @P2 STG.E.64 desc[UR20][R72.64], R18 ;  /* 0x0000001248002986 */ /* 0x0003e2000c101b14 */
[----:B------:R-:W-:-:S04]  /*15b60*/  IADD3 R16, P2, R116, UR4, RZ ;  /* 0x0000000474107c10 */ /* 0x000fc8000ff5e0ff */
[----:B------:R-:W-:Y:S02]  /*15b70*/  IADD3.X R17, R117, UR5, RZ, P2, !PT ;  /* 0x0000000575117c10 */ /* 0x000fe400097fe4ff */
[----:B------:R-:W-:-:S04]  /*15b80*/  IADD3 R70, P2, R116, UR10, RZ ;  /* 0x0000000a74467c10 */ /* 0x000fc8000ff5e0ff */
[----:B------:R-:W-:Y:S02]  /*15b90*/  IADD3.X R71, R117, UR7, RZ, P2, !PT ;  /* 0x0000000775477c10 */ /* 0x000fe400097fe4ff */
[----:B------:R-:W-:Y:S01]  /*15ba0*/  ISETP.LT.AND P2, PT, R0, UR6, !P0 ;  /* 0x0000000600007c0c */ /* 0x000fe2000c741270 */
[----:B-1----:R-:W-:Y:S02]  /*15bb0*/  @P6 IMAD.MOV.U32 R18, RZ, RZ, R116 ;  /* 0x000000ffff126224 */ /* 0x002fe400078e0074 */
[----:B------:R-:W-:-:S05]  /*15bc0*/  @P6 IMAD.MOV.U32 R19, RZ, RZ, R117 ;  /* 0x000000ffff136224 */ /* 0x000fca00078e0075 */
[----:B------:R1:W-:Y:S04]  /*15bd0*/  @P6 STG.E.64 desc[UR20][R18.64+0x100], R14 ;  /* 0x0001000e12006986 */ /* 0x0003e8000c101b14 */
[----:B------:R2:W-:Y:S01]  /*15be0*/  @P3 STG.E.64 desc[UR20][R16.64], R12 ;  /* 0x0000000c10003986 */ /* 0x0005e2000c101b14 */
[----:B------:R-:W-:Y:S01]  /*15bf0*/  ISETP.LT.AND P3, PT, R0, UR6, !P1 ;  /* 0x0000000600007c0c */ /* 0x000fe2000cf61270 */
[----:B------:R-:W-:Y:S02]  /*15c00*/  VIADD R0, R96, 0x3 ;  /* 0x0000000360007836 */ /* 0x000fe40000000000 */
[----:B------:R3:W-:Y:S03]  /*15c10*/  @P4 STG.E.64 desc[UR20][R70.64], R10 ;  /* 0x0000000a46004986 */ /* 0x0007e6000c101b14 */
[----:B------:R-:W-:-:S02]  /*15c20*/  ISETP.LT.AND P1, PT, R0, UR6, !P1 ;  /* 0x0000000600007c0c */ /* 0x000fc4000cf21270 */
[----:B------:R-:W-:Y:S02]  /*15c30*/  ISETP.LT.AND P0, PT, R0, UR6, !P0 ;  /* 0x0000000600007c0c */ /* 0x000fe4000c701270 */
[C---:B-1----:R-:W-:Y:S02]  /*15c40*/  IADD3 R14, P6, R16.reuse, UR4, RZ ;  /* 0x00000004100e7c10 */ /* 0x042fe4000ffde0ff */
[----:B------:R-:W-:Y:S02]  /*15c50*/  IADD3 R18, P4, R16, UR10, RZ ;  /* 0x0000000a10127c10 */ /* 0x000fe4000ff9e0ff */
[C---:B------:R-:W-:Y:S02]  /*15c60*/  IADD3.X R15, R17.reuse, UR5, RZ, P6, !PT ;  /* 0x00000005110f7c10 */ /* 0x040fe4000b7fe4ff */
[----:B------:R-:W-:Y:S02]  /*15c70*/  IADD3.X R19, R17, UR7, RZ, P4, !PT ;  /* 0x0000000711137c10 */ /* 0x000fe4000a7fe4ff */
[C---:B--2---:R-:W-:Y:S01]  /*15c80*/  IADD3 R16, P6, R14.reuse, UR4, RZ ;  /* 0x000000040e107c10 */ /* 0x044fe2000ffde0ff */
[----:B------:R3:W-:Y:S01]  /*15c90*/  @P3 STG.E.64 desc[UR20][R14.64], R8 ;  /* 0x000000080e003986 */ /* 0x0007e2000c101b14 */
[----:B------:R-:W-:-:S02]  /*15ca0*/  IADD3 R12, P4, R14, UR10, RZ ;  /* 0x0000000a0e0c7c10 */ /* 0x000fc4000ff9e0ff */
[C---:B------:R-:W-:Y:S01]  /*15cb0*/  IADD3.X R17, R15.reuse, UR5, RZ, P6, !PT ;  /* 0x000000050f117c10 */ /* 0x040fe2000b7fe4ff */
[----:B------:R3:W-:Y:S01]  /*15cc0*/  @P2 STG.E.64 desc[UR20][R18.64], R6 ;  /* 0x0000000612002986 */ /* 0x0007e2000c101b14 */
[----:B------:R-:W-:-:S03]  /*15cd0*/  IADD3.X R13, R15, UR7, RZ, P4, !PT ;  /* 0x000000070f0d7c10 */ /* 0x000fc6000a7fe4ff */
[----:B------:R3:W-:Y:S04]  /*15ce0*/  @P1 STG.E.64 desc[UR20][R16.64], R4 ;  /* 0x0000000410001986 */ /* 0x0007e8000c101b14 */
[----:B------:R3:W-:Y:S02]  /*15cf0*/  @P0 STG.E.64 desc[UR20][R12.64], R2 ;  /* 0x000000020c000986 */ /* 0x0007e4000c101b14 */
.L_x_258:
[----:B------:R-:W-:Y:S05]  /*15d00*/  BSYNC B1 ;  /* 0x0000000000017941 */ /* 0x000fea0003800000 */
.L_x_232:
[----:B------:R-:W-:Y:S01]  /*15d10*/  BAR.SYNC.DEFER_BLOCKING 0x0 ;  /* 0x0000000000007b1d */ /* 0x000fe20000010000 */
[----:B------:R-:W-:-:S05]  /*15d20*/  IMAD.MOV.U32 R0, RZ, RZ, -0x1 ;  /* 0xffffffffff007424 */ /* 0x000fca00078e00ff */
[----:B------:R-:W-:Y:S01]  /*15d30*/  ULDC UR4, c[0x0][0x228] ;  /* 0x00008a0000047ab9 */ /* 0x000fe20000000800 */
[----:B------:R-:W-:Y:S01]  /*15d40*/  BSSY B1, `(.L_x_259) ;  /* 0x00001e1000017945 */ /* 0x000fe20003800000 */
[----:B------:R-:W-:Y:S01]  /*15d50*/  SHF.L.U32 R0, R0, UR4, RZ ;  /* 0x0000000400007c19 */ /* 0x000fe200080006ff */
[----:B------:R-:W-:-:S03]  /*15d60*/  ULDC.64 UR4, c[0x0][0x310] ;  /* 0x0000c40000047ab9 */ /* 0x000fc60000000a00 */
        /* <DEDUP_REMOVED lines=12> */
[----:B---3--:R-:W2:Y:S04]  /*15e30*/  LDS.64 R16, [R93+UR9] ;  /* 0x000000095d107984 */ /* 0x008ea80008000a00 */
[----:B------:R-:W3:Y:S04]  /*15e40*/  LDS.64 R14, [R93+UR9+0x100] ;  /* 0x000100095d0e7984 */ /* 0x000ee80008000a00 */
[----:B------:R-:W4:Y:S04]  /*15e50*/  LDS.64 R12, [R93+UR9+0x220] ;  /* 0x000220095d0c7984 */ /* 0x000f280008000a00 */
[----:B------:R-:W4:Y:S04]  /*15e60*/  LDS.64 R10, [R93+UR9+0x320] ;  /* 0x000320095d0a7984 */ /* 0x000f280008000a00 */
[----:B-1----:R-:W1:Y:S04]  /*15e70*/  LDS.64 R8, [R93+UR9+0x440] ;  /* 0x000440095d087984 */ /* 0x002e680008000a00 */
[----:B------:R-:W1:Y:S04]  /*15e80*/  LDS.64 R6, [R93+UR9+0x540] ;  /* 0x000540095d067984 */ /* 0x000e680008000a00 */
[----:B------:R-:W1:Y:S04]  /*15e90*/  LDS.64 R4, [R93+UR9+0x660] ;  /* 0x000660095d047984 */ /* 0x000e680008000a00 */
[----:B------:R-:W1:Y:S01]  /*15ea0*/  LDS.64 R2, [R93+UR9+0x760] ;  /* 0x000760095d027984 */ /* 0x000e620008000a00 */
[-C--:B--2---:R-:W-:Y:S01]  /*15eb0*/  DMUL R20, R16, R114.reuse ;  /* 0x0000007210147228 */ /* 0x084fe20000000000 */
[----:B------:R-:W-:Y:S01]  /*15ec0*/  IADD3 R16, P0, R116, UR4, RZ ;  /* 0x0000000474107c10 */ /* 0x000fe2000ff1e0ff */
[----:B---3--:R-:W-:-:S03]  /*15ed0*/  DMUL R14, R14, R114 ;  /* 0x000000720e0e7228 */ /* 0x008fc60000000000 */
[----:B------:R-:W-:Y:S01]  /*15ee0*/  IADD3.X R17, R117, UR5, RZ, P0, !PT ;  /* 0x0000000575117c10 */ /* 0x000fe200087fe4ff */
[-C--:B----4-:R-:W-:Y:S02]  /*15ef0*/  DMUL R12, R12, R114.reuse ;  /* 0x000000720c0c7228 */ /* 0x090fe40000000000 */
[-C--:B------:R-:W-:Y:S02]  /*15f00*/  DMUL R10, R10, R114.reuse ;  /* 0x000000720a0a7228 */ /* 0x080fe40000000000 */
[-C--:B-1----:R-:W-:Y:S02]  /*15f10*/  DMUL R8, R8, R114.reuse ;  /* 0x0000007208087228 */ /* 0x082fe40000000000 */
[-C--:B------:R-:W-:Y:S02]  /*15f20*/  DMUL R6, R6, R114.reuse ;  /* 0x0000007206067228 */ /* 0x080fe40000000000 */
[-C--:B------:R-:W-:Y:S02]  /*15f30*/  DMUL R4, R4, R114.reuse ;  /* 0x0000007204047228 */ /* 0x080fe40000000000 */
[----:B------:R-:W-:Y:S01]  /*15f40*/  DMUL R2, R2, R114 ;  /* 0x0000007202027228 */ /* 0x000fe20000000000 */
        /* <DEDUP_REMOVED lines=28> */
.L_x_262:
        /* <DEDUP_REMOVED lines=23> */
.L_x_263:
[----:B------:R-:W-:Y:S05]  /*16280*/  BSYNC B0 ;  /* 0x0000000000007941 */ /* 0x000fea0003800000 */
.L_x_261:
        /* <DEDUP_REMOVED lines=21> */
.L_x_265:
        /* <DEDUP_REMOVED lines=19> */
.L_x_266:
[----:B------:R-:W-:Y:S05]  /*16510*/  BSYNC B0 ;  /* 0x0000000000007941 */ /* 0x000fea0003800000 */
.L_x_264:
        /* <DEDUP_REMOVED lines=39> */
.L_x_268:
        /* <DEDUP_REMOVED lines=23> */
.L_x_269:
[----:B------:R-:W-:Y:S05]  /*16900*/  BSYNC B0 ;  /* 0x0000000000007941 */ /* 0x000fea0003800000 */
.L_x_267:
        /* <DEDUP_REMOVED lines=21> */
.L_x_271:
        /* <DEDUP_REMOVED lines=19> */
.L_x_272:
[----:B------:R-:W-:Y:S05]  /*16b90*/  BSYNC B0 ;  /* 0x0000000000007941 */ /* 0x000fea0003800000 */
.L_x_270:
        /* <DEDUP_REMOVED lines=37> */
.L_x_274:
        /* <DEDUP_REMOVED lines=23> */
.L_x_275:
[----:B------:R-:W-:Y:S05]  /*16f60*/  BSYNC B0 ;  /* 0x0000000000007941 */ /* 0x000fea0003800000 */
.L_x_273:
        /* <DEDUP_REMOVED lines=21> */
.L_x_277:
        /* <DEDUP_REMOVED lines=19> */
.L_x_278:
[----:B------:R-:W-:Y:S05]  /*171f0*/  BSYNC B0 ;  /* 0x0000000000007941 */ /* 0x000fea0003800000 */
.L_x_276:
        /* <DEDUP_REMOVED lines=37> */
.L_x_280:
        /* <DEDUP_REMOVED lines=23> */
.L_x_281:
[----:B------:R-:W-:Y:S05]  /*175c0*/  BSYNC B0 ;  /* 0x0000000000007941 */ /* 0x000fea0003800000 */
.L_x_279:
        /* <DEDUP_REMOVED lines=21> */
.L_x_283:
        /* <DEDUP_REMOVED lines=19> */
.L_x_284:
[----:B------:R-:W-:Y:S05]  /*17850*/  BSYNC B0 ;  /* 0x0000000000007941 */ /* 0x000fea0003800000 */
.L_x_282:
        /* <DEDUP_REMOVED lines=9> */
.L_x_260:
[----:B------:R-:W-:Y:S01]  /*178f0*/  ULDC UR4, c[0x0][0x214] ;  /* 0x0000850000047ab9 */ /* 0x000fe20000000800 */
[C---:B------:R-:W-:Y:S01]  /*17900*/  VIADD R18, R94.reuse, 0x20 ;  /* 0x000000205e127836 */ /* 0x040fe20000000000 */
[----:B------:R-:W-:-:S04]  /*17910*/  ISETP.GE.AND P1, PT, R94, UR4, PT ;  /* 0x000000045e007c0c */ /* 0x000fc8000bf26270 */
[----:B------:R-:W-:Y:S01]  /*17920*/  ISETP.GE.AND P0, PT, R18, UR4, PT ;  /* 0x0000000412007c0c */ /* 0x000fe2000bf06270 */
[----:B------:R-:W-:Y:S01]  /*17930*/  ULDC.64 UR4, c[0x0][0x2f8] ;  /* 0x0000be0000047ab9 */ /* 0x000fe20000000a00 */
[C---:B------:R-:W-:Y:S01]  /*17940*/  ISETP.LT.AND P2, PT, R0.reuse, UR6, !P1 ;  /* 0x0000000600007c0c */ /* 0x040fe2000cf41270 */
[----:B------:R-:W-:Y:S01]  /*17950*/  UIADD3 UR10, UP0, UR4, 0x100, URZ ;  /* 0x00000100040a7890 */ /* 0x000fe2000ff1e03f */
[----:B------:R-:W-:Y:S01]  /*17960*/  ISETP.LT.AND P6, PT, R0, UR6, !P0 ;  /* 0x0000000600007c0c */ /* 0x000fe2000c7c1270 */
[----:B------:R-:W-:Y:S02]  /*17970*/  VIADD R0, R96, 0x9 ;  /* 0x0000000960007836 */ /* 0x000fe40000000000 */
[----:B------:R-:W-:-:S03]  /*17980*/  UIADD3.X UR7, URZ, UR5, URZ, UP0, !UPT ;  /* 0x000000053f077290 */ /* 0x000fc600087fe43f */
[C---:B------:R-:W-:Y:S02]  /*17990*/  ISETP.LT.AND P3, PT, R0.reuse, UR6, !P1 ;  /* 0x0000000600007c0c */ /* 0x040fe4000cf61270 */
[----:B------:R-:W-:Y:S01]  /*179a0*/  ISETP.LT.AND P4, PT, R0, UR6, !P0 ;  /* 0x0000000600007c0c */ /* 0x000fe2000c781270 */
[----:B------:R-:W-:Y:S02]  /*179b0*/  VIADD R0, R96, 0xa ;  /* 0x0000000a60007836 */ /* 0x000fe40000000000 */
[----:B------:R1:W-:Y:S01]  /*179c0*/  @P2 STG.E.64 desc[UR20][R16.64], R20 ;  /* 0x0000001410002986 */ /* 0x0003e2000c101b14 */
[----:B------:R-:W-:-:S03]  /*179d0*/  IADD3 R18, P2, R16, UR4, RZ ;  /* 0x0000000410127c10 */ /* 0x000fc6000ff5e0ff */
[----:B------:R2:W-:Y:S01]  /*179e0*/  @P6 STG.E.64 desc[UR20][R16.64+0x100], R14 ;  /* 0x0001000e10006986 */ /* 0x0005e2000c101b14 */
[----:B------:R-:W-:Y:S02]  /*179f0*/  IADD3.X R19, R17, UR5, RZ, P2, !PT ;  /* 0x0000000511137c10 */ /* 0x000fe400097fe4ff */
[----:B------:R-:W-:-:S03]  /*17a00*/  IADD3 R22, P2, R16, UR10, RZ ;  /* 0x0000000a10167c10 */ /* 0x000fc6000ff5e0ff */
[----:B------:R3:W-:Y:S01]  /*17a10*/  @P3 STG.E.64 desc[UR20][R18.64], R12 ;  /* 0x0000000c12003986 */ /* 0x0007e2000c101b14 */
[----:B------:R-:W-:Y:S02]  /*17a20*/  IADD3.X R23, R17, UR7, RZ, P2, !PT ;  /* 0x0000000711177c10 */ /* 0x000fe400097fe4ff */
[C---:B------:R-:W-:Y:S02]  /*17a30*/  ISETP.LT.AND P3, PT, R0.reuse, UR6, !P1 ;  /* 0x0000000600007c0c */ /* 0x040fe4000cf61270 */
[----:B------:R-:W-:Y:S01]  /*17a40*/  ISETP.LT.AND P2, PT, R0, UR6, !P0 ;  /* 0x0000000600007c0c */ /* 0x000fe2000c741270 */
[----:B------:R-:W-:Y:S01]  /*17a50*/  VIADD R0, R96, 0xb ;  /* 0x0000000b60007836 */ /* 0x000fe20000000000 */
[----:B------:R3:W-:Y:S04]  /*17a60*/  @P4 STG.E.64 desc[UR20][R22.64], R10 ;  /* 0x0000000a16004986 */ /* 0x0007e8000c101b14 */
[----:B------:R-:W-:-:S02]  /*17a70*/  ISETP.LT.AND P1, PT, R0, UR6, !P1 ;  /* 0x0000000600007c0c */ /* 0x000fc4000cf21270 */
[----:B------:R-:W-:Y:S02]  /*17a80*/  ISETP.LT.AND P0, PT, R0, UR6, !P0 ;  /* 0x0000000600007c0c */ /* 0x000fe4000c701270 */
[C---:B-1----:R-:W-:Y:S02]  /*17a90*/  IADD3 R20, P4, R18.reuse, UR10, RZ ;  /* 0x0000000a12147c10 */ /* 0x042fe4000ff9e0ff */
[----:B--2---:R-:W-:Y:S02]  /*17aa0*/  IADD3 R14, P6, R18, UR4, RZ ;  /* 0x00000004120e7c10 */ /* 0x004fe4000ffde0ff */
[C---:B------:R-:W-:Y:S02]  /*17ab0*/  IADD3.X R21, R19.reuse, UR7, RZ, P4, !PT ;  /* 0x0000000713157c10 */ /* 0x040fe4000a7fe4ff */
[----:B------:R-:W-:Y:S02]  /*17ac0*/  IADD3.X R15, R19, UR5, RZ, P6, !PT ;  /* 0x00000005130f7c10 */ /* 0x000fe4000b7fe4ff */
[----:B---3--:R-:W-:-:S02]  /*17ad0*/  IADD3 R18, P6, R14, UR4, RZ ;  /* 0x000000040e127c10 */ /* 0x008fc4000ffde0ff */
[----:B------:R-:W-:Y:S01]  /*17ae0*/  IADD3 R12, P4, R14, UR10, RZ ;  /* 0x0000000a0e0c7c10 */ /* 0x000fe2000ff9e0ff */
[----:B------:R1:W-:Y:S01]  /*17af0*/  @P3 STG.E.64 desc[UR20][R14.64], R8 ;  /* 0x000000080e003986 */ /* 0x0003e2000c101b14 */
[C---:B------:R-:W-:Y:S02]  /*17b00*/  IADD3.X R19, R15.reuse, UR5, RZ, P6, !PT ;  /* 0x000000050f137c10 */ /* 0x040fe4000b7fe4ff */
[----:B------:R-:W-:Y:S01]  /*17b10*/  IADD3.X R13, R15, UR7, RZ, P4, !PT ;  /* 0x000000070f0d7c10 */ /* 0x000fe2000a7fe4ff */
[----:B------:R1:W-:Y:S04]  /*17b20*/  @P2 STG.E.64 desc[UR20][R20.64], R6 ;  /* 0x0000000614002986 */ /* 0x0003e8000c101b14 */
[----:B------:R1:W-:Y:S04]  /*17b30*/  @P1 STG.E.64 desc[UR20][R18.64], R4 ;  /* 0x0000000412001986 */ /* 0x0003e8000c101b14 */
[----:B------:R1:W-:Y:S02]  /*17b40*/  @P0 STG.E.64 desc[UR20][R12.64], R2 ;  /* 0x000000020c000986 */ /* 0x0003e4000c101b14 */
.L_x_285:
[----:B------:R-:W-:Y:S05]  /*17b50*/  BSYNC B1 ;  /* 0x0000000000017941 */ /* 0x000fea0003800000 */
.L_x_259:
[----:B------:R-:W-:Y:S01]  /*17b60*/  BAR.SYNC.DEFER_BLOCKING 0x0 ;  /* 0x0000000000007b1d */ /* 0x000fe20000010000 */
[----:B------:R-:W-:-:S05]  /*17b70*/  IMAD.MOV.U32 R0, RZ, RZ, -0x1 ;  /* 0xffffffffff007424 */ /* 0x000fca00078e00ff */
[----:B------:R-:W-:Y:S01]  /*17b80*/  ULDC UR4, c[0x0][0x228] ;  /* 0x00008a0000047ab9 */ /* 0x000fe20000000800 */
[----:B------:R-:W-:Y:S01]  /*17b90*/  BSSY B1, `(.L_x_286) ;  /* 0x00001df000017945 */ /* 0x000fe20003800000 */
[----:B------:R-:W-:Y:S01]  /*17ba0*/  SHF.L.U32 R0, R0, UR4, RZ ;  /* 0x0000000400007c19 */ /* 0x000fe200080006ff */
[----:B------:R-:W-:Y:S02]  /*17bb0*/  ULDC.64 UR4, c[0x0][0x310] ;  /* 0x0000c40000047ab9 */ /* 0x000fe40000000a00 */
[----:B------:R-:W-:Y:S02]  /*17bc0*/  IADD3 R16, P1, R16, UR4, RZ ;  /* 0x0000000410107c10 */ /* 0x000fe4000ff3e0ff */
[----:B------:R-:W-:Y:S02]  /*17bd0*/  LOP3.LUT R0, R0, UR8, RZ, 0xc, !PT ;  /* 0x0000000800007c12 */ /* 0x000fe4000f8e0cff */
[----:B------:R-:W-:-:S03]  /*17be0*/  IADD3.X R17, R17, UR5, RZ, P1, !PT ;  /* 0x0000000511117c10 */ /* 0x000fc60008ffe4ff */
[----:B------:R-:W-:-:S05]  /*17bf0*/  VIADD R0, R0, UR19 ;  /* 0x0000001300007c36 */ /* 0x000fca0008000000 */
[----:B------:R-:W-:Y:S01]  /*17c00*/  LEA R0, R0, 0x40, 0x6 ;  /* 0x0000004000007811 */ /* 0x000fe200078e30ff */
[----:B------:R-:W-:Y:S03]  /*17c10*/  STS.128 [R95], R36 ;  /* 0x000000245f007388 */ /* 0x000fe60000000c00 */
[----:B------:R-:W-:Y:S01]  /*17c20*/  ISETP.LE.AND P0, PT, R0, UR18, PT ;  /* 0x0000001200007c0c */ /* 0x000fe2000bf03270 */
[----:B------:R-:W-:Y:S01]  /*17c30*/  STS.128 [R95+0x40], R40 ;  /* 0x000040285f007388 */ /* 0x000fe20000000c00 */
[----:B------:R-:W-:-:S03]  /*17c40*/  VIADD R0, R96, 0x10 ;  /* 0x0000001060007836 */ /* 0x000fc60000000000 */
[----:B------:R-:W-:Y:S04]  /*17c50*/  STS.128 [R95+0x80], R44 ;  /* 0x0000802c5f007388 */ /* 0x000fe80000000c00 */
[----:B------:R-:W-:Y:S01]  /*17c60*/  STS.128 [R95+0xc0], R48 ;  /* 0x0000c0305f007388 */ /* 0x000fe20000000c00 */
[----:B------:R-:W-:Y:S06]  /*17c70*/  BAR.SYNC.DEFER_BLOCKING 0x0 ;  /* 0x0000000000007b1d */ /* 0x000fec0000010000 */
[----:B-1----:R-:W1:Y:S04]  /*17c80*/  LDS.64 R20, [R93+UR9] ;  /* 0x000000095d147984 */ /* 0x002e680008000a00 */
[----:B------:R-:W3:Y:S04]  /*17c90*/  LDS.64 R14, [R93+UR9+0x100] ;  /* 0x000100095d0e7984 */ /* 0x000ee80008000a00 */
[----:B------:R-:W4:Y:S04]  /*17ca0*/  LDS.64 R12, [R93+UR9+0x220] ;  /* 0x000220095d0c7984 */ /* 0x000f280008000a00 */
[----:B------:R-:W4:Y:S04]  /*17cb0*/  LDS.64 R10, [R93+UR9+0x320] ;  /* 0x000320095d0a7984 */ /* 0x000f280008000a00 */
[----:B--2---:R-:W2:Y:S04]  /*17cc0*/  LDS.64 R8, [R93+UR9+0x440] ;  /* 0x000440095d087984 */ /* 0x004ea80008000a00 */
[----:B------:R-:W2:Y:S04]  /*17cd0*/  LDS.64 R6, [R93+UR9+0x540] ;  /* 0x000540095d067984 */ /* 0x000ea80008000a00 */
[----:B------:R-:W2:Y:S04]  /*17ce0*/  LDS.64 R4, [R93+UR9+0x660] ;  /* 0x000660095d047984 */ /* 0x000ea80008000a00 */
[----:B------:R-:W2:Y:S01]  /*17cf0*/  LDS.64 R2, [R93+UR9+0x760] ;  /* 0x000760095d027984 */ /* 0x000ea20008000a00 */
[----:B-1----:R-:W-:-:S02]  /*17d00*/  DMUL R20, R20, R114 ;  /* 0x0000007214147228 */ /* 0x002fc40000000000 */
[-C--:B---3--:R-:W-:Y:S02]  /*17d10*/  DMUL R14, R14, R114.reuse ;  /* 0x000000720e0e7228 */ /* 0x088fe40000000000 */
[-C--:B----4-:R-:W-:Y:S02]  /*17d20*/  DMUL R12, R12, R114.reuse ;  /* 0x000000720c0c7228 */ /* 0x090fe40000000000 */
[-C--:B------:R-:W-:Y:S02]  /*17d30*/  DMUL R10, R10, R114.reuse ;  /* 0x000000720a0a7228 */ /* 0x080fe40000000000 */
[-C--:B--2---:R-:W-:Y:S02]  /*17d40*/  DMUL R8, R8, R114.reuse ;  /* 0x0000007208087228 */ /* 0x084fe40000000000 */
[-C--:B------:R-:W-:Y:S02]  /*17d50*/  DMUL R6, R6, R114.reuse ;  /* 0x0000007206067228 */ /* 0x080fe40000000000 */
[----:B------:R-:W-:-:S02]  /*17d60*/  DMUL R4, R4, R114 ;  /* 0x0000007204047228 */ /* 0x000fc40000000000 */
        /* <DEDUP_REMOVED lines=29> */
.L_x_289:
        /* <DEDUP_REMOVED lines=23> */
.L_x_290:
[----:B------:R-:W-:Y:S05]  /*180b0*/  BSYNC B0 ;  /* 0x0000000000007941 */ /* 0x000fea0003800000 */
.L_x_288:
        /* <DEDUP_REMOVED lines=21> */
.L_x_292:
        /* <DEDUP_REMOVED lines=19> */
.L_x_293:
[----:B------:R-:W-:Y:S05]  /*18340*/  BSYNC B0 ;  /* 0x0000000000007941 */ /* 0x000fea0003800000 */
.L_x_291:
        /* <DEDUP_REMOVED lines=39> */
.L_x_295:
        /* <DEDUP_REMOVED lines=23> */
.L_x_296:
[----:B------:R-:W-:Y:S05]  /*18730*/  BSYNC B0 ;  /* 0x0000000000007941 */ /* 0x000fea0003800000 */
.L_x_294:
        /* <DEDUP_REMOVED lines=21> */
.L_x_298:
        /* <DEDUP_REMOVED lines=19> */
.L_x_299:
[----:B------:R-:W-:Y:S05]  /*189c0*/  BSYNC B0 ;  /* 0x0000000000007941 */ /* 0x000fea0003800000 */
.L_x_297:
        /* <DEDUP_REMOVED lines=37> */
.L_x_301:
        /* <DEDUP_REMOVED lines=23> */
.L_x_302:
[----:B------:R-:W-:Y:S05]  /*18d90*/  BSYNC B0 ;  /* 0x0000000000007941 */ /* 0x000fea0003800000 */
.L_x_300:
        /* <DEDUP_REMOVED lines=21> */
.L_x_304:
        /* <DEDUP_REMOVED lines=19> */
.L_x_305:
[----:B------:R-:W-:Y:S05]  /*19020*/  BSYNC B0 ;  /* 0x0000000000007941 */ /* 0x000fea0003800000 */
.L_x_303:
        /* <DEDUP_REMOVED lines=37> */
.L_x_307:
        /* <DEDUP_REMOVED lines=23> */
.L_x_308:
[----:B------:R-:W-:Y:S05]  /*193f0*/  BSYNC B0 ;  /* 0x0000000000007941 */ /* 0x000fea0003800000 */
.L_x_306:
        /* <DEDUP_REMOVED lines=21> */
.L_x_310:
        /* <DEDUP_REMOVED lines=19> */
.L_x_311:
[----:B------:R-:W-:Y:S05]  /*19680*/  BSYNC B0 ;  /* 0x0000000000007941 */ /* 0x000fea0003800000 */
.L_x_309:
        /* <DEDUP_REMOVED lines=9> */
.L_x_287:
        /* <DEDUP_REMOVED lines=38> */
.L_x_312:
[----:B------:R-:W-:Y:S05]  /*19980*/  BSYNC B1 ;  /* 0x0000000000017941 */ /* 0x000fea0003800000 */
.L_x_286:
[----:B------:R-:W-:Y:S01]  /*19990*/  BAR.SYNC.DEFER_BLOCKING 0x0 ;  /* 0x0000000000007b1d */ /* 0x000fe20000010000 */
[----:B------:R-:W-:-:S05]  /*199a0*/  IMAD.MOV.U32 R0, RZ, RZ, -0x1 ;  /* 0xffffffffff007424 */ /* 0x000fca00078e00ff */
[----:B------:R-:W-:Y:S02]  /*199b0*/  ULDC UR4, c[0x0][0x228] ;  /* 0x00008a0000047ab9 */ /* 0x000fe40000000800 */
[----:B------:R-:W-:Y:S01]  /*199c0*/  SHF.L.U32 R0, R0, UR4, RZ ;  /* 0x0000000400007c19 */ /* 0x000fe200080006ff */
[----:B------:R-:W-:Y:S02]  /*199d0*/  ULDC.64 UR4, c[0x0][0x310] ;  /* 0x0000c40000047ab9 */ /* 0x000fe40000000a00 */
[----:B--2---:R-:W-:Y:S02]  /*199e0*/  IADD3 R14, P1, R16, UR4, RZ ;  /* 0x00000004100e7c10 */ /* 0x004fe4000ff3e0ff */
[----:B------:R-:W-:Y:S02]  /*199f0*/  LOP3.LUT R0, R0, UR8, RZ, 0xc, !PT ;  /* 0x0000000800007c12 */ /* 0x000fe4000f8e0cff */
[----:B------:R-:W-:-:S03]  /*19a00*/  IADD3.X R15, R17, UR5, RZ, P1, !PT ;  /* 0x00000005110f7c10 */ /* 0x000fc60008ffe4ff */
[----:B------:R-:W-:-:S05]  /*19a10*/  VIADD R0, R0, UR19 ;  /* 0x0000001300007c36 */ /* 0x000fca0008000000 */
[----:B------:R-:W-:Y:S01]  /*19a20*/  LEA R0, R0, 0x40, 0x6 ;  /* 0x0000004000007811 */ /* 0x000fe200078e30ff */
[----:B-----5:R-:W-:Y:S03]  /*19a30*/  STS.128 [R95], R64 ;  /* 0x000000405f007388 */ /* 0x020fe60000000c00 */
[----:B------:R-:W-:Y:S01]  /*19a40*/  ISETP.LE.AND P0, PT, R0, UR18, PT ;  /* 0x0000001200007c0c */ /* 0x000fe2000bf03270 */
[----:B------:R-:W-:Y:S01]  /*19a50*/  STS.128 [R95+0x40], R60 ;  /* 0x0000403c5f007388 */ /* 0x000fe20000000c00 */
[----:B------:R-:W-:-:S03]  /*19a60*/  VIADD R0, R96, 0x18 ;  /* 0x0000001860007836 */ /* 0x000fc60000000000 */
[----:B------:R-:W-:Y:S04]  /*19a70*/  STS.128 [R95+0x80], R56 ;  /* 0x000080385f007388 */ /* 0x000fe80000000c00 */
[----:B------:R-:W-:Y:S01]  /*19a80*/  STS.128 [R95+0xc0], R52 ;  /* 0x0000c0345f007388 */ /* 0x000fe20000000c00 */
[----:B------:R-:W-:Y:S06]  /*19a90*/  BAR.SYNC.DEFER_BLOCKING 0x0 ;  /* 0x0000000000007b1d */ /* 0x000fec0000010000 */
[----:B------:R-:W2:Y:S04]  /*19aa0*/  LDS.64 R18, [R93+UR9] ;  /* 0x000000095d127984 */ /* 0x000ea80008000a00 */
[----:B------:R-:W3:Y:S04]  /*19ab0*/  LDS.64 R12, [R93+UR9+0x100] ;  /* 0x000100095d0c7984 */ /* 0x000ee80008000a00 */
[----:B------:R-:W4:Y:S04]  /*19ac0*/  LDS.64 R10, [R93+UR9+0x220] ;  /* 0x000220095d0a7984 */ /* 0x000f280008000a00 */
[----:B-1----:R-:W1:Y:S04]  /*19ad0*/  LDS.64 R8, [R93+UR9+0x320] ;  /* 0x000320095d087984 */ /* 0x002e680008000a00 */
[----:B------:R-:W1:Y:S04]  /*19ae0*/  LDS.64 R6, [R93+UR9+0x440] ;  /* 0x000440095d067984 */ /* 0x000e680008000a00 */
[----:B------:R-:W1:Y:S04]  /*19af0*/  LDS.64 R4, [R93+UR9+0x540] ;  /* 0x000540095d047984 */ /* 0x000e680008000a00 */
[----:B------:R-:W1:Y:S04]  /*19b00*/  LDS.64 R2, [R93+UR9+0x660] ;  /* 0x000660095d027984 */ /* 0x000e680008000a00 */
[----:B------:R-:W1:Y:S01]  /*19b10*/  LDS.64 R20, [R93+UR9+0x760] ;  /* 0x000760095d147984 */ /* 0x000e620008000a00 */
[----:B--2---:R-:W-:-:S02]  /*19b20*/  DMUL R18, R18, R114 ;  /* 0x0000007212127228 */ /* 0x004fc40000000000 */
[-C--:B---3--:R-:W-:Y:S02]  /*19b30*/  DMUL R12, R12, R114.reuse ;  /* 0x000000720c0c7228 */ /* 0x088fe40000000000 */
[-C--:B----4-:R-:W-:Y:S02]  /*19b40*/  DMUL R10, R10, R114.reuse ;  /* 0x000000720a0a7228 */ /* 0x090fe40000000000 */
[-C--:B-1----:R-:W-:Y:S02]  /*19b50*/  DMUL R8, R8, R114.reuse ;  /* 0x0000007208087228 */ /* 0x082fe40000000000 */
[-C--:B------:R-:W-:Y:S02]  /*19b60*/  DMUL R6, R6, R114.reuse ;  /* 0x0000007206067228 */ /* 0x080fe40000000000 */
        /* <DEDUP_REMOVED lines=31> */
.L_x_315:
        /* <DEDUP_REMOVED lines=23> */
.L_x_316:
[----:B------:R-:W-:Y:S05]  /*19ed0*/  BSYNC B0 ;  /* 0x0000000000007941 */ /* 0x000fea0003800000 */
.L_x_314:
        /* <DEDUP_REMOVED lines=21> */
.L_x_318:
        /* <DEDUP_REMOVED lines=19> */
.L_x_319:
[----:B------:R-:W-:Y:S05]  /*1a160*/  BSYNC B0 ;  /* 0x0000000000007941 */ /* 0x000fea0003800000 */
.L_x_317:
        /* <DEDUP_REMOVED lines=39> */
.L_x_321:
        /* <DEDUP_REMOVED lines=23> */
.L_x_322:
[----:B------:R-:W-:Y:S05]  /*1a550*/  BSYNC B0 ;  /* 0x0000000000007941 */ /* 0x000fea0003800000 */
.L_x_320:
        /* <DEDUP_REMOVED lines=21> */
.L_x_324:
        /* <DEDUP_REMOVED lines=19> */
.L_x_325:
[----:B------:R-:W-:Y:S05]  /*1a7e0*/  BSYNC B0 ;  /* 0x0000000000007941 */ /* 0x000fea0003800000 */
.L_x_323:
        /* <DEDUP_REMOVED lines=14> */
[----:B------:R-:W-:Y:S02]  /*1a8d0*/  IMAD.U32 R17, RZ, RZ, UR4 ;  /* 0x00000004ff117e24 */ /* 0x000fe4000f8e00ff */
        /* <DEDUP_REMOVED lines=24> */
.L_x_327:
        /* <DEDUP_REMOVED lines=23> */
.L_x_328:
[----:B------:R-:W-:Y:S05]  /*1abd0*/  BSYNC B0 ;  /* 0x0000000000007941 */ /* 0x000fea0003800000 */
.L_x_326:
        /* <DEDUP_REMOVED lines=21> */
.L_x_330:
        /* <DEDUP_REMOVED lines=19> */
.L_x_331:
[----:B------:R-:W-:Y:S05]  /*1ae60*/  BSYNC B0 ;  /* 0x0000000000007941 */ /* 0x000fea0003800000 */
.L_x_329:
        /* <DEDUP_REMOVED lines=37> */
.L_x_333:
        /* <DEDUP_REMOVED lines=23> */
.L_x_334:
[----:B------:R-:W-:Y:S05]  /*1b230*/  BSYNC B0 ;  /* 0x0000000000007941 */ /* 0x000fea0003800000 */
.L_x_332:
        /* <DEDUP_REMOVED lines=22> */
.L_x_336:
[----:B-1----:R-:W1:Y:S01]  /*1b3a0*/  I2F.U32.RP R3, R5 ;  /* 0x0000000500037306 */ /* 0x002e620000209000 */
[----:B------:R-:W-:-:S07]  /*1b3b0*/  MOV R105, RZ ;  /* 0x000000ff00697202 */ /* 0x000fce0000000f00 */
[----:B-1----:R-:W1:Y:S02]  /*1b3c0*/  MUFU.RCP R8, R3 ;  /* 0x0000000300087308 */ /* 0x002e640000001000 */
[----:B-1----:R-:W-:-:S06]  /*1b3d0*/  VIADD R8, R8, 0xffffffe ;  /* 0x0ffffffe08087836 */ /* 0x002fcc0000000000 */
[----:B------:R-:W1:Y:S02]  /*1b3e0*/  F2I.FTZ.U32.TRUNC.NTZ R9, R8 ;  /* 0x0000000800097305 */ /* 0x000e64000021f000 */
[----:B-1----:R-:W-:Y:S01]  /*1b3f0*/  IMAD.MOV R2, RZ, RZ, -R9 ;  /* 0x000000ffff027224 */ /* 0x002fe200078e0a09 */
[----:B------:R-:W-:-:S03]  /*1b400*/  MOV R8, RZ ;  /* 0x000000ff00087202 */ /* 0x000fc60000000f00 */
        /* <DEDUP_REMOVED lines=12> */
.L_x_337:
[----:B------:R-:W-:Y:S05]  /*1b4d0*/  BSYNC B0 ;  /* 0x0000000000007941 */ /* 0x000fea0003800000 */
.L_x_335:
[--C-:B------:R-:W-:Y:S02]  /*1b4e0*/  SHF.R.U64 R5, R104, 0x3, R105.reuse ;  /* 0x0000000368057819 */ /* 0x100fe40000001269 */
[----:B------:R-:W-:Y:S02]  /*1b4f0*/  SHF.R.U32.HI R3, RZ, 0x3, R105 ;  /* 0x00000003ff037819 */ /* 0x000fe40000011669 */
[----:B------:R-:W-:-:S04]  /*1b500*/  ISETP.GE.U32.AND P1, PT, R0, R5, PT ;  /* 0x000000050000720c */ /* 0x000fc80003f26070 */
[----:B------:R-:W-:-:S13]  /*1b510*/  ISETP.GE.U32.AND.EX P0, PT, R4, R3, P0, P1 ;  /* 0x000000030400720c */ /* 0x000fda0000706110 */
[----:B------:R-:W-:Y:S05]  /*1b520*/  @!P0 BRA `(.L_x_231) ;  /* 0x0000000000b08947 */ /* 0x000fea0003800000 */
[----:B------:R1:W-:Y:S01]  /*1b530*/  STG.E.64 desc[UR20][R6.64+0x100], R114 ;  /* 0x0001007206007986 */ /* 0x0003e2000c101b14 */
[----:B------:R-:W-:Y:S05]  /*1b540*/  BRA `(.L_x_231) ;  /* 0x0000000000a87947 */ /* 0x000fea0003800000 */
.L_x_313:
[----:B------:R-:W-:Y:S01]  /*1b550*/  ULDC UR4, c[0x0][0x214] ;  /* 0x0000850000047ab9 */ /* 0x000fe20000000800 */
[C---:B------:R-:W-:Y:S01]  /*1b560*/  VIADD R16, R94.reuse, 0x20 ;  /* 0x000000205e107836 */ /* 0x040fe20000000000 */
[----:B------:R-:W-:-:S04]  /*1b570*/  ISETP.GE.AND P1, PT, R94, UR4, PT ;  /* 0x000000045e007c0c */ /* 0x000fc8000bf26270 */
[----:B------:R-:W-:Y:S02]  /*1b580*/  ISETP.LT.AND P2, PT, R0, UR6, !P1 ;  /* 0x0000000600007c0c */ /* 0x000fe4000cf41270 */
[----:B------:R-:W-:Y:S01]  /*1b590*/  ISETP.GE.AND P0, PT, R16, UR4, PT ;  /* 0x0000000410007c0c */ /* 0x000fe2000bf06270 */
[----:B------:R-:W-:Y:S02]  /*1b5a0*/  ULDC.64 UR4, c[0x0][0x2f8] ;  /* 0x0000be0000047ab9 */ /* 0x000fe40000000a00 */
[----:B------:R-:W-:Y:S01]  /*1b5b0*/  UIADD3 UR8, UP0, UR4, 0x100, URZ ;  /* 0x0000010004087890 */ /* 0x000fe2000ff1e03f */
[----:B------:R-:W-:Y:S01]  /*1b5c0*/  ISETP.LT.AND P6, PT, R0, UR6, !P0 ;  /* 0x0000000600007c0c */ /* 0x000fe2000c7c1270 */
[----:B------:R-:W-:Y:S02]  /*1b5d0*/  VIADD R0, R96, 0x19 ;  /* 0x0000001960007836 */ /* 0x000fe40000000000 */
[----:B------:R-:W-:-:S03]  /*1b5e0*/  UIADD3.X UR7, URZ, UR5, URZ, UP0, !UPT ;  /* 0x000000053f077290 */ /* 0x000fc600087fe43f */
[C---:B------:R-:W-:Y:S01]  /*1b5f0*/  ISETP.LT.AND P3, PT, R0.reuse, UR6, !P1 ;  /* 0x0000000600007c0c */ /* 0x040fe2000cf61270 */
[----:B------:R-:W-:Y:S01]  /*1b600*/  @P2 IMAD.MOV.U32 R20, RZ, RZ, R14 ;  /* 0x000000ffff142224 */ /* 0x000fe200078e000e */
[----:B------:R-:W-:Y:S01]  /*1b610*/  ISETP.LT.AND P4, PT, R0, UR6, !P0 ;  /* 0x0000000600007c0c */ /* 0x000fe2000c781270 */
[----:B------:R-:W-:Y:S02]  /*1b620*/  @P2 IMAD.MOV.U32 R21, RZ, RZ, R15 ;  /* 0x000000ffff152224 */ /* 0x000fe400078e000f */
[C---:B------:R-:W-:Y:S02]  /*1b630*/  VIADD R0, R96.reuse, 0x1a ;  /* 0x0000001a60007836 */ /* 0x040fe40000000000 */
[----:B------:R-:W-:Y:S01]  /*1b640*/  VIADD R96, R96, 0x1b ;  /* 0x0000001b60607836 */ /* 0x000fe20000000000 */
[----:B------:R1:W-:Y:S01]  /*1b650*/  @P2 STG.E.64 desc[UR20][R20.64], R18 ;  /* 0x0000001214002986 */ /* 0x0003e2000c101b14 */
[----:B------:R-:W-:-:S04]  /*1b660*/  IADD3 R16, P2, R14, UR4, RZ ;  /* 0x000000040e107c10 */ /* 0x000fc8000ff5e0ff */
[----:B------:R-:W-:Y:S02]  /*1b670*/  IADD3.X R17, R15, UR5, RZ, P2, !PT ;  /* 0x000000050f117c10 */ /* 0x000fe400097fe4ff */
[----:B------:R-:W-:Y:S02]  /*1b680*/  ISETP.LT.AND P2, PT, R0, UR6, !P0 ;  /* 0x0000000600007c0c */ /* 0x000fe4000c741270 */
[----:B------:R-:W-:Y:S01]  /*1b690*/  ISETP.LT.AND P0, PT, R96, UR6, !P0 ;  /* 0x0000000660007c0c */ /* 0x000fe2000c701270 */
[----:B-1----:R-:W-:Y:S02]  /*1b6a0*/  @P6 IMAD.MOV.U32 R18, RZ, RZ, R14 ;  /* 0x000000ffff126224 */ /* 0x002fe400078e000e */
[----:B------:R-:W-:-:S05]  /*1b6b0*/  @P6 IMAD.MOV.U32 R19, RZ, RZ, R15 ;  /* 0x000000ffff136224 */ /* 0x000fca00078e000f */
[----:B------:R1:W-:Y:S01]  /*1b6c0*/  @P6 STG.E.64 desc[UR20][R18.64+0x100], R12 ;  /* 0x0001000c12006986 */ /* 0x0003e2000c101b14 */
[----:B------:R-:W-:-:S03]  /*1b6d0*/  IADD3 R14, P6, R14, UR8, RZ ;  /* 0x000000080e0e7c10 */ /* 0x000fc6000ffde0ff */
[----:B------:R2:W-:Y:S01]  /*1b6e0*/  @P3 STG.E.64 desc[UR20][R16.64], R10 ;  /* 0x0000000a10003986 */ /* 0x0005e2000c101b14 */
[----:B------:R-:W-:Y:S02]  /*1b6f0*/  IADD3.X R15, R15, UR7, RZ, P6, !PT ;  /* 0x000000070f0f7c10 */ /* 0x000fe4000b7fe4ff */
[----:B------:R-:W-:Y:S02]  /*1b700*/  ISETP.LT.AND P3, PT, R0, UR6, !P1 ;  /* 0x0000000600007c0c */ /* 0x000fe4000cf61270 */
[----:B------:R-:W-:Y:S01]  /*1b710*/  ISETP.LT.AND P1, PT, R96, UR6, !P1 ;  /* 0x0000000660007c0c */ /* 0x000fe2000cf21270 */
[----:B------:R3:W-:Y:S01]  /*1b720*/  @P4 STG.E.64 desc[UR20][R14.64], R8 ;  /* 0x000000080e004986 */ /* 0x0007e2000c101b14 */
[C---:B-1----:R-:W-:Y:S02]  /*1b730*/  IADD3 R12, P6, R16.reuse, UR4, RZ ;  /* 0x00000004100c7c10 */ /* 0x042fe4000ffde0ff */
[----:B------:R-:W-:Y:S02]  /*1b740*/  IADD3 R18, P4, R16, UR8, RZ ;  /* 0x0000000810127c10 */ /* 0x000fe4000ff9e0ff */
[----:B------:R-:W-:-:S02]  /*1b750*/  IADD3.X R13, R17, UR5, RZ, P6, !PT ;  /* 0x00000005110d7c10 */ /* 0x000fc4000b7fe4ff */
[----:B------:R-:W-:Y:S02]  /*1b760*/  IADD3.X R19, R17, UR7, RZ, P4, !PT ;  /* 0x0000000711137c10 */ /* 0x000fe4000a7fe4ff */
[C---:B--2---:R-:W-:Y:S01]  /*1b770*/  IADD3 R16, P6, R12.reuse, UR4, RZ ;  /* 0x000000040c107c10 */ /* 0x044fe2000ffde0ff */
[----:B------:R3:W-:Y:S01]  /*1b780*/  @P3 STG.E.64 desc[UR20][R12.64], R6 ;  /* 0x000000060c003986 */ /* 0x0007e2000c101b14 */
[----:B------:R-:W-:Y:S02]  /*1b790*/  IADD3 R10, P4, R12, UR8, RZ ;  /* 0x000000080c0a7c10 */ /* 0x000fe4000ff9e0ff */
[C---:B------:R-:W-:Y:S01]  /*1b7a0*/  IADD3.X R17, R13.reuse, UR5, RZ, P6, !PT ;  /* 0x000000050d117c10 */ /* 0x040fe2000b7fe4ff */
[----:B------:R3:W-:Y:S01]  /*1b7b0*/  @P2 STG.E.64 desc[UR20][R18.64], R4 ;  /* 0x0000000412002986 */ /* 0x0007e2000c101b14 */
[----:B------:R-:W-:-:S03]  /*1b7c0*/  IADD3.X R11, R13, UR7, RZ, P4, !PT ;  /* 0x000000070d0b7c10 */ /* 0x000fc6000a7fe4ff */
[----:B------:R3:W-:Y:S04]  /*1b7d0*/  @P1 STG.E.64 desc[UR20][R16.64], R2 ;  /* 0x0000000210001986 */ /* 0x0007e8000c101b14 */
[----:B------:R3:W-:Y:S02]  /*1b7e0*/  @P0 STG.E.64 desc[UR20][R10.64], R114 ;  /* 0x000000720a000986 */ /* 0x0007e4000c101b14 */
.L_x_231:
[----:B------:R-:W-:Y:S05]  /*1b7f0*/  BSYNC B2 ;  /* 0x0000000000027941 */ /* 0x000fea0003800000 */
.L_x_15:
[----:B------:R-:W-:Y:S05]  /*1b800*/  @!P5 EXIT ;  /* 0x000000000000d94d */ /* 0x000fea0003800000 */
[----:B------:R-:W-:Y:S01]  /*1b810*/  BAR.SYNC.DEFER_BLOCKING 0x0 ;  /* 0x0000000000007b1d */ /* 0x000fe20000010000 */
[----:B------:R-:W-:-:S13]  /*1b820*/  ISETP.GT.AND P0, PT, R128, RZ, PT ;  /* 0x000000ff8000720c */ /* 0x000fda0003f04270 */
[----:B------:R-:W-:Y:S05]  /*1b830*/  @P0 EXIT ;  /* 0x000000000000094d */ /* 0x000fea0003800000 */
[----:B-1-3--:R-:W1:Y:S01]  /*1b840*/  S2R R3, SR_CTAID.Z ;  /* 0x0000000000037919 */ /* 0x00ae620000002700 */
[----:B------:R-:W3:Y:S01]  /*1b850*/  LDC R0, c[0x0][0x224] ;  /* 0x00008900ff007b82 */ /* 0x000ee20000000800 */
[----:B-1----:R-:W-:-:S05]  /*1b860*/  VIADD R3, R3, 0x1 ;  /* 0x0000000103037836 */ /* 0x002fca0000000000 */
[----:B---3--:R-:W-:-:S04]  /*1b870*/  ISETP.NE.AND P0, PT, R3, R0, PT ;  /* 0x000000000300720c */ /* 0x008fc80003f05270 */
[----:B------:R-:W-:Y:S01]  /*1b880*/  SEL R3, R3, RZ, P0 ;  /* 0x000000ff03037207 */ /* 0x000fe20000000000 */
[----:B------:R-:W-:Y:S01]  /*1b890*/  @!PT LDS RZ, [RZ] ;  /* 0x00000000fffff984 */ /* 0x000fe20000000800 */
[----:B------:R-:W-:Y:S01]  /*1b8a0*/  @!PT LDS RZ, [RZ] ;  /* 0x00000000fffff984 */ /* 0x000fe20000000800 */
[----:B------:R-:W-:Y:S01]  /*1b8b0*/  @!PT LDS RZ, [RZ] ;  /* 0x00000000fffff984 */ /* 0x000fe20000000800 */
[----:B------:R-:W-:Y:S01]  /*1b8c0*/  @!PT LDS RZ, [RZ] ;  /* 0x00000000fffff984 */ /* 0x000fe20000000800 */
[----:B------:R-:W-:Y:S06]  /*1b8d0*/  MEMBAR.ALL.GPU ;  /* 0x0000000000007992 */ /* 0x000fec000000a000 */
[----:B------:R-:W-:-:S00]  /*1b8e0*/  ERRBAR ;  /* 0x00000000000079ab */ /* 0x000fc00000000000 */
[----:B------:R-:W-:Y:S06]  /*1b8f0*/  CGAERRBAR ;  /* 0x00000000000075ab */ /* 0x000fec0000000000 */
[----:B------:R-:W-:Y:S01]  /*1b900*/  STG.E.STRONG.GPU desc[UR20][R110.64], R3 ;  /* 0x000000036e007986 */ /* 0x000fe2000c10f914 */
[----:B------:R-:W-:Y:S05]  /*1b910*/  EXIT ;  /* 0x000000000000794d */ /* 0x000fea0003800000 */
        .weak           $__internal_0_$__cuda_sm20_div_u64
        .type           $__internal_0_$__cuda_sm20_div_u64,@function
        .size           $__internal_0_$__cuda_sm20_div_u64,($__internal_1_$__cuda_sm20_rem_u64 - $__internal_0_$__cuda_sm20_div_u64)
$__internal_0_$__cuda_sm20_div_u64:
[----:B------:R-:W-:Y:S02]  /*1b920*/  IMAD.MOV.U32 R126, RZ, RZ, R103 ;  /* 0x000000ffff7e7224 */ /* 0x000fe400078e0067 */
[----:B------:R-:W-:-:S04]  /*1b930*/  IMAD.MOV.U32 R127, RZ, RZ, R106 ;  /* 0x000000ffff7f7224 */ /* 0x000fc800078e006a */
[----:B------:R-:W1:Y:S08]  /*1b940*/  I2F.U64.RP R99, R126 ;  /* 0x0000007e00637312 */ /* 0x000e700000309000 */
[----:B-1----:R-:W1:Y:S02]  /*1b950*/  MUFU.RCP R101, R99 ;  /* 0x0000006300657308 */ /* 0x002e640000001000 */
[----:B-1----:R-:W-:-:S06]  /*1b960*/  IADD3 R101, R101, 0x1ffffffe, RZ ;  /* 0x1ffffffe65657810 */ /* 0x002fcc0007ffe0ff */
[----:B------:R-:W1:Y:S02]  /*1b970*/  F2I.U64.TRUNC R124, R101 ;  /* 0x00000065007c7311 */ /* 0x000e64000020d800 */
[----:B-1----:R-:W-:-:S04]  /*1b980*/  IMAD.WIDE.U32 R108, R124, R103, RZ ;  /* 0x000000677c6c7225 */ /* 0x002fc800078e00ff */
[C---:B------:R-:W-:Y:S01]  /*1b990*/  IMAD R100, R124.reuse, R106, R109 ;  /* 0x0000006a7c647224 */ /* 0x040fe200078e026d */
[----:B------:R-:W-:Y:S02]  /*1b9a0*/  IADD3 R102, P2, RZ, -R108, RZ ;  /* 0x8000006cff667210 */ /* 0x000fe40007f5e0ff */
[----:B------:R-:W-:Y:S01]  /*1b9b0*/  MOV R109, R124 ;  /* 0x0000007c006d7202 */ /* 0x000fe20000000f00 */
[----:B------:R-:W-:Y:S02]  /*1b9c0*/  IMAD R100, R125, R103, R100 ;  /* 0x000000677d647224 */ /* 0x000fe400078e0264 */
[----:B------:R-:W-:-:S04]  /*1b9d0*/  IMAD.HI.U32 R108, R124, R102, RZ ;  /* 0x000000667c6c7227 */ /* 0x000fc800078e00ff */
[----:B------:R-:W-:-:S04]  /*1b9e0*/  IMAD.X R100, RZ, RZ, ~R100, P2 ;  /* 0x000000ffff647224 */ /* 0x000fc800010e0e64 */
[----:B------:R-:W-:-:S04]  /*1b9f0*/  IMAD.WIDE.U32 R108, P4, R124, R100, R108 ;  /* 0x000000647c6c7225 */ /* 0x000fc8000788006c */
[C---:B------:R-:W-:Y:S02]  /*1ba00*/  IMAD R99, R125.reuse, R100, RZ ;  /* 0x000000647d637224 */ /* 0x040fe400078e02ff */
[----:B------:R-:W-:-:S04]  /*1ba10*/  IMAD.HI.U32 R102, P3, R125, R102, R108 ;  /* 0x000000667d667227 */ /* 0x000fc8000786006c */
[----:B------:R-:W-:Y:S01]  /*1ba20*/  IMAD.HI.U32 R100, R125, R100, RZ ;  /* 0x000000647d647227 */ /* 0x000fe200078e00ff */
[----:B------:R-:W-:-:S03]  /*1ba30*/  IADD3 R109, P2, R99, R102, RZ ;  /* 0x00000066636d7210 */ /* 0x000fc60007f5e0ff */
[----:B------:R-:W-:Y:S02]  /*1ba40*/  IMAD.X R100, R100, 0x1, R125, P4 ;  /* 0x0000000164647824 */ /* 0x000fe400020e067d */
[----:B------:R-:W-:-:S03]  /*1ba50*/  IMAD.WIDE.U32 R124, R109, R103, RZ ;  /* 0x000000676d7c7225 */ /* 0x000fc600078e00ff */
[----:B------:R-:W-:Y:S01]  /*1ba60*/  IADD3.X R101, RZ, RZ, R100, P2, P3 ;  /* 0x000000ffff657210 */ /* 0x000fe200017e6464 */
[----:B------:R-:W-:Y:S01]  /*1ba70*/  IMAD R100, R109, R106, R125 ;  /* 0x0000006a6d647224 */ /* 0x000fe200078e027d */
[----:B------:R-:W-:-:S03]  /*1ba80*/  IADD3 R102, P2, RZ, -R124, RZ ;  /* 0x8000007cff667210 */ /* 0x000fc60007f5e0ff */
[----:B------:R-:W-:Y:S02]  /*1ba90*/  IMAD R100, R101, R103, R100 ;  /* 0x0000006765647224 */ /* 0x000fe400078e0264 */
[----:B------:R-:W-:-:S03]  /*1baa0*/  IMAD.HI.U32 R108, R109, R102, RZ ;  /* 0x000000666d6c7227 */ /* 0x000fc600078e00ff */
[----:B------:R-:W-:-:S05]  /*1bab0*/  IADD3.X R100, RZ, ~R100, RZ, P2, !PT ;  /* 0x80000064ff647210 */ /* 0x000fca00017fe4ff */
[----:B------:R-:W-:-:S04]  /*1bac0*/  IMAD.WIDE.U32 R108, P4, R109, R100, R108 ;  /* 0x000000646d6c7225 */ /* 0x000fc8000788006c */
[C---:B------:R-:W-:Y:S02]  /*1bad0*/  IMAD R99, R101.reuse, R100, RZ ;  /* 0x0000006465637224 */ /* 0x040fe400078e02ff */
[----:B------:R-:W-:Y:S01]  /*1bae0*/  IMAD.HI.U32 R102, P3, R101, R102, R108 ;  /* 0x0000006665667227 */ /* 0x000fe2000786006c */
[----:B------:R-:W-:-:S03]  /*1baf0*/  MOV R109, RZ ;  /* 0x000000ff006d7202 */ /* 0x000fc60000000f00 */
[----:B------:R-:W-:Y:S01]  /*1bb00*/  IMAD.HI.U32 R100, R101, R100, RZ ;  /* 0x0000006465647227 */ /* 0x000fe200078e00ff */
[----:B------:R-:W-:-:S03]  /*1bb10*/  IADD3 R99, P2, R99, R102, RZ ;  /* 0x0000006663637210 */ /* 0x000fc60007f5e0ff */
[----:B------:R-:W-:Y:S02]  /*1bb20*/  IMAD.X R100, R100, 0x1, R101, P4 ;  /* 0x0000000164647824 */ /* 0x000fe400020e0665 */
[----:B------:R-:W-:-:S03]  /*1bb30*/  IMAD.HI.U32 R108, R99, R98, RZ ;  /* 0x00000062636c7227 */ /* 0x000fc600078e00ff */
[----:B------:R-:W-:Y:S01]  /*1bb40*/  IADD3.X R102, RZ, RZ, R100, P2, P3 ;  /* 0x000000ffff667210 */ /* 0x000fe200017e6464 */
[----:B------:R-:W-:-:S04]  /*1bb50*/  IMAD.WIDE.U32 R100, R99, R97, R108 ;  /* 0x0000006163647225 */ /* 0x000fc800078e006c */
[C---:B------:R-:W-:Y:S02]  /*1bb60*/  IMAD R105, R102.reuse, R97, RZ ;  /* 0x0000006166697224 */ /* 0x040fe400078e02ff */
[----:B------:R-:W-:-:S04]  /*1bb70*/  IMAD.HI.U32 R100, P3, R102, R98, R100 ;  /* 0x0000006266647227 */ /* 0x000fc80007860064 */
[----:B------:R-:W-:Y:S01]  /*1bb80*/  IMAD.HI.U32 R99, R102, R97, RZ ;  /* 0x0000006166637227 */ /* 0x000fe200078e00ff */
[----:B------:R-:W-:-:S03]  /*1bb90*/  IADD3 R105, P2, R105, R100, RZ ;  /* 0x0000006469697210 */ /* 0x000fc60007f5e0ff */
[----:B------:R-:W-:Y:S02]  /*1bba0*/  IMAD.X R99, RZ, RZ, R99, P3 ;  /* 0x000000ffff637224 */ /* 0x000fe400018e0663 */
[----:B------:R-:W-:-:S03]  /*1bbb0*/  IMAD.WIDE.U32 R100, R105, R103, RZ ;  /* 0x0000006769647225 */ /* 0x000fc600078e00ff */
[----:B------:R-:W-:Y:S01]  /*1bbc0*/  IADD3.X R108, RZ, R99, RZ, P2, !PT ;  /* 0x00000063ff6c7210 */ /* 0x000fe200017fe4ff */
[----:B------:R-:W-:Y:S01]  /*1bbd0*/  IMAD R99, R105, R106, R101 ;  /* 0x0000006a69637224 */ /* 0x000fe200078e0265 */
[----:B------:R-:W-:-:S03]  /*1bbe0*/  IADD3 R98, P2, -R100, R98, RZ ;  /* 0x0000006264627210 */ /* 0x000fc60007f5e1ff */
[-C--:B------:R-:W-:Y:S01]  /*1bbf0*/  IMAD R100, R108, R103.reuse, R99 ;  /* 0x000000676c647224 */ /* 0x080fe200078e0263 */
[----:B------:R-:W-:Y:S02]  /*1bc00*/  ISETP.GE.U32.AND P4, PT, R98, R103, PT ;  /* 0x000000676200720c */ /* 0x000fe40003f86070 */
[----:B------:R-:W-:Y:S01]  /*1bc10*/  IADD3 R99, P3, -R103, R98, RZ ;  /* 0x0000006267637210 */ /* 0x000fe20007f7e1ff */
[----:B------:R-:W-:Y:S01]  /*1bc20*/  IMAD.X R97, R97, 0x1, ~R100, P2 ;  /* 0x0000000161617824 */ /* 0x000fe200010e0e64 */
[----:B------:R-:W-:-:S04]  /*1bc30*/  IADD3 R102, P2, R105, 0x1, RZ ;  /* 0x0000000169667810 */ /* 0x000fc80007f5e0ff */
[----:B------:R-:W-:Y:S01]  /*1bc40*/  ISETP.GE.U32.AND.EX P4, PT, R97, R106, PT, P4 ;  /* 0x0000006a6100720c */ /* 0x000fe20003f86140 */
[----:B------:R-:W-:Y:S01]  /*1bc50*/  IMAD.X R101, RZ, RZ, R108, P2 ;  /* 0x000000ffff657224 */ /* 0x000fe200010e066c */
[----:B------:R-:W-:Y:S02]  /*1bc60*/  IADD3.X R100, ~R106, R97, RZ, P3, !PT ;  /* 0x000000616a647210 */ /* 0x000fe40001ffe5ff */
[----:B------:R-:W-:Y:S02]  /*1bc70*/  SEL R98, R99, R98, P4 ;  /* 0x0000006263627207 */ /* 0x000fe40002000000 */
[----:B------:R-:W-:Y:S02]  /*1bc80*/  SEL R102, R102, R105, P4 ;  /* 0x0000006966667207 */ /* 0x000fe40002000000 */
[----:B------:R-:W-:Y:S02]  /*1bc90*/  SEL R97, R100, R97, P4 ;  /* 0x0000006164617207 */ /* 0x000fe40002000000 */
[----:B------:R-:W-:-:S02]  /*1bca0*/  SEL R101, R101, R108, P4 ;  /* 0x0000006c65657207 */ /* 0x000fc40002000000 */
[----:B------:R-:W-:Y:S02]  /*1bcb0*/  ISETP.GE.U32.AND P4, PT, R98, R103, PT ;  /* 0x000000676200720c */ /* 0x000fe40003f86070 */
[----:B------:R-:W-:Y:S02]  /*1bcc0*/  IADD3 R99, P3, R102, 0x1, RZ ;  /* 0x0000000166637810 */ /* 0x000fe40007f7e0ff */
[----:B------:R-:W-:Y:S02]  /*1bcd0*/  ISETP.NE.U32.AND P2, PT, R103, RZ, PT ;  /* 0x000000ff6700720c */ /* 0x000fe40003f45070 */
[----:B------:R-:W-:Y:S02]  /*1bce0*/  ISETP.GE.U32.AND.EX P4, PT, R97, R106, PT, P4 ;  /* 0x0000006a6100720c */ /* 0x000fe40003f86140 */
[----:B------:R-:W-:Y:S02]  /*1bcf0*/  IADD3.X R98, RZ, R101, RZ, P3, !PT ;  /* 0x00000065ff627210 */ /* 0x000fe40001ffe4ff */
[----:B------:R-:W-:-:S02]  /*1bd00*/  MOV R105, 0x0 ;  /* 0x0000000000697802 */ /* 0x000fc40000000f00 */
[----:B------:R-:W-:Y:S02]  /*1bd10*/  ISETP.NE.AND.EX P2, PT, R106, RZ, PT, P2 ;  /* 0x000000ff6a00720c */ /* 0x000fe40003f45320 */
[----:B------:R-:W-:Y:S02]  /*1bd20*/  SEL R99, R99, R102, P4 ;  /* 0x0000006663637207 */ /* 0x000fe40002000000 */
[----:B------:R-:W-:Y:S02]  /*1bd30*/  SEL R98, R98, R101, P4 ;  /* 0x0000006562627207 */ /* 0x000fe40002000000 */
[----:B------:R-:W-:Y:S02]  /*1bd40*/  SEL R99, R99, 0xffffffff, P2 ;  /* 0xffffffff63637807 */ /* 0x000fe40001000000 */
[----:B------:R-:W-:Y:S01]  /*1bd50*/  SEL R98, R98, 0xffffffff, P2 ;  /* 0xffffffff62627807 */ /* 0x000fe20001000000 */
[----:B------:R-:W-:Y:S06]  /*1bd60*/  RET.REL.NODEC R104 `(_ZN7cutlass6KernelINS_4gemm6kernel15Rank2KUniversalINS1_11threadblock13MmaMultistageINS1_9GemmShapeILi64ELi64ELi16EEENS_9transform11threadblock28PredicatedTileAccessIteratorINS_11MatrixShapeILi64ELi16EEEdNS_6layout11ColumnMajorELi1ENS8_31PitchLinearWarpStripedThreadMapINS_16PitchLinearShapeILi64ELi16EEELi128ENSG_ILi16ELi2EEELi1EEENS_5ArrayIdLi1ELb1EEELb0ENSD_9NoPermuteEEENS9_25RegularTileAccessIteratorISC_dNSD_43ColumnMajorTensorOpMultiplicandCongruous64bELi1ESJ_Li8EEELNS_4arch14CacheOperation4KindE0ENSA_INSB_ILi16ELi64EEEdNSD_8RowMajorELi0ESJ_SL_Lb0ESM_EENSO_ISU_dNSD_40RowMajorTensorOpMultiplicandCongruous64bELi0ESJ_Li8EEELST_0EdSV_NS4_9MmaPolicyINS1_4warp11MmaTensorOpINS6_ILi32ELi32ELi16EEEdSP_dSX_dSV_NS10_17MmaTensorOpPolicyINSR_3MmaINS6_ILi8ELi8ELi4EEELi32EdSV_dSE_dSV_NSR_13OpMultiplyAddEEENSB_ILi1ELi1EEEEELi1ELb0EbEENSB_ILi0ELi0EEES1B_Li1EEELi3ELNS1_23SharedMemoryClearOptionE0EbEES1E_NS_8epilogue11threadblock8EpilogueIS7_S1A_Li1ENS1G_27PredicatedTileIteratorBlas3INS1G_26OutputTileOptimalThreadMapINS1G_15OutputTileShapeILi64ELi8ELi2ELi1ELi1EEENS1K_ILi1ELi4ELi1ELi1ELi4EEELi128ELi1ELi64EEEdLNS_8BlasModeE1EEENS1F_4warp24FragmentIteratorTensorOpIS12_S15_dNSK_IdLi2ELb1EEESV_EENS1Q_20TileIteratorTensorOpIS12_S15_dSV_EENS1G_18SharedLoadIteratorINS1N_18CompactedThreadMapEdLi8EEENS1F_6thread17LinearCombinationIdLi1EddLNS1Z_9ScaleType4KindE0ELNS_15FloatRoundStyleE2EdEENSB_ILi0ELi4EEELi1ELi1EEENS4_30GemmIdentityThreadblockSwizzleILi1EEELNS_8FillModeE1ELS1O_1EEEEEvNT_6ParamsE) ;  /* 0xfffffe4068a47950 */ /* 0x000fec0003c3ffff */
        .weak           $__internal_1_$__cuda_sm20_rem_u64
        .type           $__internal_1_$__cuda_sm20_rem_u64,@function
        .size           $__internal_1_$__cuda_sm20_rem_u64,(.L_x_343 - $__internal_1_$__cuda_sm20_rem_u64)
$__internal_1_$__cuda_sm20_rem_u64:
[----:B------:R-:W-:Y:S01]  /*1bd70*/  MOV R106, R102 ;  /* 0x00000066006a7202 */ /* 0x000fe20000000f00 */
[----:B------:R-:W-:-:S05]  /*1bd80*/  IMAD.MOV.U32 R107, RZ, RZ, R99 ;  /* 0x000000ffff6b7224 */ /* 0x000fca00078e0063 */
        /* <DEDUP_REMOVED lines=44> */
[----:B------:R-:W-:-:S04]  /*1c050*/  ISETP.GE.U32.AND P3, PT, R103, R102, PT ;  /* 0x000000666700720c */ /* 0x000fc80003f66070 */
[----:B------:R-:W-:Y:S02]  /*1c060*/  IADD3.X R98, ~R98, R101, RZ, P2, !PT ;  /* 0x0000006562627210 */ /* 0x000fe400017fe5ff */
[----:B------:R-:W-:Y:S02]  /*1c070*/  IADD3 R104, P2, -R102, R103, RZ ;  /* 0x0000006766687210 */ /* 0x000fe40007f5e1ff */
[C---:B------:R-:W-:Y:S02]  /*1c080*/  ISETP.GE.U32.AND.EX P3, PT, R98.reuse, R99, PT, P3 ;  /* 0x000000636200720c */ /* 0x040fe40003f66130 */
[----:B------:R-:W-:Y:S01]  /*1c090*/  MOV R101, 0x0 ;  /* 0x0000000000657802 */ /* 0x000fe20000000f00 */
[----:B------:R-:W-:Y:S01]  /*1c0a0*/  IMAD.X R97, R98, 0x1, ~R99, P2 ;  /* 0x0000000162617824 */ /* 0x000fe200010e0e63 */
[----:B------:R-:W-:Y:S02]  /*1c0b0*/  SEL R103, R104, R103, P3 ;  /* 0x0000006768677207 */ /* 0x000fe40001800000 */
[----:B------:R-:W-:-:S02]  /*1c0c0*/  ISETP.NE.U32.AND P2, PT, R102, RZ, PT ;  /* 0x000000ff6600720c */ /* 0x000fc40003f45070 */
[----:B------:R-:W-:Y:S02]  /*1c0d0*/  SEL R98, R97, R98, P3 ;  /* 0x0000006261627207 */ /* 0x000fe40001800000 */
[----:B------:R-:W-:Y:S02]  /*1c0e0*/  ISETP.GE.U32.AND P4, PT, R103, R102, PT ;  /* 0x000000666700720c */ /* 0x000fe40003f86070 */
[----:B------:R-:W-:Y:S02]  /*1c0f0*/  IADD3 R104, P3, -R102, R103, RZ ;  /* 0x0000006766687210 */ /* 0x000fe40007f7e1ff */
[----:B------:R-:W-:Y:S02]  /*1c100*/  ISETP.GE.U32.AND.EX P4, PT, R98, R99, PT, P4 ;  /* 0x000000636200720c */ /* 0x000fe40003f86140 */
[C---:B------:R-:W-:Y:S02]  /*1c110*/  IADD3.X R97, ~R99.reuse, R98, RZ, P3, !PT ;  /* 0x0000006263617210 */ /* 0x040fe40001ffe5ff */
[----:B------:R-:W-:-:S02]  /*1c120*/  ISETP.NE.AND.EX P2, PT, R99, RZ, PT, P2 ;  /* 0x000000ff6300720c */ /* 0x000fc40003f45320 */
[----:B------:R-:W-:Y:S02]  /*1c130*/  SEL R104, R104, R103, P4 ;  /* 0x0000006768687207 */ /* 0x000fe40002000000 */
[----:B------:R-:W-:Y:S02]  /*1c140*/  SEL R97, R97, R98, P4 ;  /* 0x0000006261617207 */ /* 0x000fe40002000000 */
[----:B------:R-:W-:Y:S02]  /*1c150*/  SEL R104, R104, 0xffffffff, P2 ;  /* 0xffffffff68687807 */ /* 0x000fe40001000000 */
[----:B------:R-:W-:Y:S01]  /*1c160*/  SEL R105, R97, 0xffffffff, P2 ;  /* 0xffffffff61697807 */ /* 0x000fe20001000000 */
[----:B------:R-:W-:Y:S06]  /*1c170*/  RET.REL.NODEC R100 `(_ZN7cutlass6KernelINS_4gemm6kernel15Rank2KUniversalINS1_11threadblock13MmaMultistageINS1_9GemmShapeILi64ELi64ELi16EEENS_9transform11threadblock28PredicatedTileAccessIteratorINS_11MatrixShapeILi64ELi16EEEdNS_6layout11ColumnMajorELi1ENS8_31PitchLinearWarpStripedThreadMapINS_16PitchLinearShapeILi64ELi16EEELi128ENSG_ILi16ELi2EEELi1EEENS_5ArrayIdLi1ELb1EEELb0ENSD_9NoPermuteEEENS9_25RegularTileAccessIteratorISC_dNSD_43ColumnMajorTensorOpMultiplicandCongruous64bELi1ESJ_Li8EEELNS_4arch14CacheOperation4KindE0ENSA_INSB_ILi16ELi64EEEdNSD_8RowMajorELi0ESJ_SL_Lb0ESM_EENSO_ISU_dNSD_40RowMajorTensorOpMultiplicandCongruous64bELi0ESJ_Li8EEELST_0EdSV_NS4_9MmaPolicyINS1_4warp11MmaTensorOpINS6_ILi32ELi32ELi16EEEdSP_dSX_dSV_NS10_17MmaTensorOpPolicyINSR_3MmaINS6_ILi8ELi8ELi4EEELi32EdSV_dSE_dSV_NSR_13OpMultiplyAddEEENSB_ILi1ELi1EEEEELi1ELb0EbEENSB_ILi0ELi0EEES1B_Li1EEELi3ELNS1_23SharedMemoryClearOptionE0EbEES1E_NS_8epilogue11threadblock8EpilogueIS7_S1A_Li1ENS1G_27PredicatedTileIteratorBlas3INS1G_26OutputTileOptimalThreadMapINS1G_15OutputTileShapeILi64ELi8ELi2ELi1ELi1EEENS1K_ILi1ELi4ELi1ELi1ELi4EEELi128ELi1ELi64EEEdLNS_8BlasModeE1EEENS1F_4warp24FragmentIteratorTensorOpIS12_S15_dNSK_IdLi2ELb1EEESV_EENS1Q_20TileIteratorTensorOpIS12_S15_dSV_EENS1G_18SharedLoadIteratorINS1N_18CompactedThreadMapEdLi8EEENS1F_6thread17LinearCombinationIdLi1EddLNS1Z_9ScaleType4KindE0ELNS_15FloatRoundStyleE2EdEENSB_ILi0ELi4EEELi1ELi1EEENS4_30GemmIdentityThreadblockSwizzleILi1EEELNS_8FillModeE1ELS1O_1EEEEEvNT_6ParamsE) ;  /* 0xfffffe3c64a07950 */ /* 0x000fec0003c3ffff */
.L_x_338:
[----:B------:R-:W-:-:S00]  /*1c180*/  BRA `(.L_x_338) ;  /* 0xfffffffc00fc7947 */ /* 0x000fc0000383ffff */
[----:B------:R-:W-:-:S00]  /*1c190*/  NOP ;  /* 0x0000000000007918 */ /* 0x000fc00000000000 */
        /* <DEDUP_REMOVED lines=14> */
.L_x_343:


//--------------------- .nv.shared._ZN7cutlass6KernelINS_4gemm6kernel15Rank2KUniversalINS1_11threadblock13MmaMultistageINS1_9GemmShapeILi64ELi64ELi16EEENS_9transform11threadblock28PredicatedTileAccessIteratorINS_11MatrixShapeILi64ELi16EEEdNS_6layout11ColumnMajorELi1ENS8_31PitchLinearWarpStripedThreadMapINS_16PitchLinearShapeILi64ELi16EEELi128ENSG_ILi16ELi2EEELi1EEENS_5ArrayIdLi1ELb1EEELb0ENSD_9NoPermuteEEENS9_25RegularTileAccessIteratorISC_dNSD_43ColumnMajorTensorOpMultiplicandCongruous64bELi1ESJ_Li8EEELNS_4arch14CacheOperation4KindE0ENSA_INSB_ILi16ELi64EEEdNSD_8RowMajorELi0ESJ_SL_Lb0ESM_EENSO_ISU_dNSD_40RowMajorTensorOpMultiplicandCongruous64bELi0ESJ_Li8EEELST_0EdSV_NS4_9MmaPolicyINS1_4warp11MmaTensorOpINS6_ILi32ELi32ELi16EEEdSP_dSX_dSV_NS10_17MmaTensorOpPolicyINSR_3MmaINS6_ILi8ELi8ELi4EEELi32EdSV_dSE_dSV_NSR_13OpMultiplyAddEEENSB_ILi1ELi1EEEEELi1ELb0EbEENSB_ILi0ELi0EEES1B_Li1EEELi3ELNS1_23SharedMemoryClearOptionE0EbEES1E_NS_8epilogue11threadblock8EpilogueIS7_S1A_Li1ENS1G_27PredicatedTileIteratorBlas3INS1G_26OutputTileOptimalThreadMapINS1G_15OutputTileShapeILi64ELi8ELi2ELi1ELi1EEENS1K_ILi1ELi4ELi1ELi1ELi4EEELi128ELi1ELi64EEEdLNS_8BlasModeE1EEENS1F_4warp24FragmentIteratorTensorOpIS12_S15_dNSK_IdLi2ELb1EEESV_EENS1Q_20TileIteratorTensorOpIS12_S15_dSV_EENS1G_18SharedLoadIteratorINS1N_18CompactedThreadMapEdLi8EEENS1F_6thread17LinearCombinationIdLi1EddLNS1Z_9ScaleType4KindE0ELNS_15FloatRoundStyleE2EdEENSB_ILi0ELi4EEELi1ELi1EEENS4_30GemmIdentityThreadblockSwizzleILi1EEELNS_8FillModeE1ELS1O_1EEEEEvNT_6ParamsE --------------------------
	.section	.nv.shared._ZN7cutlass6KernelINS_4gemm6kernel15Rank2KUniversalINS1_11threadblock13MmaMultistageINS1_9GemmShapeILi64ELi64ELi16EEENS_9transform11threadblock28PredicatedTileAccessIteratorINS_11MatrixShapeILi64ELi16EEEdNS_6layout11ColumnMajorELi1ENS8_31PitchLinearWarpStripedThreadMapINS_16PitchLinearShapeILi64ELi16EEELi128ENSG_ILi16ELi2EEELi1EEENS_5ArrayIdLi1ELb1EEELb0ENSD_9NoPermuteEEENS9_25RegularTileAccessIteratorISC_dNSD_43ColumnMajorTensorOpMultiplicandCongruous64bELi1ESJ_Li8EEELNS_4arch14CacheOperation4KindE0ENSA_INSB_ILi16ELi64EEEdNSD_8RowMajorELi0ESJ_SL_Lb0ESM_EENSO_ISU_dNSD_40RowMajorTensorOpMultiplicandCongruous64bELi0ESJ_Li8EEELST_0EdSV_NS4_9MmaPolicyINS1_4warp11MmaTensorOpINS6_ILi32ELi32ELi16EEEdSP_dSX_dSV_NS10_17MmaTensorOpPolicyINSR_3MmaINS6_ILi8ELi8ELi4EEELi32EdSV_dSE_dSV_NSR_13OpMultiplyAddEEENSB_ILi1ELi1EEEEELi1ELb0EbEENSB_ILi0ELi0EEES1B_Li1EEELi3ELNS1_23SharedMemoryClearOptionE0EbEES1E_NS_8epilogue11threadblock8EpilogueIS7_S1A_Li1ENS1G_27PredicatedTileIteratorBlas3INS1G_26OutputTileOptimalThreadMapINS1G_15OutputTileShapeILi64ELi8ELi2ELi1ELi1EEENS1K_ILi1ELi4ELi1ELi1ELi4EEELi128ELi1ELi64EEEdLNS_8BlasModeE1EEENS1F_4warp24FragmentIteratorTensorOpIS12_S15_dNSK_IdLi2ELb1EEESV_EENS1Q_20TileIteratorTensorOpIS12_S15_dSV_EENS1G_18SharedLoadIteratorINS1N_18CompactedThreadMapEdLi8EEENS1F_6thread17LinearCombinationIdLi1EddLNS1Z_9ScaleType4KindE0ELNS_15FloatRoundStyleE2EdEENSB_ILi0ELi4EEELi1ELi1EEENS4_30GemmIdentityThreadblockSwizzleILi1EEELNS_8FillModeE1ELS1O_1EEEEEvNT_6ParamsE,"aw",@nobits
	.sectionflags	@""
	.align	16
	.zero		1024


//--------------------- .nv.shared.reserved.0     --------------------------
	.section	.nv.shared.reserved.0,"aw",@nobits
	.weak		__nv_reservedSMEM_offset_0_alias
	.size		__nv_reservedSMEM_offset_0_alias, 0, 0
	.other		__nv_reservedSMEM_offset_0_alias,@"STO_CUDA_RESERVED_SHARED STV_DEFAULT"
__nv_reservedSMEM_offset_0_alias:
	.zero		0


//--------------------- .nv.global                --------------------------
	.section	.nv.global,"aw",@nobits
.nv.global:
	.type		_ZN39_INTERNAL_754af5c8_4_k_cu_6d0c70ad_32704cute1_E,@object
	.size		_ZN39_INTERNAL_754af5c8_4_k_cu_6d0c70ad_32704cute1_E,(_ZN39_INTERNAL_754af5c8_4_k_cu_6d0c70ad_32704cuda3std3__45__cpo6cbeginE - _ZN39_INTERNAL_754af5c8_4_k_cu_6d0c70ad_32704cute1_E)
_ZN39_INTERNAL_754af5c8_4_k_cu_6d0c70ad_32704cute1_E:
	.zero		1
	.type		_ZN39_INTERNAL_754af5c8_4_k_cu_6d0c70ad_32704cuda3std3__45__cpo6cbeginE,@object
	.size		_ZN39_INTERNAL_754af5c8_4_k_cu_6d0c70ad_32704cuda3std3__45__cpo6cbeginE,(_ZN39_INTERNAL_754af5c8_4_k_cu_6d0c70ad_32704cuda3std3__48in_placeE - _ZN39_INTERNAL_754af5c8_4_k_cu_6d0c70ad_32704cuda3std3__45__cpo6cbeginE)
_ZN39_INTERNAL_754af5c8_4_k_cu_6d0c70ad_32704cuda3std3__45__cpo6cbeginE:
	.zero		1
	.type		_ZN39_INTERNAL_754af5c8_4_k_cu_6d0c70ad_32704cuda3std3__48in_placeE,@object
	.size		_ZN39_INTERNAL_754af5c8_4_k_cu_6d0c70ad_32704cuda3std3__48in_placeE,(_ZN39_INTERNAL_754af5c8_4_k_cu_6d0c70ad_32704cuda3std6ranges3__45__cpo9iter_moveE - _ZN39_INTERNAL_754af5c8_4_k_cu_6d0c70ad_32704cuda3std3__48in_placeE)
_ZN39_INTERNAL_754af5c8_4_k_cu_6d0c70ad_32704cuda3std3__48in_placeE:
	.zero		1
	.type		_ZN39_INTERNAL_754af5c8_4_k_cu_6d0c70ad_32704cuda3std6ranges3__45__cpo9iter_moveE,@object
	.size		_ZN39_INTERNAL_754af5c8_4_k_cu_6d0c70ad_32704cuda3std6ranges3__45__cpo9iter_moveE,(_ZN39_INTERNAL_754af5c8_4_k_cu_6d0c70ad_32704cuda3std3__45__cpo5beginE - _ZN39_INTERNAL_754af5c8_4_k_cu_6d0c70ad_32704cuda3std6ranges3__45__cpo9iter_moveE)
_ZN39_INTERNAL_754af5c8_4_k_cu_6d0c70ad_32704cuda3std6ranges3__45__cpo9iter_moveE:
	.zero		1
	.type		_ZN39_INTERNAL_754af5c8_4_k_cu_6d0c70ad_32704cuda3std3__45__cpo5beginE,@object
	.size		_ZN39_INTERNAL_754af5c8_4_k_cu_6d0c70ad_32704cuda3std3__45__cpo5beginE,(_ZN39_INTERNAL_754af5c8_4_k_cu_6d0c70ad_32704cuda3std3__441_GLOBAL__N__754af5c8_4_k_cu_6d0c70ad_32706ignoreE - _ZN39_INTERNAL_754af5c8_4_k_cu_6d0c70ad_32704cuda3std3__45__cpo5beginE)
_ZN39_INTERNAL_754af5c8_4_k_cu_6d0c70ad_32704cuda3std3__45__cpo5beginE:
	.zero		1
	.type		_ZN39_INTERNAL_754af5c8_4_k_cu_6d0c70ad_32704cuda3std3__441_GLOBAL__N__754af5c8_4_k_cu_6d0c70ad_32706ignoreE,@object
	.size		_ZN39_INTERNAL_754af5c8_4_k_cu_6d0c70ad_32704cuda3std3__441_GLOBAL__N__754af5c8_4_k_cu_6d0c70ad_32706ignoreE,(_ZN39_INTERNAL_754af5c8_4_k_cu_6d0c70ad_32704cute7productE - _ZN39_INTERNAL_754af5c8_4_k_cu_6d0c70ad_32704cuda3std3__441_GLOBAL__N__754af5c8_4_k_cu_6d0c70ad_32706ignoreE)
_ZN39_INTERNAL_754af5c8_4_k_cu_6d0c70ad_32704cuda3std3__441_GLOBAL__N__754af5c8_4_k_cu_6d0c70ad_32706ignoreE:
	.zero		1
	.type		_ZN39_INTERNAL_754af5c8_4_k_cu_6d0c70ad_32704cute7productE,@object
	.size		_ZN39_INTERNAL_754af5c8_4_k_cu_6d0c70ad_32704cute7productE,(_ZN39_INTERNAL_754af5c8_4_k_cu_6d0c70ad_32704cuda3std3__45__cpo3endE - _ZN39_INTERNAL_754af5c8_4_k_cu_6d0c70ad_32704cute7productE)
_ZN39_INTERNAL_754af5c8_4_k_cu_6d0c70ad_32704cute7productE:
	.zero		1
	.type		_ZN39_INTERNAL_754af5c8_4_k_cu_6d0c70ad_32704cuda3std3__45__cpo3endE,@object
	.size		_ZN39_INTERNAL_754af5c8_4_k_cu_6d0c70ad_32704cuda3std3__45__cpo3endE,(_ZN39_INTERNAL_754af5c8_4_k_cu_6d0c70ad_32704cuda3std3__419piecewise_constructE - _ZN39_INTERNAL_754af5c8_4_k_cu_6d0c70ad_32704cuda3std3__45__cpo3endE)
_ZN39_INTERNAL_754af5c8_4_k_cu_6d0c70ad_32704cuda3std3__45__cpo3endE:
	.zero		1
	.type		_ZN39_INTERNAL_754af5c8_4_k_cu_6d0c70ad_32704cuda3std3__419piecewise_constructE,@object
	.size		_ZN39_INTERNAL_754af5c8_4_k_cu_6d0c70ad_32704cuda3std3__419piecewise_constructE,(_ZN39_INTERNAL_754af5c8_4_k_cu_6d0c70ad_32704cuda3std3__45__cpo4cendE - _ZN39_INTERNAL_754af5c8_4_k_cu_6d0c70ad_32704cuda3std3__419piecewise_constructE)
_ZN39_INTERNAL_754af5c8_4_k_cu_6d0c70ad_32704cuda3std3__419piecewise_constructE:
	.zero		1
	.type		_ZN39_INTERNAL_754af5c8_4_k_cu_6d0c70ad_32704cuda3std3__45__cpo4cendE,@object
	.size		_ZN39_INTERNAL_754af5c8_4_k_cu_6d0c70ad_32704cuda3std3__45__cpo4cendE,(_ZN39_INTERNAL_754af5c8_4_k_cu_6d0c70ad_32704cuda3std6ranges3__45__cpo4swapE - _ZN39_INTERNAL_754af5c8_4_k_cu_6d0c70ad_32704cuda3std3__45__cpo4cendE)
_ZN39_INTERNAL_754af5c8_4_k_cu_6d0c70ad_32704cuda3std3__45__cpo4cendE:
	.zero		1
	.type		_ZN39_INTERNAL_754af5c8_4_k_cu_6d0c70ad_32704cuda3std6ranges3__45__cpo4swapE,@object
	.size		_ZN39_INTERNAL_754af5c8_4_k_cu_6d0c70ad_32704cuda3std6ranges3__45__cpo4swapE,(.L_7 - _ZN39_INTERNAL_754af5c8_4_k_cu_6d0c70ad_32704cuda3std6ranges3__45__cpo4swapE)
_ZN39_INTERNAL_754af5c8_4_k_cu_6d0c70ad_32704cuda3std6ranges3__45__cpo4swapE:
	.zero		1
.L_7:


//--------------------- .nv.constant0._ZN7cutlass6KernelINS_4gemm6kernel15Rank2KUniversalINS1_11threadblock13MmaMultistageINS1_9GemmShapeILi64ELi64ELi16EEENS_9transform11threadblock28PredicatedTileAccessIteratorINS_11MatrixShapeILi64ELi16EEEdNS_6layout11ColumnMajorELi1ENS8_31PitchLinearWarpStripedThreadMapINS_16PitchLinearShapeILi64ELi16EEELi128ENSG_ILi16ELi2EEELi1EEENS_5ArrayIdLi1ELb1EEELb0ENSD_9NoPermuteEEENS9_25RegularTileAccessIteratorISC_dNSD_43ColumnMajorTensorOpMultiplicandCongruous64bELi1ESJ_Li8EEELNS_4arch14CacheOperation4KindE0ENSA_INSB_ILi16ELi64EEEdNSD_8RowMajorELi0ESJ_SL_Lb0ESM_EENSO_ISU_dNSD_40RowMajorTensorOpMultiplicandCongruous64bELi0ESJ_Li8EEELST_0EdSV_NS4_9MmaPolicyINS1_4warp11MmaTensorOpINS6_ILi32ELi32ELi16EEEdSP_dSX_dSV_NS10_17MmaTensorOpPolicyINSR_3MmaINS6_ILi8ELi8ELi4EEELi32EdSV_dSE_dSV_NSR_13OpMultiplyAddEEENSB_ILi1ELi1EEEEELi1ELb0EbEENSB_ILi0ELi0EEES1B_Li1EEELi3ELNS1_23SharedMemoryClearOptionE0EbEES1E_NS_8epilogue11threadblock8EpilogueIS7_S1A_Li1ENS1G_27PredicatedTileIteratorBlas3INS1G_26OutputTileOptimalThreadMapINS1G_15OutputTileShapeILi64ELi8ELi2ELi1ELi1EEENS1K_ILi1ELi4ELi1ELi1ELi4EEELi128ELi1ELi64EEEdLNS_8BlasModeE1EEENS1F_4warp24FragmentIteratorTensorOpIS12_S15_dNSK_IdLi2ELb1EEESV_EENS1Q_20TileIteratorTensorOpIS12_S15_dSV_EENS1G_18SharedLoadIteratorINS1N_18CompactedThreadMapEdLi8EEENS1F_6thread17LinearCombinationIdLi1EddLNS1Z_9ScaleType4KindE0ELNS_15FloatRoundStyleE2EdEENSB_ILi0ELi4EEELi1ELi1EEENS4_30GemmIdentityThreadblockSwizzleILi1EEELNS_8FillModeE1ELS1O_1EEEEEvNT_6ParamsE --------------------------
	.section	.nv.constant0._ZN7cutlass6KernelINS_4gemm6kernel15Rank2KUniversalINS1_11threadblock13MmaMultistageINS1_9GemmShapeILi64ELi64ELi16EEENS_9transform11threadblock28PredicatedTileAccessIteratorINS_11MatrixShapeILi64ELi16EEEdNS_6layout11ColumnMajorELi1ENS8_31PitchLinearWarpStripedThreadMapINS_16PitchLinearShapeILi64ELi16EEELi128ENSG_ILi16ELi2EEELi1EEENS_5ArrayIdLi1ELb1EEELb0ENSD_9NoPermuteEEENS9_25RegularTileAccessIteratorISC_dNSD_43ColumnMajorTensorOpMultiplicandCongruous64bELi1ESJ_Li8EEELNS_4arch14CacheOperation4KindE0ENSA_INSB_ILi16ELi64EEEdNSD_8RowMajorELi0ESJ_SL_Lb0ESM_EENSO_ISU_dNSD_40RowMajorTensorOpMultiplicandCongruous64bELi0ESJ_Li8EEELST_0EdSV_NS4_9MmaPolicyINS1_4warp11MmaTensorOpINS6_ILi32ELi32ELi16EEEdSP_dSX_dSV_NS10_17MmaTensorOpPolicyINSR_3MmaINS6_ILi8ELi8ELi4EEELi32EdSV_dSE_dSV_NSR_13OpMultiplyAddEEENSB_ILi1ELi1EEEEELi1ELb0EbEENSB_ILi0ELi0EEES1B_Li1EEELi3ELNS1_23SharedMemoryClearOptionE0EbEES1E_NS_8epilogue11threadblock8EpilogueIS7_S1A_Li1ENS1G_27PredicatedTileIteratorBlas3INS1G_26OutputTileOptimalThreadMapINS1G_15OutputTileShapeILi64ELi8ELi2ELi1ELi1EEENS1K_ILi1ELi4ELi1ELi1ELi4EEELi128ELi1ELi64EEEdLNS_8BlasModeE1EEENS1F_4warp24FragmentIteratorTensorOpIS12_S15_dNSK_IdLi2ELb1EEESV_EENS1Q_20TileIteratorTensorOpIS12_S15_dSV_EENS1G_18SharedLoadIteratorINS1N_18CompactedThreadMapEdLi8EEENS1F_6thread17LinearCombinationIdLi1EddLNS1Z_9ScaleType4KindE0ELNS_15FloatRoundStyleE2EdEENSB_ILi0ELi4EEELi1ELi1EEENS4_30GemmIdentityThreadblockSwizzleILi1EEELNS_8FillModeE1ELS1O_1EEEEEvNT_6ParamsE,"a",@progbits
	.sectionflags	@""
	.align	4
.nv.constant0._ZN7cutlass6KernelINS_4gemm6kernel15Rank2KUniversalINS1_11threadblock13MmaMultistageINS1_9GemmShapeILi64ELi64ELi16EEENS_9transform11threadblock28PredicatedTileAccessIteratorINS_11MatrixShapeILi64ELi16EEEdNS_6layout11ColumnMajorELi1ENS8_31PitchLinearWarpStripedThreadMapINS_16PitchLinearShapeILi64ELi16EEELi128ENSG_ILi16ELi2EEELi1EEENS_5ArrayIdLi1ELb1EEELb0ENSD_9NoPermuteEEENS9_25RegularTileAccessIteratorISC_dNSD_43ColumnMajorTensorOpMultiplicandCongruous64bELi1ESJ_Li8EEELNS_4arch14CacheOperation4KindE0ENSA_INSB_ILi16ELi64EEEdNSD_8RowMajorELi0ESJ_SL_Lb0ESM_EENSO_ISU_dNSD_40RowMajorTensorOpMultiplicandCongruous64bELi0ESJ_Li8EEELST_0EdSV_NS4_9MmaPolicyINS1_4warp11MmaTensorOpINS6_ILi32ELi32ELi16EEEdSP_dSX_dSV_NS10_17MmaTensorOpPolicyINSR_3MmaINS6_ILi8ELi8ELi4EEELi32EdSV_dSE_dSV_NSR_13OpMultiplyAddEEENSB_ILi1ELi1EEEEELi1ELb0EbEENSB_ILi0ELi0EEES1B_Li1EEELi3ELNS1_23SharedMemoryClearOptionE0EbEES1E_NS_8epilogue11threadblock8EpilogueIS7_S1A_Li1ENS1G_27PredicatedTileIteratorBlas3INS1G_26OutputTileOptimalThreadMapINS1G_15OutputTileShapeILi64ELi8ELi2ELi1ELi1EEENS1K_ILi1ELi4ELi1ELi1ELi4EEELi128ELi1ELi64EEEdLNS_8BlasModeE1EEENS1F_4warp24FragmentIteratorTensorOpIS12_S15_dNSK_IdLi2ELb1EEESV_EENS1Q_20TileIteratorTensorOpIS12_S15_dSV_EENS1G_18SharedLoadIteratorINS1N_18CompactedThreadMapEdLi8EEENS1F_6thread17LinearCombinationIdLi1EddLNS1Z_9ScaleType4KindE0ELNS_15FloatRoundStyleE2EdEENSB_ILi0ELi4EEELi1ELi1EEENS4_30GemmIdentityThreadblockSwizzleILi1EEELNS_8FillModeE1ELS1O_1EEEEEvNT_6ParamsE:
	.zero		960


//--------------------- SYMBOLS --------------------------

	.type		.nv.reservedSmem.offset0,@object
	.size		.nv.reservedSmem.offset0,0x4
